	.target	sm_100a

	.elftype	@"ET_EXEC"


//--------------------- .note.nv.tkinfo           --------------------------
	.section	.note.nv.tkinfo,"",@"SHT_NOTE"
	.sectionflags	@"SHF_NOTE_NV_TKINFO"
	.tkinfo
        /*0018*/ 	.word	0x00000002
        /*0030*/ 	.string	""
        /*0030*/ 	.string	"ptxas"
        /*0030*/ 	.string	"Cuda compilation tools, release 13.0, V13.0.88"
        /*0030*/ 	.string	"Build cuda_13.0.r13.0/compiler.36424714_0"
        /*0030*/ 	.string	"-arch sm_100a -m 64 "



//--------------------- .note.nv.cuinfo           --------------------------
	.section	.note.nv.cuinfo,"",@"SHT_NOTE"
	.sectionflags	@"SHF_NOTE_NV_CUINFO"
        /*0018*/ 	.short	0x0002
        /*001a*/ 	.short	0x0064
        /*001c*/ 	.short	0x0082
	.zero		2


//--------------------- .nv.info                  --------------------------
	.section	.nv.info,"",@"SHT_CUDA_INFO"
	.align	4


	//----- nvinfo : EIATTR_REGCOUNT
	.align		4
        /*0000*/ 	.byte	0x04, 0x2f
        /*0002*/ 	.short	(.L_12 - .L_11)
	.align		4
.L_11:
        /*0004*/ 	.word	index@(_ZN7cutlass6KernelINS_4conv6kernel23ImplicitGemmConvolutionINS1_11threadblock22ImplicitGemmMultistageINS_4gemm9GemmShapeILi128ELi128ELi32EEENS4_48Conv2dFpropActivationTileAccessIteratorOptimizedINS_11MatrixShapeILi128ELi32EEENS_6half_tENS_6layout10TensorNHWCENS_9transform29PitchLinearWarpRakedThreadMapINS_16PitchLinearShapeILi32ELi128EEELi128ENSH_ILi4ELi8EEELi8EEENS_12AlignedArrayISC_Li8ELi16EEEEENSF_11threadblock25RegularTileAccessIteratorISB_SC_NSD_37RowMajorTensorOpMultiplicandCrosswiseILi16ELi32EEELi0ESK_Li16EEELNS_4arch14CacheOperation4KindE0ENS4_44Conv2dFpropFilterTileAccessIteratorOptimizedINSA_ILi32ELi128EEESC_SE_SK_SM_Lb0EEENSP_ISX_SC_NSD_40ColumnMajorTensorOpMultiplicandCrosswiseILi16ELi32EEELi1ESK_Li16EEELSV_1ENS6_11threadblock9MmaPolicyINS6_4warp11MmaTensorOpINS7_ILi64ELi64ELi32EEESC_SR_SC_S10_fNSD_8RowMajorENS14_17MmaTensorOpPolicyINST_3MmaINS7_ILi16ELi8ELi16EEELi32ESC_S17_SC_NSD_11ColumnMajorEfS17_NST_13OpMultiplyAddEEENSA_ILi1ELi1EEEEELi1ELb0EbEENSA_ILi0ELi0EEES1H_Li1EEELi4EbEENS_8epilogue11threadblock8EpilogueIS8_S1G_Li1ENS1L_22PredicatedTileIteratorINS1L_26OutputTileOptimalThreadMapINS1L_15OutputTileShapeILi128ELi8ELi2ELi1ELi1EEENS1P_ILi1ELi8ELi1ELi1ELi8EEELi128ELi4ELi32EEEfLb0ENSD_9NoPermuteELb0EEENS1K_4warp24FragmentIteratorTensorOpIS16_S1A_fNS_5ArrayIfLi4ELb1EEES17_EENS1V_20TileIteratorTensorOpIS16_S1A_fS17_EENS1L_18SharedLoadIteratorINS1S_18CompactedThreadMapEfLi16EEENS1K_6thread21LinearCombinationReluIfLi4EffLNS25_9ScaleType4KindE1ELNS_15FloatRoundStyleE2EEENSA_ILi0ELi8EEELi2ELi1EEENS12_30GemmIdentityThreadblockSwizzleILi1EEELNS1_8OperatorE0ENS1_17Conv2dProblemSizeELNS1_9GroupModeE0EEEEEvNT_6ParamsE)
        /*0008*/ 	.word	0x000000f4


	//----- nvinfo : EIATTR_FRAME_SIZE
	.align		4
.L_12:
        /*000c*/ 	.byte	0x04, 0x11
        /*000e*/ 	.short	(.L_14 - .L_13)
	.align		4
.L_13:
        /*0010*/ 	.word	index@(_ZN7cutlass6KernelINS_4conv6kernel23ImplicitGemmConvolutionINS1_11threadblock22ImplicitGemmMultistageINS_4gemm9GemmShapeILi128ELi128ELi32EEENS4_48Conv2dFpropActivationTileAccessIteratorOptimizedINS_11MatrixShapeILi128ELi32EEENS_6half_tENS_6layout10TensorNHWCENS_9transform29PitchLinearWarpRakedThreadMapINS_16PitchLinearShapeILi32ELi128EEELi128ENSH_ILi4ELi8EEELi8EEENS_12AlignedArrayISC_Li8ELi16EEEEENSF_11threadblock25RegularTileAccessIteratorISB_SC_NSD_37RowMajorTensorOpMultiplicandCrosswiseILi16ELi32EEELi0ESK_Li16EEELNS_4arch14CacheOperation4KindE0ENS4_44Conv2dFpropFilterTileAccessIteratorOptimizedINSA_ILi32ELi128EEESC_SE_SK_SM_Lb0EEENSP_ISX_SC_NSD_40ColumnMajorTensorOpMultiplicandCrosswiseILi16ELi32EEELi1ESK_Li16EEELSV_1ENS6_11threadblock9MmaPolicyINS6_4warp11MmaTensorOpINS7_ILi64ELi64ELi32EEESC_SR_SC_S10_fNSD_8RowMajorENS14_17MmaTensorOpPolicyINST_3MmaINS7_ILi16ELi8ELi16EEELi32ESC_S17_SC_NSD_11ColumnMajorEfS17_NST_13OpMultiplyAddEEENSA_ILi1ELi1EEEEELi1ELb0EbEENSA_ILi0ELi0EEES1H_Li1EEELi4EbEENS_8epilogue11threadblock8EpilogueIS8_S1G_Li1ENS1L_22PredicatedTileIteratorINS1L_26OutputTileOptimalThreadMapINS1L_15OutputTileShapeILi128ELi8ELi2ELi1ELi1EEENS1P_ILi1ELi8ELi1ELi1ELi8EEELi128ELi4ELi32EEEfLb0ENSD_9NoPermuteELb0EEENS1K_4warp24FragmentIteratorTensorOpIS16_S1A_fNS_5ArrayIfLi4ELb1EEES17_EENS1V_20TileIteratorTensorOpIS16_S1A_fS17_EENS1L_18SharedLoadIteratorINS1S_18CompactedThreadMapEfLi16EEENS1K_6thread21LinearCombinationReluIfLi4EffLNS25_9ScaleType4KindE1ELNS_15FloatRoundStyleE2EEENSA_ILi0ELi8EEELi2ELi1EEENS12_30GemmIdentityThreadblockSwizzleILi1EEELNS1_8OperatorE0ENS1_17Conv2dProblemSizeELNS1_9GroupModeE0EEEEEvNT_6ParamsE)
        /*0014*/ 	.word	0x00000000


	//----- nvinfo : EIATTR_REGCOUNT
	.align		4
.L_14:
        /*0018*/ 	.byte	0x04, 0x2f
        /*001a*/ 	.short	(.L_16 - .L_15)
	.align		4
.L_15:
        /*001c*/ 	.word	index@(_ZN7cutlass9reference6device6kernel11Conv2dFpropINS_6half_tENS_6layout10TensorNHWCES4_S6_fS6_ffNS_16NumericConverterIffLNS_15FloatRoundStyleE2EEENS_12multiply_addIfffEELi4ELi4ELi16ELi8EEEvNS_4conv17Conv2dProblemSizeENS_9TensorRefIT_T0_EENSE_IT1_T2_EENSE_IT3_T4_EESN_T5_SO_)
        /*0020*/ 	.word	0x00000074


	//----- nvinfo : EIATTR_FRAME_SIZE
	.align		4
.L_16:
        /*0024*/ 	.byte	0x04, 0x11
        /*0026*/ 	.short	(.L_18 - .L_17)
	.align		4
.L_17:
        /*0028*/ 	.word	index@($__internal_2_$__cuda_sm20_div_s64)
        /*002c*/ 	.word	0x00000000


	//----- nvinfo : EIATTR_FRAME_SIZE
	.align		4
.L_18:
        /*0030*/ 	.byte	0x04, 0x11
        /*0032*/ 	.short	(.L_20 - .L_19)
	.align		4
.L_19:
        /*0034*/ 	.word	index@(_ZN7cutlass9reference6device6kernel11Conv2dFpropINS_6half_tENS_6layout10TensorNHWCES4_S6_fS6_ffNS_16NumericConverterIffLNS_15FloatRoundStyleE2EEENS_12multiply_addIfffEELi4ELi4ELi16ELi8EEEvNS_4conv17Conv2dProblemSizeENS_9TensorRefIT_T0_EENSE_IT1_T2_EENSE_IT3_T4_EESN_T5_SO_)
        /*0038*/ 	.word	0x00000000


	//----- nvinfo : EIATTR_REGCOUNT
	.align		4
.L_20:
        /*003c*/ 	.byte	0x04, 0x2f
        /*003e*/ 	.short	(.L_22 - .L_21)
	.align		4
.L_21:
        /*0040*/ 	.word	index@(_ZN7cutlass9reference6device6kernel11Conv2dDgradINS_6half_tENS_6layout10TensorNHWCES4_S6_fS6_ffNS_16NumericConverterIffLNS_15FloatRoundStyleE2EEENS_12multiply_addIfffEELi2ELi4ELi16ELi8EEEvNS_4conv17Conv2dProblemSizeENS_9TensorRefIT_T0_EENSE_IT1_T2_EENSE_IT3_T4_EESN_T5_SO_)
        /*0044*/ 	.word	0x0000002e


	//----- nvinfo : EIATTR_FRAME_SIZE
	.align		4
.L_22:
        /*0048*/ 	.byte	0x04, 0x11
        /*004a*/ 	.short	(.L_24 - .L_23)
	.align		4
.L_23:
        /*004c*/ 	.word	index@($__internal_1_$__cuda_sm20_div_s64)
        /*0050*/ 	.word	0x00000000


	//----- nvinfo : EIATTR_FRAME_SIZE
	.align		4
.L_24:
        /*0054*/ 	.byte	0x04, 0x11
        /*0056*/ 	.short	(.L_26 - .L_25)
	.align		4
.L_25:
        /*0058*/ 	.word	index@(_ZN7cutlass9reference6device6kernel11Conv2dDgradINS_6half_tENS_6layout10TensorNHWCES4_S6_fS6_ffNS_16NumericConverterIffLNS_15FloatRoundStyleE2EEENS_12multiply_addIfffEELi2ELi4ELi16ELi8EEEvNS_4conv17Conv2dProblemSizeENS_9TensorRefIT_T0_EENSE_IT1_T2_EENSE_IT3_T4_EESN_T5_SO_)
        /*005c*/ 	.word	0x00000000


	//----- nvinfo : EIATTR_REGCOUNT
	.align		4
.L_26:
        /*0060*/ 	.byte	0x04, 0x2f
        /*0062*/ 	.short	(.L_28 - .L_27)
	.align		4
.L_27:
        /*0064*/ 	.word	index@(_ZN7cutlass9reference6device6kernel11Conv2dWgradINS_6half_tENS_6layout10TensorNHWCES4_S6_fS6_ffNS_16NumericConverterIffLNS_15FloatRoundStyleE2EEENS_12multiply_addIfffEELi2ELi4ELi8ELi16EEEvNS_4conv17Conv2dProblemSizeENS_9TensorRefIT_T0_EENSE_IT1_T2_EENSE_IT3_T4_EESN_T5_SO_)
        /*0068*/ 	.word	0x00000048


	//----- nvinfo : EIATTR_FRAME_SIZE
	.align		4
.L_28:
        /*006c*/ 	.byte	0x04, 0x11
        /*006e*/ 	.short	(.L_30 - .L_29)
	.align		4
.L_29:
        /*0070*/ 	.word	index@($__internal_0_$__cuda_sm20_div_s64)
        /*0074*/ 	.word	0x00000000


	//----- nvinfo : EIATTR_FRAME_SIZE
	.align		4
.L_30:
        /*0078*/ 	.byte	0x04, 0x11
        /*007a*/ 	.short	(.L_32 - .L_31)
	.align		4
.L_31:
        /*007c*/ 	.word	index@(_ZN7cutlass9reference6device6kernel11Conv2dWgradINS_6half_tENS_6layout10TensorNHWCES4_S6_fS6_ffNS_16NumericConverterIffLNS_15FloatRoundStyleE2EEENS_12multiply_addIfffEELi2ELi4ELi8ELi16EEEvNS_4conv17Conv2dProblemSizeENS_9TensorRefIT_T0_EENSE_IT1_T2_EENSE_IT3_T4_EESN_T5_SO_)
        /*0080*/ 	.word	0x00000000


	//----- nvinfo : EIATTR_MIN_STACK_SIZE
	.align		4
.L_32:
        /*0084*/ 	.byte	0x04, 0x12
        /*0086*/ 	.short	(.L_34 - .L_33)
	.align		4
.L_33:
        /*0088*/ 	.word	index@(_ZN7cutlass6KernelINS_4conv6kernel23ImplicitGemmConvolutionINS1_11threadblock22ImplicitGemmMultistageINS_4gemm9GemmShapeILi128ELi128ELi32EEENS4_48Conv2dFpropActivationTileAccessIteratorOptimizedINS_11MatrixShapeILi128ELi32EEENS_6half_tENS_6layout10TensorNHWCENS_9transform29PitchLinearWarpRakedThreadMapINS_16PitchLinearShapeILi32ELi128EEELi128ENSH_ILi4ELi8EEELi8EEENS_12AlignedArrayISC_Li8ELi16EEEEENSF_11threadblock25RegularTileAccessIteratorISB_SC_NSD_37RowMajorTensorOpMultiplicandCrosswiseILi16ELi32EEELi0ESK_Li16EEELNS_4arch14CacheOperation4KindE0ENS4_44Conv2dFpropFilterTileAccessIteratorOptimizedINSA_ILi32ELi128EEESC_SE_SK_SM_Lb0EEENSP_ISX_SC_NSD_40ColumnMajorTensorOpMultiplicandCrosswiseILi16ELi32EEELi1ESK_Li16EEELSV_1ENS6_11threadblock9MmaPolicyINS6_4warp11MmaTensorOpINS7_ILi64ELi64ELi32EEESC_SR_SC_S10_fNSD_8RowMajorENS14_17MmaTensorOpPolicyINST_3MmaINS7_ILi16ELi8ELi16EEELi32ESC_S17_SC_NSD_11ColumnMajorEfS17_NST_13OpMultiplyAddEEENSA_ILi1ELi1EEEEELi1ELb0EbEENSA_ILi0ELi0EEES1H_Li1EEELi4EbEENS_8epilogue11threadblock8EpilogueIS8_S1G_Li1ENS1L_22PredicatedTileIteratorINS1L_26OutputTileOptimalThreadMapINS1L_15OutputTileShapeILi128ELi8ELi2ELi1ELi1EEENS1P_ILi1ELi8ELi1ELi1ELi8EEELi128ELi4ELi32EEEfLb0ENSD_9NoPermuteELb0EEENS1K_4warp24FragmentIteratorTensorOpIS16_S1A_fNS_5ArrayIfLi4ELb1EEES17_EENS1V_20TileIteratorTensorOpIS16_S1A_fS17_EENS1L_18SharedLoadIteratorINS1S_18CompactedThreadMapEfLi16EEENS1K_6thread21LinearCombinationReluIfLi4EffLNS25_9ScaleType4KindE1ELNS_15FloatRoundStyleE2EEENSA_ILi0ELi8EEELi2ELi1EEENS12_30GemmIdentityThreadblockSwizzleILi1EEELNS1_8OperatorE0ENS1_17Conv2dProblemSizeELNS1_9GroupModeE0EEEEEvNT_6ParamsE)
        /*008c*/ 	.word	0x00000000


	//----- nvinfo : EIATTR_MIN_STACK_SIZE
	.align		4
.L_34:
        /*0090*/ 	.byte	0x04, 0x12
        /*0092*/ 	.short	(.L_36 - .L_35)
	.align		4
.L_35:
        /*0094*/ 	.word	index@(_ZN7cutlass9reference6device6kernel11Conv2dWgradINS_6half_tENS_6layout10TensorNHWCES4_S6_fS6_ffNS_16NumericConverterIffLNS_15FloatRoundStyleE2EEENS_12multiply_addIfffEELi2ELi4ELi8ELi16EEEvNS_4conv17Conv2dProblemSizeENS_9TensorRefIT_T0_EENSE_IT1_T2_EENSE_IT3_T4_EESN_T5_SO_)
        /*0098*/ 	.word	0x00000000


	//----- nvinfo : EIATTR_MIN_STACK_SIZE
	.align		4
.L_36:
        /*009c*/ 	.byte	0x04, 0x12
        /*009e*/ 	.short	(.L_38 - .L_37)
	.align		4
.L_37:
        /*00a0*/ 	.word	index@(_ZN7cutlass9reference6device6kernel11Conv2dDgradINS_6half_tENS_6layout10TensorNHWCES4_S6_fS6_ffNS_16NumericConverterIffLNS_15FloatRoundStyleE2EEENS_12multiply_addIfffEELi2ELi4ELi16ELi8EEEvNS_4conv17Conv2dProblemSizeENS_9TensorRefIT_T0_EENSE_IT1_T2_EENSE_IT3_T4_EESN_T5_SO_)
        /*00a4*/ 	.word	0x00000000


	//----- nvinfo : EIATTR_MIN_STACK_SIZE
	.align		4
.L_38:
        /*00a8*/ 	.byte	0x04, 0x12
        /*00aa*/ 	.short	(.L_40 - .L_39)
	.align		4
.L_39:
        /*00ac*/ 	.word	index@(_ZN7cutlass9reference6device6kernel11Conv2dFpropINS_6half_tENS_6layout10TensorNHWCES4_S6_fS6_ffNS_16NumericConverterIffLNS_15FloatRoundStyleE2EEENS_12multiply_addIfffEELi4ELi4ELi16ELi8EEEvNS_4conv17Conv2dProblemSizeENS_9TensorRefIT_T0_EENSE_IT1_T2_EENSE_IT3_T4_EESN_T5_SO_)
        /*00b0*/ 	.word	0x00000000
.L_40:


//--------------------- .nv.compat                --------------------------
	.section	.nv.compat,"",@"SHT_CUDA_COMPAT_INFO"
	.align	4
        /*0000*/ 	.byte	0x02, 0x09, 0x01, 0x00, 0x02, 0x02, 0x01, 0x00, 0x02, 0x05, 0x05, 0x00, 0x03, 0x07, 0x01, 0x01
        /*0010*/ 	.byte	0x02, 0x03, 0x00, 0x00, 0x02, 0x06, 0x01, 0x00, 0x04, 0x0b, 0x08, 0x00, 0x09, 0x00, 0x00, 0x00
        /*0020*/ 	.byte	0x00, 0x00, 0x00, 0x00


//--------------------- .nv.info._ZN7cutlass9reference6device6kernel11Conv2dWgradINS_6half_tENS_6layout10TensorNHWCES4_S6_fS6_ffNS_16NumericConverterIffLNS_15FloatRoundStyleE2EEENS_12multiply_addIfffEELi2ELi4ELi8ELi16EEEvNS_4conv17Conv2dProblemSizeENS_9TensorRefIT_T0_EENSE_IT1_T2_EENSE_IT3_T4_EESN_T5_SO_ --------------------------
	.section	.nv.info._ZN7cutlass9reference6device6kernel11Conv2dWgradINS_6half_tENS_6layout10TensorNHWCES4_S6_fS6_ffNS_16NumericConverterIffLNS_15FloatRoundStyleE2EEENS_12multiply_addIfffEELi2ELi4ELi8ELi16EEEvNS_4conv17Conv2dProblemSizeENS_9TensorRefIT_T0_EENSE_IT1_T2_EENSE_IT3_T4_EESN_T5_SO_,"",@"SHT_CUDA_INFO"
	.sectionflags	@""
	.align	4


	//----- nvinfo : EIATTR_CUDA_API_VERSION
	.align		4
        /*0000*/ 	.byte	0x04, 0x37
        /*0002*/ 	.short	(.L_42 - .L_41)
.L_41:
        /*0004*/ 	.word	0x00000082


	//----- nvinfo : EIATTR_KPARAM_INFO
	.align		4
.L_42:
        /*0008*/ 	.byte	0x04, 0x17
        /*000a*/ 	.short	(.L_44 - .L_43)
.L_43:
        /*000c*/ 	.word	0x00000000
        /*0010*/ 	.short	0x0006
        /*0012*/ 	.short	0x00ac
        /*0014*/ 	.byte	0x00, 0xf0, 0x11, 0x00


	//----- nvinfo : EIATTR_KPARAM_INFO
	.align		4
.L_44:
        /*0018*/ 	.byte	0x04, 0x17
        /*001a*/ 	.short	(.L_46 - .L_45)
.L_45:
        /*001c*/ 	.word	0x00000000
        /*0020*/ 	.short	0x0005
        /*0022*/ 	.short	0x00a8
        /*0024*/ 	.byte	0x00, 0xf0, 0x11, 0x00


	//----- nvinfo : EIATTR_KPARAM_INFO
	.align		4
.L_46:
        /*0028*/ 	.byte	0x04, 0x17
        /*002a*/ 	.short	(.L_48 - .L_47)
.L_47:
        /*002c*/ 	.word	0x00000000
        /*0030*/ 	.short	0x0004
        /*0032*/ 	.short	0x0090
        /*0034*/ 	.byte	0x00, 0xf0, 0x61, 0x00


	//----- nvinfo : EIATTR_KPARAM_INFO
	.align		4
.L_48:
        /*0038*/ 	.byte	0x04, 0x17
        /*003a*/ 	.short	(.L_50 - .L_49)
.L_49:
        /*003c*/ 	.word	0x00000000
        /*0040*/ 	.short	0x0003
        /*0042*/ 	.short	0x0078
        /*0044*/ 	.byte	0x00, 0xf0, 0x61, 0x00


	//----- nvinfo : EIATTR_KPARAM_INFO
	.align		4
.L_50:
        /*0048*/ 	.byte	0x04, 0x17
        /*004a*/ 	.short	(.L_52 - .L_51)
.L_51:
        /*004c*/ 	.word	0x00000000
        /*0050*/ 	.short	0x0002
        /*0052*/ 	.short	0x0060
        /*0054*/ 	.byte	0x00, 0xf0, 0x61, 0x00


	//----- nvinfo : EIATTR_KPARAM_INFO
	.align		4
.L_52:
        /*0058*/ 	.byte	0x04, 0x17
        /*005a*/ 	.short	(.L_54 - .L_53)
.L_53:
        /*005c*/ 	.word	0x00000000
        /*0060*/ 	.short	0x0001
        /*0062*/ 	.short	0x0048
        /*0064*/ 	.byte	0x00, 0xf0, 0x61, 0x00


	//----- nvinfo : EIATTR_KPARAM_INFO
	.align		4
.L_54:
        /*0068*/ 	.byte	0x04, 0x17
        /*006a*/ 	.short	(.L_56 - .L_55)
.L_55:
        /*006c*/ 	.word	0x00000000
        /*0070*/ 	.short	0x0000
        /*0072*/ 	.short	0x0000
        /*0074*/ 	.byte	0x00, 0xf0, 0x21, 0x01


	//----- nvinfo : EIATTR_SPARSE_MMA_MASK
	.align		4
.L_56:
        /*0078*/ 	.byte	0x03, 0x50
        /*007a*/ 	.short	0x0000


	//----- nvinfo : EIATTR_MAXREG_COUNT
	.align		4
        /*007c*/ 	.byte	0x03, 0x1b
        /*007e*/ 	.short	0x00ff


	//----- nvinfo : EIATTR_MERCURY_ISA_VERSION
	.align		4
        /*0080*/ 	.byte	0x03, 0x5f
        /*0082*/ 	.short	0x0101


	//----- nvinfo : EIATTR_VRC_CTA_INIT_COUNT
	.align		4
        /*0084*/ 	.byte	0x02, 0x4a
	.zero		1
	.zero		1


	//----- nvinfo : EIATTR_EXIT_INSTR_OFFSETS
	.align		4
        /*0088*/ 	.byte	0x04, 0x1c
        /*008a*/ 	.short	(.L_58 - .L_57)


	//   ....[0]....
.L_57:
        /*008c*/ 	.word	0x00002750


	//   ....[1]....
        /*0090*/ 	.word	0x00002f30


	//   ....[2]....
        /*0094*/ 	.word	0x00003160


	//   ....[3]....
        /*0098*/ 	.word	0x000037e0


	//   ....[4]....
        /*009c*/ 	.word	0x00003cc0


	//   ....[5]....
        /*00a0*/ 	.word	0x00003df0


	//----- nvinfo : EIATTR_CRS_STACK_SIZE
	.align		4
.L_58:
        /*00a4*/ 	.byte	0x04, 0x1e
        /*00a6*/ 	.short	(.L_60 - .L_59)
.L_59:
        /*00a8*/ 	.word	0x00000000


	//----- nvinfo : EIATTR_CBANK_PARAM_SIZE
	.align		4
.L_60:
        /*00ac*/ 	.byte	0x03, 0x19
        /*00ae*/ 	.short	0x00b0


	//----- nvinfo : EIATTR_PARAM_CBANK
	.align		4
        /*00b0*/ 	.byte	0x04, 0x0a
        /*00b2*/ 	.short	(.L_62 - .L_61)
	.align		4
.L_61:
        /*00b4*/ 	.word	index@(.nv.constant0._ZN7cutlass9reference6device6kernel11Conv2dWgradINS_6half_tENS_6layout10TensorNHWCES4_S6_fS6_ffNS_16NumericConverterIffLNS_15FloatRoundStyleE2EEENS_12multiply_addIfffEELi2ELi4ELi8ELi16EEEvNS_4conv17Conv2dProblemSizeENS_9TensorRefIT_T0_EENSE_IT1_T2_EENSE_IT3_T4_EESN_T5_SO_)
        /*00b8*/ 	.short	0x0380
        /*00ba*/ 	.short	0x00b0


	//----- nvinfo : EIATTR_SW_WAR
	.align		4
.L_62:
        /*00bc*/ 	.byte	0x04, 0x36
        /*00be*/ 	.short	(.L_64 - .L_63)
.L_63:
        /*00c0*/ 	.word	0x00000008
.L_64:


//--------------------- .nv.info._ZN7cutlass9reference6device6kernel11Conv2dDgradINS_6half_tENS_6layout10TensorNHWCES4_S6_fS6_ffNS_16NumericConverterIffLNS_15FloatRoundStyleE2EEENS_12multiply_addIfffEELi2ELi4ELi16ELi8EEEvNS_4conv17Conv2dProblemSizeENS_9TensorRefIT_T0_EENSE_IT1_T2_EENSE_IT3_T4_EESN_T5_SO_ --------------------------
	.section	.nv.info._ZN7cutlass9reference6device6kernel11Conv2dDgradINS_6half_tENS_6layout10TensorNHWCES4_S6_fS6_ffNS_16NumericConverterIffLNS_15FloatRoundStyleE2EEENS_12multiply_addIfffEELi2ELi4ELi16ELi8EEEvNS_4conv17Conv2dProblemSizeENS_9TensorRefIT_T0_EENSE_IT1_T2_EENSE_IT3_T4_EESN_T5_SO_,"",@"SHT_CUDA_INFO"
	.sectionflags	@""
	.align	4


	//----- nvinfo : EIATTR_CUDA_API_VERSION
	.align		4
        /*0000*/ 	.byte	0x04, 0x37
        /*0002*/ 	.short	(.L_66 - .L_65)
.L_65:
        /*0004*/ 	.word	0x00000082


	//----- nvinfo : EIATTR_KPARAM_INFO
	.align		4
.L_66:
        /*0008*/ 	.byte	0x04, 0x17
        /*000a*/ 	.short	(.L_68 - .L_67)
.L_67:
        /*000c*/ 	.word	0x00000000
        /*0010*/ 	.short	0x0006
        /*0012*/ 	.short	0x00ac
        /*0014*/ 	.byte	0x00, 0xf0, 0x11, 0x00


	//----- nvinfo : EIATTR_KPARAM_INFO
	.align		4
.L_68:
        /*0018*/ 	.byte	0x04, 0x17
        /*001a*/ 	.short	(.L_70 - .L_69)
.L_69:
        /*001c*/ 	.word	0x00000000
        /*0020*/ 	.short	0x0005
        /*0022*/ 	.short	0x00a8
        /*0024*/ 	.byte	0x00, 0xf0, 0x11, 0x00


	//----- nvinfo : EIATTR_KPARAM_INFO
	.align		4
.L_70:
        /*0028*/ 	.byte	0x04, 0x17
        /*002a*/ 	.short	(.L_72 - .L_71)
.L_71:
        /*002c*/ 	.word	0x00000000
        /*0030*/ 	.short	0x0004
        /*0032*/ 	.short	0x0090
        /*0034*/ 	.byte	0x00, 0xf0, 0x61, 0x00


	//----- nvinfo : EIATTR_KPARAM_INFO
	.align		4
.L_72:
        /*0038*/ 	.byte	0x04, 0x17
        /*003a*/ 	.short	(.L_74 - .L_73)
.L_73:
        /*003c*/ 	.word	0x00000000
        /*0040*/ 	.short	0x0003
        /*0042*/ 	.short	0x0078
        /*0044*/ 	.byte	0x00, 0xf0, 0x61, 0x00


	//----- nvinfo : EIATTR_KPARAM_INFO
	.align		4
.L_74:
        /*0048*/ 	.byte	0x04, 0x17
        /*004a*/ 	.short	(.L_76 - .L_75)
.L_75:
        /*004c*/ 	.word	0x00000000
        /*0050*/ 	.short	0x0002
        /*0052*/ 	.short	0x0060
        /*0054*/ 	.byte	0x00, 0xf0, 0x61, 0x00


	//----- nvinfo : EIATTR_KPARAM_INFO
	.align		4
.L_76:
        /*0058*/ 	.byte	0x04, 0x17
        /*005a*/ 	.short	(.L_78 - .L_77)
.L_77:
        /*005c*/ 	.word	0x00000000
        /*0060*/ 	.short	0x0001
        /*0062*/ 	.short	0x0048
        /*0064*/ 	.byte	0x00, 0xf0, 0x61, 0x00


	//----- nvinfo : EIATTR_KPARAM_INFO
	.align		4
.L_78:
        /*0068*/ 	.byte	0x04, 0x17
        /*006a*/ 	.short	(.L_80 - .L_79)
.L_79:
        /*006c*/ 	.word	0x00000000
        /*0070*/ 	.short	0x0000
        /*0072*/ 	.short	0x0000
        /*0074*/ 	.byte	0x00, 0xf0, 0x21, 0x01


	//----- nvinfo : EIATTR_SPARSE_MMA_MASK
	.align		4
.L_80:
        /*0078*/ 	.byte	0x03, 0x50
        /*007a*/ 	.short	0x0000


	//----- nvinfo : EIATTR_MAXREG_COUNT
	.align		4
        /*007c*/ 	.byte	0x03, 0x1b
        /*007e*/ 	.short	0x00ff


	//----- nvinfo : EIATTR_MERCURY_ISA_VERSION
	.align		4
        /*0080*/ 	.byte	0x03, 0x5f
        /*0082*/ 	.short	0x0101


	//----- nvinfo : EIATTR_VRC_CTA_INIT_COUNT
	.align		4
        /*0084*/ 	.byte	0x02, 0x4a
	.zero		1
	.zero		1


	//----- nvinfo : EIATTR_EXIT_INSTR_OFFSETS
	.align		4
        /*0088*/ 	.byte	0x04, 0x1c
        /*008a*/ 	.short	(.L_82 - .L_81)


	//   ....[0]....
.L_81:
        /*008c*/ 	.word	0x00003a20


	//   ....[1]....
        /*0090*/ 	.word	0x000041a0


	//   ....[2]....
        /*0094*/ 	.word	0x000043d0


	//   ....[3]....
        /*0098*/ 	.word	0x000046f0


	//   ....[4]....
        /*009c*/ 	.word	0x00004920


	//   ....[5]....
        /*00a0*/ 	.word	0x00004970


	//----- nvinfo : EIATTR_CRS_STACK_SIZE
	.align		4
.L_82:
        /*00a4*/ 	.byte	0x04, 0x1e
        /*00a6*/ 	.short	(.L_84 - .L_83)
.L_83:
        /*00a8*/ 	.word	0x00000000


	//----- nvinfo : EIATTR_CBANK_PARAM_SIZE
	.align		4
.L_84:
        /*00ac*/ 	.byte	0x03, 0x19
        /*00ae*/ 	.short	0x00b0


	//----- nvinfo : EIATTR_PARAM_CBANK
	.align		4
        /*00b0*/ 	.byte	0x04, 0x0a
        /*00b2*/ 	.short	(.L_86 - .L_85)
	.align		4
.L_85:
        /*00b4*/ 	.word	index@(.nv.constant0._ZN7cutlass9reference6device6kernel11Conv2dDgradINS_6half_tENS_6layout10TensorNHWCES4_S6_fS6_ffNS_16NumericConverterIffLNS_15FloatRoundStyleE2EEENS_12multiply_addIfffEELi2ELi4ELi16ELi8EEEvNS_4conv17Conv2dProblemSizeENS_9TensorRefIT_T0_EENSE_IT1_T2_EENSE_IT3_T4_EESN_T5_SO_)
        /*00b8*/ 	.short	0x0380
        /*00ba*/ 	.short	0x00b0


	//----- nvinfo : EIATTR_SW_WAR
	.align		4
.L_86:
        /*00bc*/ 	.byte	0x04, 0x36
        /*00be*/ 	.short	(.L_88 - .L_87)
.L_87:
        /*00c0*/ 	.word	0x00000008
.L_88:


//--------------------- .nv.info._ZN7cutlass9reference6device6kernel11Conv2dFpropINS_6half_tENS_6layout10TensorNHWCES4_S6_fS6_ffNS_16NumericConverterIffLNS_15FloatRoundStyleE2EEENS_12multiply_addIfffEELi4ELi4ELi16ELi8EEEvNS_4conv17Conv2dProblemSizeENS_9TensorRefIT_T0_EENSE_IT1_T2_EENSE_IT3_T4_EESN_T5_SO_ --------------------------
	.section	.nv.info._ZN7cutlass9reference6device6kernel11Conv2dFpropINS_6half_tENS_6layout10TensorNHWCES4_S6_fS6_ffNS_16NumericConverterIffLNS_15FloatRoundStyleE2EEENS_12multiply_addIfffEELi4ELi4ELi16ELi8EEEvNS_4conv17Conv2dProblemSizeENS_9TensorRefIT_T0_EENSE_IT1_T2_EENSE_IT3_T4_EESN_T5_SO_,"",@"SHT_CUDA_INFO"
	.sectionflags	@""
	.align	4


	//----- nvinfo : EIATTR_CUDA_API_VERSION
	.align		4
        /*0000*/ 	.byte	0x04, 0x37
        /*0002*/ 	.short	(.L_90 - .L_89)
.L_89:
        /*0004*/ 	.word	0x00000082


	//----- nvinfo : EIATTR_KPARAM_INFO
	.align		4
.L_90:
        /*0008*/ 	.byte	0x04, 0x17
        /*000a*/ 	.short	(.L_92 - .L_91)
.L_91:
        /*000c*/ 	.word	0x00000000
        /*0010*/ 	.short	0x0006
        /*0012*/ 	.short	0x00ac
        /*0014*/ 	.byte	0x00, 0xf0, 0x11, 0x00


	//----- nvinfo : EIATTR_KPARAM_INFO
	.align		4
.L_92:
        /*0018*/ 	.byte	0x04, 0x17
        /*001a*/ 	.short	(.L_94 - .L_93)
.L_93:
        /*001c*/ 	.word	0x00000000
        /*0020*/ 	.short	0x0005
        /*0022*/ 	.short	0x00a8
        /*0024*/ 	.byte	0x00, 0xf0, 0x11, 0x00


	//----- nvinfo : EIATTR_KPARAM_INFO
	.align		4
.L_94:
        /*0028*/ 	.byte	0x04, 0x17
        /*002a*/ 	.short	(.L_96 - .L_95)
.L_95:
        /*002c*/ 	.word	0x00000000
        /*0030*/ 	.short	0x0004
        /*0032*/ 	.short	0x0090
        /*0034*/ 	.byte	0x00, 0xf0, 0x61, 0x00


	//----- nvinfo : EIATTR_KPARAM_INFO
	.align		4
.L_96:
        /*0038*/ 	.byte	0x04, 0x17
        /*003a*/ 	.short	(.L_98 - .L_97)
.L_97:
        /*003c*/ 	.word	0x00000000
        /*0040*/ 	.short	0x0003
        /*0042*/ 	.short	0x0078
        /*0044*/ 	.byte	0x00, 0xf0, 0x61, 0x00


	//----- nvinfo : EIATTR_KPARAM_INFO
	.align		4
.L_98:
        /*0048*/ 	.byte	0x04, 0x17
        /*004a*/ 	.short	(.L_100 - .L_99)
.L_99:
        /*004c*/ 	.word	0x00000000
        /*0050*/ 	.short	0x0002
        /*0052*/ 	.short	0x0060
        /*0054*/ 	.byte	0x00, 0xf0, 0x61, 0x00


	//----- nvinfo : EIATTR_KPARAM_INFO
	.align		4
.L_100:
        /*0058*/ 	.byte	0x04, 0x17
        /*005a*/ 	.short	(.L_102 - .L_101)
.L_101:
        /*005c*/ 	.word	0x00000000
        /*0060*/ 	.short	0x0001
        /*0062*/ 	.short	0x0048
        /*0064*/ 	.byte	0x00, 0xf0, 0x61, 0x00


	//----- nvinfo : EIATTR_KPARAM_INFO
	.align		4
.L_102:
        /*0068*/ 	.byte	0x04, 0x17
        /*006a*/ 	.short	(.L_104 - .L_103)
.L_103:
        /*006c*/ 	.word	0x00000000
        /*0070*/ 	.short	0x0000
        /*0072*/ 	.short	0x0000
        /*0074*/ 	.byte	0x00, 0xf0, 0x21, 0x01


	//----- nvinfo : EIATTR_SPARSE_MMA_MASK
	.align		4
.L_104:
        /*0078*/ 	.byte	0x03, 0x50
        /*007a*/ 	.short	0x0000


	//----- nvinfo : EIATTR_MAXREG_COUNT
	.align		4
        /*007c*/ 	.byte	0x03, 0x1b
        /*007e*/ 	.short	0x00ff


	//----- nvinfo : EIATTR_MERCURY_ISA_VERSION
	.align		4
        /*0080*/ 	.byte	0x03, 0x5f
        /*0082*/ 	.short	0x0101


	//----- nvinfo : EIATTR_VRC_CTA_INIT_COUNT
	.align		4
        /*0084*/ 	.byte	0x02, 0x4a
	.zero		1
	.zero		1


	//----- nvinfo : EIATTR_EXIT_INSTR_OFFSETS
	.align		4
        /*0088*/ 	.byte	0x04, 0x1c
        /*008a*/ 	.short	(.L_106 - .L_105)


	//   ....[0]....
.L_105:
        /*008c*/ 	.word	0x00006a90


	//   ....[1]....
        /*0090*/ 	.word	0x00007200


	//   ....[2]....
        /*0094*/ 	.word	0x00007430


	//   ....[3]....
        /*0098*/ 	.word	0x00007ca0


	//   ....[4]....
        /*009c*/ 	.word	0x00007ec0


	//   ....[5]....
        /*00a0*/ 	.word	0x00007f10


	//----- nvinfo : EIATTR_CRS_STACK_SIZE
	.align		4
.L_106:
        /*00a4*/ 	.byte	0x04, 0x1e
        /*00a6*/ 	.short	(.L_108 - .L_107)
.L_107:
        /*00a8*/ 	.word	0x00000000


	//----- nvinfo : EIATTR_CBANK_PARAM_SIZE
	.align		4
.L_108:
        /*00ac*/ 	.byte	0x03, 0x19
        /*00ae*/ 	.short	0x00b0


	//----- nvinfo : EIATTR_PARAM_CBANK
	.align		4
        /*00b0*/ 	.byte	0x04, 0x0a
        /*00b2*/ 	.short	(.L_110 - .L_109)
	.align		4
.L_109:
        /*00b4*/ 	.word	index@(.nv.constant0._ZN7cutlass9reference6device6kernel11Conv2dFpropINS_6half_tENS_6layout10TensorNHWCES4_S6_fS6_ffNS_16NumericConverterIffLNS_15FloatRoundStyleE2EEENS_12multiply_addIfffEELi4ELi4ELi16ELi8EEEvNS_4conv17Conv2dProblemSizeENS_9TensorRefIT_T0_EENSE_IT1_T2_EENSE_IT3_T4_EESN_T5_SO_)
        /*00b8*/ 	.short	0x0380
        /*00ba*/ 	.short	0x00b0


	//----- nvinfo : EIATTR_SW_WAR
	.align		4
.L_110:
        /*00bc*/ 	.byte	0x04, 0x36
        /*00be*/ 	.short	(.L_112 - .L_111)
.L_111:
        /*00c0*/ 	.word	0x00000008
.L_112:


//--------------------- .nv.info._ZN7cutlass6KernelINS_4conv6kernel23ImplicitGemmConvolutionINS1_11threadblock22ImplicitGemmMultistageINS_4gemm9GemmShapeILi128ELi128ELi32EEENS4_48Conv2dFpropActivationTileAccessIteratorOptimizedINS_11MatrixShapeILi128ELi32EEENS_6half_tENS_6layout10TensorNHWCENS_9transform29PitchLinearWarpRakedThreadMapINS_16PitchLinearShapeILi32ELi128EEELi128ENSH_ILi4ELi8EEELi8EEENS_12AlignedArrayISC_Li8ELi16EEEEENSF_11threadblock25RegularTileAccessIteratorISB_SC_NSD_37RowMajorTensorOpMultiplicandCrosswiseILi16ELi32EEELi0ESK_Li16EEELNS_4arch14CacheOperation4KindE0ENS4_44Conv2dFpropFilterTileAccessIteratorOptimizedINSA_ILi32ELi128EEESC_SE_SK_SM_Lb0EEENSP_ISX_SC_NSD_40ColumnMajorTensorOpMultiplicandCrosswiseILi16ELi32EEELi1ESK_Li16EEELSV_1ENS6_11threadblock9MmaPolicyINS6_4warp11MmaTensorOpINS7_ILi64ELi64ELi32EEESC_SR_SC_S10_fNSD_8RowMajorENS14_17MmaTensorOpPolicyINST_3MmaINS7_ILi16ELi8ELi16EEELi32ESC_S17_SC_NSD_11ColumnMajorEfS17_NST_13OpMultiplyAddEEENSA_ILi1ELi1EEEEELi1ELb0EbEENSA_ILi0ELi0EEES1H_Li1EEELi4EbEENS_8epilogue11threadblock8EpilogueIS8_S1G_Li1ENS1L_22PredicatedTileIteratorINS1L_26OutputTileOptimalThreadMapINS1L_15OutputTileShapeILi128ELi8ELi2ELi1ELi1EEENS1P_ILi1ELi8ELi1ELi1ELi8EEELi128ELi4ELi32EEEfLb0ENSD_9NoPermuteELb0EEENS1K_4warp24FragmentIteratorTensorOpIS16_S1A_fNS_5ArrayIfLi4ELb1EEES17_EENS1V_20TileIteratorTensorOpIS16_S1A_fS17_EENS1L_18SharedLoadIteratorINS1S_18CompactedThreadMapEfLi16EEENS1K_6thread21LinearCombinationReluIfLi4EffLNS25_9ScaleType4KindE1ELNS_15FloatRoundStyleE2EEENSA_ILi0ELi8EEELi2ELi1EEENS12_30GemmIdentityThreadblockSwizzleILi1EEELNS1_8OperatorE0ENS1_17Conv2dProblemSizeELNS1_9GroupModeE0EEEEEvNT_6ParamsE --------------------------
	.section	.nv.info._ZN7cutlass6KernelINS_4conv6kernel23ImplicitGemmConvolutionINS1_11threadblock22ImplicitGemmMultistageINS_4gemm9GemmShapeILi128ELi128ELi32EEENS4_48Conv2dFpropActivationTileAccessIteratorOptimizedINS_11MatrixShapeILi128ELi32EEENS_6half_tENS_6layout10TensorNHWCENS_9transform29PitchLinearWarpRakedThreadMapINS_16PitchLinearShapeILi32ELi128EEELi128ENSH_ILi4ELi8EEELi8EEENS_12AlignedArrayISC_Li8ELi16EEEEENSF_11threadblock25RegularTileAccessIteratorISB_SC_NSD_37RowMajorTensorOpMultiplicandCrosswiseILi16ELi32EEELi0ESK_Li16EEELNS_4arch14CacheOperation4KindE0ENS4_44Conv2dFpropFilterTileAccessIteratorOptimizedINSA_ILi32ELi128EEESC_SE_SK_SM_Lb0EEENSP_ISX_SC_NSD_40ColumnMajorTensorOpMultiplicandCrosswiseILi16ELi32EEELi1ESK_Li16EEELSV_1ENS6_11threadblock9MmaPolicyINS6_4warp11MmaTensorOpINS7_ILi64ELi64ELi32EEESC_SR_SC_S10_fNSD_8RowMajorENS14_17MmaTensorOpPolicyINST_3MmaINS7_ILi16ELi8ELi16EEELi32ESC_S17_SC_NSD_11ColumnMajorEfS17_NST_13OpMultiplyAddEEENSA_ILi1ELi1EEEEELi1ELb0EbEENSA_ILi0ELi0EEES1H_Li1EEELi4EbEENS_8epilogue11threadblock8EpilogueIS8_S1G_Li1ENS1L_22PredicatedTileIteratorINS1L_26OutputTileOptimalThreadMapINS1L_15OutputTileShapeILi128ELi8ELi2ELi1ELi1EEENS1P_ILi1ELi8ELi1ELi1ELi8EEELi128ELi4ELi32EEEfLb0ENSD_9NoPermuteELb0EEENS1K_4warp24FragmentIteratorTensorOpIS16_S1A_fNS_5ArrayIfLi4ELb1EEES17_EENS1V_20TileIteratorTensorOpIS16_S1A_fS17_EENS1L_18SharedLoadIteratorINS1S_18CompactedThreadMapEfLi16EEENS1K_6thread21LinearCombinationReluIfLi4EffLNS25_9ScaleType4KindE1ELNS_15FloatRoundStyleE2EEENSA_ILi0ELi8EEELi2ELi1EEENS12_30GemmIdentityThreadblockSwizzleILi1EEELNS1_8OperatorE0ENS1_17Conv2dProblemSizeELNS1_9GroupModeE0EEEEEvNT_6ParamsE,"",@"SHT_CUDA_INFO"
	.sectionflags	@""
	.align	4


	//----- nvinfo : EIATTR_CUDA_API_VERSION
	.align		4
        /*0000*/ 	.byte	0x04, 0x37
        /*0002*/ 	.short	(.L_114 - .L_113)
.L_113:
        /*0004*/ 	.word	0x00000082


	//----- nvinfo : EIATTR_KPARAM_INFO
	.align		4
.L_114:
        /*0008*/ 	.byte	0x04, 0x17
        /*000a*/ 	.short	(.L_116 - .L_115)
.L_115:
        /*000c*/ 	.word	0x00000000
        /*0010*/ 	.short	0x0000
        /*0012*/ 	.short	0x0000
        /*0014*/ 	.byte	0x00, 0xf0, 0xe1, 0x06


	//----- nvinfo : EIATTR_SPARSE_MMA_MASK
	.align		4
.L_116:
        /*0018*/ 	.byte	0x03, 0x50
        /*001a*/ 	.short	0x0000


	//----- nvinfo : EIATTR_MAXREG_COUNT
	.align		4
        /*001c*/ 	.byte	0x03, 0x1b
        /*001e*/ 	.short	0x00ff


	//----- nvinfo : EIATTR_NUM_BARRIERS
	.align		4
        /*0020*/ 	.byte	0x02, 0x4c
        /*0022*/ 	.byte	0x01
	.zero		1


	//----- nvinfo : EIATTR_MERCURY_ISA_VERSION
	.align		4
        /*0024*/ 	.byte	0x03, 0x5f
        /*0026*/ 	.short	0x0101


	//----- nvinfo : EIATTR_COOP_GROUP_MASK_REGIDS
	.align		4
        /*0028*/ 	.byte	0x04, 0x29
        /*002a*/ 	.short	(.L_118 - .L_117)


	//   ....[0]....
.L_117:
        /*002c*/ 	.word	0xffffffff


	//----- nvinfo : EIATTR_COOP_GROUP_INSTR_OFFSETS
	.align		4
.L_118:
        /*0030*/ 	.byte	0x04, 0x28
        /*0032*/ 	.short	(.L_120 - .L_119)


	//   ....[0]....
.L_119:
        /*0034*/ 	.word	0x00000b10


	//----- nvinfo : EIATTR_VRC_CTA_INIT_COUNT
	.align		4
.L_120:
        /*0038*/ 	.byte	0x02, 0x4a
	.zero		1
	.zero		1


	//----- nvinfo : EIATTR_EXIT_INSTR_OFFSETS
	.align		4
        /*003c*/ 	.byte	0x04, 0x1c
        /*003e*/ 	.short	(.L_122 - .L_121)


	//   ....[0]....
.L_121:
        /*0040*/ 	.word	0x000000d0


	//   ....[1]....
        /*0044*/ 	.word	0x00007090


	//   ....[2]....
        /*0048*/ 	.word	0x00007100


	//   ....[3]....
        /*004c*/ 	.word	0x00007190


	//----- nvinfo : EIATTR_CRS_STACK_SIZE
	.align		4
.L_122:
        /*0050*/ 	.byte	0x04, 0x1e
        /*0052*/ 	.short	(.L_124 - .L_123)
.L_123:
        /*0054*/ 	.word	0x00000000


	//----- nvinfo : EIATTR_CBANK_PARAM_SIZE
	.align		4
.L_124:
        /*0058*/ 	.byte	0x03, 0x19
        /*005a*/ 	.short	0x01b8


	//----- nvinfo : EIATTR_PARAM_CBANK
	.align		4
        /*005c*/ 	.byte	0x04, 0x0a
        /*005e*/ 	.short	(.L_126 - .L_125)
	.align		4
.L_125:
        /*0060*/ 	.word	index@(.nv.constant0._ZN7cutlass6KernelINS_4conv6kernel23ImplicitGemmConvolutionINS1_11threadblock22ImplicitGemmMultistageINS_4gemm9GemmShapeILi128ELi128ELi32EEENS4_48Conv2dFpropActivationTileAccessIteratorOptimizedINS_11MatrixShapeILi128ELi32EEENS_6half_tENS_6layout10TensorNHWCENS_9transform29PitchLinearWarpRakedThreadMapINS_16PitchLinearShapeILi32ELi128EEELi128ENSH_ILi4ELi8EEELi8EEENS_12AlignedArrayISC_Li8ELi16EEEEENSF_11threadblock25RegularTileAccessIteratorISB_SC_NSD_37RowMajorTensorOpMultiplicandCrosswiseILi16ELi32EEELi0ESK_Li16EEELNS_4arch14CacheOperation4KindE0ENS4_44Conv2dFpropFilterTileAccessIteratorOptimizedINSA_ILi32ELi128EEESC_SE_SK_SM_Lb0EEENSP_ISX_SC_NSD_40ColumnMajorTensorOpMultiplicandCrosswiseILi16ELi32EEELi1ESK_Li16EEELSV_1ENS6_11threadblock9MmaPolicyINS6_4warp11MmaTensorOpINS7_ILi64ELi64ELi32EEESC_SR_SC_S10_fNSD_8RowMajorENS14_17MmaTensorOpPolicyINST_3MmaINS7_ILi16ELi8ELi16EEELi32ESC_S17_SC_NSD_11ColumnMajorEfS17_NST_13OpMultiplyAddEEENSA_ILi1ELi1EEEEELi1ELb0EbEENSA_ILi0ELi0EEES1H_Li1EEELi4EbEENS_8epilogue11threadblock8EpilogueIS8_S1G_Li1ENS1L_22PredicatedTileIteratorINS1L_26OutputTileOptimalThreadMapINS1L_15OutputTileShapeILi128ELi8ELi2ELi1ELi1EEENS1P_ILi1ELi8ELi1ELi1ELi8EEELi128ELi4ELi32EEEfLb0ENSD_9NoPermuteELb0EEENS1K_4warp24FragmentIteratorTensorOpIS16_S1A_fNS_5ArrayIfLi4ELb1EEES17_EENS1V_20TileIteratorTensorOpIS16_S1A_fS17_EENS1L_18SharedLoadIteratorINS1S_18CompactedThreadMapEfLi16EEENS1K_6thread21LinearCombinationReluIfLi4EffLNS25_9ScaleType4KindE1ELNS_15FloatRoundStyleE2EEENSA_ILi0ELi8EEELi2ELi1EEENS12_30GemmIdentityThreadblockSwizzleILi1EEELNS1_8OperatorE0ENS1_17Conv2dProblemSizeELNS1_9GroupModeE0EEEEEvNT_6ParamsE)
        /*0064*/ 	.short	0x0380
        /*0066*/ 	.short	0x01b8


	//----- nvinfo : EIATTR_SW_WAR
	.align		4
.L_126:
        /*0068*/ 	.byte	0x04, 0x36
        /*006a*/ 	.short	(.L_128 - .L_127)
.L_127:
        /*006c*/ 	.word	0x00000008
.L_128:


//--------------------- .nv.callgraph             --------------------------
	.section	.nv.callgraph,"",@"SHT_CUDA_CALLGRAPH"
	.align	4
	.sectionentsize	8
	.align		4
        /*0000*/ 	.word	0x00000000
	.align		4
        /*0004*/ 	.word	0xffffffff
	.align		4
        /*0008*/ 	.word	0x00000000
	.align		4
        /*000c*/ 	.word	0xfffffffe
	.align		4
        /*0010*/ 	.word	0x00000000
	.align		4
        /*0014*/ 	.word	0xfffffffd
	.align		4
        /*0018*/ 	.word	0x00000000
	.align		4
        /*001c*/ 	.word	0xfffffffc


//--------------------- .nv.constant4             --------------------------
	.section	.nv.constant4,"a",@progbits
	.align	8
	.align		8
.nv.constant4:
        /*0000*/ 	.dword	_ZN33_INTERNAL_ad02a1d1_4_k_cu__Z3runv4cuda3std3__45__cpo5beginE
	.align		8
        /*0008*/ 	.dword	_ZN33_INTERNAL_ad02a1d1_4_k_cu__Z3runv4cuda3std3__45__cpo3endE
	.align		8
        /*0010*/ 	.dword	_ZN33_INTERNAL_ad02a1d1_4_k_cu__Z3runv4cuda3std3__45__cpo6cbeginE
	.align		8
        /*0018*/ 	.dword	_ZN33_INTERNAL_ad02a1d1_4_k_cu__Z3runv4cuda3std3__45__cpo4cendE
	.align		8
        /*0020*/ 	.dword	_ZN33_INTERNAL_ad02a1d1_4_k_cu__Z3runv4cuda3std3__435_GLOBAL__N__ad02a1d1_4_k_cu__Z3runv6ignoreE
	.align		8
        /*0028*/ 	.dword	_ZN33_INTERNAL_ad02a1d1_4_k_cu__Z3runv4cuda3std3__419piecewise_constructE
	.align		8
        /*0030*/ 	.dword	_ZN33_INTERNAL_ad02a1d1_4_k_cu__Z3runv4cuda3std3__48in_placeE
	.align		8
        /*0038*/ 	.dword	_ZN33_INTERNAL_ad02a1d1_4_k_cu__Z3runv4cuda3std6ranges3__45__cpo4swapE
	.align		8
        /*0040*/ 	.dword	_ZN33_INTERNAL_ad02a1d1_4_k_cu__Z3runv4cuda3std6ranges3__45__cpo9iter_moveE
	.align		8
        /*0048*/ 	.dword	_ZN33_INTERNAL_ad02a1d1_4_k_cu__Z3runv4cute7productE
	.align		8
        /*0050*/ 	.dword	_ZN33_INTERNAL_ad02a1d1_4_k_cu__Z3runv4cute1_E


//--------------------- .text._ZN7cutlass9reference6device6kernel11Conv2dWgradINS_6half_tENS_6layout10TensorNHWCES4_S6_fS6_ffNS_16NumericConverterIffLNS_15FloatRoundStyleE2EEENS_12multiply_addIfffEELi2ELi4ELi8ELi16EEEvNS_4conv17Conv2dProblemSizeENS_9TensorRefIT_T0_EENSE_IT1_T2_EENSE_IT3_T4_EESN_T5_SO_ --------------------------
	.section	.text._ZN7cutlass9reference6device6kernel11Conv2dWgradINS_6half_tENS_6layout10TensorNHWCES4_S6_fS6_ffNS_16NumericConverterIffLNS_15FloatRoundStyleE2EEENS_12multiply_addIfffEELi2ELi4ELi8ELi16EEEvNS_4conv17Conv2dProblemSizeENS_9TensorRefIT_T0_EENSE_IT1_T2_EENSE_IT3_T4_EESN_T5_SO_,"ax",@progbits
	.align	128
        .global         _ZN7cutlass9reference6device6kernel11Conv2dWgradINS_6half_tENS_6layout10TensorNHWCES4_S6_fS6_ffNS_16NumericConverterIffLNS_15FloatRoundStyleE2EEENS_12multiply_addIfffEELi2ELi4ELi8ELi16EEEvNS_4conv17Conv2dProblemSizeENS_9TensorRefIT_T0_EENSE_IT1_T2_EENSE_IT3_T4_EESN_T5_SO_
        .type           _ZN7cutlass9reference6device6kernel11Conv2dWgradINS_6half_tENS_6layout10TensorNHWCES4_S6_fS6_ffNS_16NumericConverterIffLNS_15FloatRoundStyleE2EEENS_12multiply_addIfffEELi2ELi4ELi8ELi16EEEvNS_4conv17Conv2dProblemSizeENS_9TensorRefIT_T0_EENSE_IT1_T2_EENSE_IT3_T4_EESN_T5_SO_,@function
        .size           _ZN7cutlass9reference6device6kernel11Conv2dWgradINS_6half_tENS_6layout10TensorNHWCES4_S6_fS6_ffNS_16NumericConverterIffLNS_15FloatRoundStyleE2EEENS_12multiply_addIfffEELi2ELi4ELi8ELi16EEEvNS_4conv17Conv2dProblemSizeENS_9TensorRefIT_T0_EENSE_IT1_T2_EENSE_IT3_T4_EESN_T5_SO_,(.L_x_187 - _ZN7cutlass9reference6device6kernel11Conv2dWgradINS_6half_tENS_6layout10TensorNHWCES4_S6_fS6_ffNS_16NumericConverterIffLNS_15FloatRoundStyleE2EEENS_12multiply_addIfffEELi2ELi4ELi8ELi16EEEvNS_4conv17Conv2dProblemSizeENS_9TensorRefIT_T0_EENSE_IT1_T2_EENSE_IT3_T4_EESN_T5_SO_)
        .other          _ZN7cutlass9reference6device6kernel11Conv2dWgradINS_6half_tENS_6layout10TensorNHWCES4_S6_fS6_ffNS_16NumericConverterIffLNS_15FloatRoundStyleE2EEENS_12multiply_addIfffEELi2ELi4ELi8ELi16EEEvNS_4conv17Conv2dProblemSizeENS_9TensorRefIT_T0_EENSE_IT1_T2_EENSE_IT3_T4_EESN_T5_SO_,@"STO_CUDA_ENTRY STV_DEFAULT"
_ZN7cutlass9reference6device6kernel11Conv2dWgradINS_6half_tENS_6layout10TensorNHWCES4_S6_fS6_ffNS_16NumericConverterIffLNS_15FloatRoundStyleE2EEENS_12multiply_addIfffEELi2ELi4ELi8ELi16EEEvNS_4conv17Conv2dProblemSizeENS_9TensorRefIT_T0_EENSE_IT1_T2_EENSE_IT3_T4_EESN_T5_SO_:
.text._ZN7cutlass9reference6device6kernel11Conv2dWgradINS_6half_tENS_6layout10TensorNHWCES4_S6_fS6_ffNS_16NumericConverterIffLNS_15FloatRoundStyleE2EEENS_12multiply_addIfffEELi2ELi4ELi8ELi16EEEvNS_4conv17Conv2dProblemSizeENS_9TensorRefIT_T0_EENSE_IT1_T2_EENSE_IT3_T4_EESN_T5_SO_:
[----:B------:R-:W-:Y:S01]  /*0000*/  LDC R1, c[0x0][0x37c] ;  /* 0x0000df00ff017b82 */ /* 0x000fe20000000800 */
[----:B------:R-:W0:Y:S01]  /*0010*/  S2R R5, SR_CTAID.X ;  /* 0x0000000000057919 */ /* 0x000e220000002500 */
[----:B------:R-:W1:Y:S01]  /*0020*/  LDCU UR11, c[0x0][0x3a0] ;  /* 0x00007400ff0b77ac */ /* 0x000e620008000800 */
[----:B------:R-:W0:Y:S01]  /*0030*/  S2R R2, SR_TID.X ;  /* 0x0000000000027919 */ /* 0x000e220000002100 */
[----:B------:R-:W1:Y:S01]  /*0040*/  LDCU UR10, c[0x0][0x38c] ;  /* 0x00007180ff0a77ac */ /* 0x000e620008000800 */
[----:B------:R-:W2:Y:S01]  /*0050*/  S2R R3, SR_CTAID.Y ;  /* 0x0000000000037919 */ /* 0x000ea20000002600 */
[----:B------:R-:W-:Y:S01]  /*0060*/  UMOV UR8, URZ ;  /* 0x000000ff00087c82 */ /* 0x000fe20008000000 */
[----:B------:R-:W2:Y:S01]  /*0070*/  S2R R0, SR_TID.Y ;  /* 0x0000000000007919 */ /* 0x000ea20000002200 */
[----:B-1----:R-:W-:-:S04]  /*0080*/  UIMAD.WIDE UR10, UR11, UR10, URZ ;  /* 0x0000000a0b0a72a5 */ /* 0x002fc8000f8e02ff */
[----:B------:R-:W-:Y:S01]  /*0090*/  UISETP.NE.AND.EX UP0, UPT, UR11, URZ, UPT, !UPT ;  /* 0x000000ff0b00728c */ /* 0x000fe2000bf053f0 */
[----:B0-----:R-:W-:-:S05]  /*00a0*/  IMAD R2, R5, 0x8, R2 ;  /* 0x0000000805027824 */ /* 0x001fca00078e0202 */
[----:B------:R-:W-:Y:S01]  /*00b0*/  SHF.L.U32 R61, R2, 0x1, RZ ;  /* 0x00000001023d7819 */ /* 0x000fe200000006ff */
[----:B--2---:R-:W-:-:S05]  /*00c0*/  IMAD R0, R3, 0x10, R0 ;  /* 0x0000001003007824 */ /* 0x004fca00078e0200 */
[----:B------:R-:W-:Y:S01]  /*00d0*/  SHF.L.U32 R8, R0, 0x2, RZ ;  /* 0x0000000200087819 */ /* 0x000fe200000006ff */
[----:B------:R-:W-:Y:S06]  /*00e0*/  BRA.U UP0, `(.L_x_0) ;  /* 0x0000000100547547 */ /* 0x000fec000b800000 */
[----:B------:R-:W0:Y:S01]  /*00f0*/  I2F.U32.RP R4, UR10 ;  /* 0x0000000a00047d06 */ /* 0x000e220008209000 */
[----:B------:R-:W-:Y:S01]  /*0100*/  IMAD R0, RZ, RZ, -UR10 ;  /* 0x8000000aff007e24 */ /* 0x000fe2000f8e02ff */
[----:B------:R-:W-:-:S06]  /*0110*/  ISETP.NE.U32.AND P1, PT, RZ, UR10, PT ;  /* 0x0000000aff007c0c */ /* 0x000fcc000bf25070 */
[----:B0-----:R-:W0:Y:S02]  /*0120*/  MUFU.RCP R2, R4 ;  /* 0x0000000400027308 */ /* 0x001e240000001000 */
[----:B0-----:R-:W-:-:S06]  /*0130*/  IADD3 R2, PT, PT, R2, 0xffffffe, RZ ;  /* 0x0ffffffe02027810 */ /* 0x001fcc0007ffe0ff */
[----:B------:R0:W1:Y:S02]  /*0140*/  F2I.FTZ.U32.TRUNC.NTZ R3, R2 ;  /* 0x0000000200037305 */ /* 0x000064000021f000 */
[----:B0-----:R-:W-:Y:S02]  /*0150*/  HFMA2 R2, -RZ, RZ, 0, 0 ;  /* 0x00000000ff027431 */ /* 0x001fe400000001ff */
[----:B-1----:R-:W-:-:S04]  /*0160*/  IMAD R5, R0, R3, RZ ;  /* 0x0000000300057224 */ /* 0x002fc800078e02ff */
[----:B------:R-:W-:-:S06]  /*0170*/  IMAD.HI.U32 R5, R3, R5, R2 ;  /* 0x0000000503057227 */ /* 0x000fcc00078e0002 */
[----:B------:R-:W-:-:S04]  /*0180*/  IMAD.HI.U32 R60, R5, R8, RZ ;  /* 0x00000008053c7227 */ /* 0x000fc800078e00ff */
[----:B------:R-:W-:-:S04]  /*0190*/  IMAD.MOV R3, RZ, RZ, -R60 ;  /* 0x000000ffff037224 */ /* 0x000fc800078e0a3c */
[----:B------:R-:W-:-:S05]  /*01a0*/  IMAD R3, R3, UR10, R8 ;  /* 0x0000000a03037c24 */ /* 0x000fca000f8e0208 */
[----:B------:R-:W-:-:S13]  /*01b0*/  ISETP.GE.U32.AND P0, PT, R3, UR10, PT ;  /* 0x0000000a03007c0c */ /* 0x000fda000bf06070 */
[----:B------:R-:W-:Y:S01]  /*01c0*/  @P0 IADD3 R3, PT, PT, R3, -UR10, RZ ;  /* 0x8000000a03030c10 */ /* 0x000fe2000fffe0ff */
[----:B------:R-:W-:-:S03]  /*01d0*/  @P0 VIADD R60, R60, 0x1 ;  /* 0x000000013c3c0836 */ /* 0x000fc60000000000 */
[----:B------:R-:W-:-:S13]  /*01e0*/  ISETP.GE.U32.AND P2, PT, R3, UR10, PT ;  /* 0x0000000a03007c0c */ /* 0x000fda000bf46070 */
[----:B------:R-:W-:Y:S02]  /*01f0*/  @P2 IADD3 R60, PT, PT, R60, 0x1, RZ ;  /* 0x000000013c3c2810 */ /* 0x000fe40007ffe0ff */
[----:B------:R-:W-:-:S04]  /*0200*/  @!P1 LOP3.LUT R60, RZ, UR10, RZ, 0x33, !PT ;  /* 0x0000000aff3c9c12 */ /* 0x000fc8000f8e33ff */
[----:B------:R-:W-:-:S05]  /*0210*/  IADD3 R3, PT, PT, -R60, RZ, RZ ;  /* 0x000000ff3c037210 */ /* 0x000fca0007ffe1ff */
[----:B------:R-:W-:Y:S01]  /*0220*/  IMAD R2, R3, UR10, R8 ;  /* 0x0000000a03027c24 */ /* 0x000fe2000f8e0208 */
[----:B------:R-:W-:Y:S06]  /*0230*/  BRA `(.L_x_1) ;  /* 0x0000000000207947 */ /* 0x000fec0003800000 */
.L_x_0:
[----:B------:R-:W-:Y:S01]  /*0240*/  MOV R0, R8 ;  /* 0x0000000800007202 */ /* 0x000fe20000000f00 */
[----:B------:R-:W-:Y:S01]  /*0250*/  UMOV UR6, UR10 ;  /* 0x0000000a00067c82 */ /* 0x000fe20008000000 */
[----:B------:R-:W-:Y:S01]  /*0260*/  MOV R4, 0x290 ;  /* 0x0000029000047802 */ /* 0x000fe20000000f00 */
[----:B------:R-:W-:Y:S01]  /*0270*/  UMOV UR7, UR11 ;  /* 0x0000000b00077c82 */ /* 0x000fe20008000000 */
[----:B------:R-:W-:Y:S05]  /*0280*/  CALL.REL.NOINC `($__internal_0_$__cuda_sm20_div_s64) ;  /* 0x0000003800dc7944 */ /* 0x000fea0003c00000 */
[----:B------:R-:W-:Y:S02]  /*0290*/  IADD3 R3, PT, PT, -R57, RZ, RZ ;  /* 0x000000ff39037210 */ /* 0x000fe40007ffe1ff */
[----:B------:R-:W-:-:S03]  /*02a0*/  MOV R60, R57 ;  /* 0x00000039003c7202 */ /* 0x000fc60000000f00 */
[----:B------:R-:W-:-:S07]  /*02b0*/  IMAD R2, R3, UR10, R8 ;  /* 0x0000000a03027c24 */ /* 0x000fce000f8e0208 */
.L_x_1:
[----:B------:R-:W0:Y:S01]  /*02c0*/  LDC R45, c[0x0][0x38c] ;  /* 0x0000e300ff2d7b82 */ /* 0x000e220000000800 */
[----:B------:R-:W-:Y:S01]  /*02d0*/  UISETP.NE.AND.EX UP0, UPT, UR11, URZ, UPT, !UPT ;  /* 0x000000ff0b00728c */ /* 0x000fe2000bf053f0 */
[----:B0-----:R-:W-:-:S04]  /*02e0*/  IABS R4, R45 ;  /* 0x0000002d00047213 */ /* 0x001fc80000000000 */
[----:B------:R-:W0:Y:S08]  /*02f0*/  I2F.RP R5, R4 ;  /* 0x0000000400057306 */ /* 0x000e300000209400 */
[----:B0-----:R-:W0:Y:S02]  /*0300*/  MUFU.RCP R6, R5 ;  /* 0x0000000500067308 */ /* 0x001e240000001000 */
[----:B0-----:R-:W-:-:S06]  /*0310*/  VIADD R6, R6, 0xffffffe ;  /* 0x0ffffffe06067836 */ /* 0x001fcc0000000000 */
[----:B------:R-:W0:Y:S02]  /*0320*/  F2I.FTZ.U32.TRUNC.NTZ R7, R6 ;  /* 0x0000000600077305 */ /* 0x000e24000021f000 */
[----:B0-----:R-:W-:Y:S01]  /*0330*/  IMAD.MOV R0, RZ, RZ, -R7 ;  /* 0x000000ffff007224 */ /* 0x001fe200078e0a07 */
[----:B------:R-:W-:-:S03]  /*0340*/  MOV R6, RZ ;  /* 0x000000ff00067202 */ /* 0x000fc60000000f00 */
[----:B------:R-:W-:Y:S01]  /*0350*/  IMAD R3, R0, R4, RZ ;  /* 0x0000000400037224 */ /* 0x000fe200078e02ff */
[----:B------:R-:W-:-:S03]  /*0360*/  IABS R0, R2 ;  /* 0x0000000200007213 */ /* 0x000fc60000000000 */
[----:B------:R-:W-:-:S06]  /*0370*/  IMAD.HI.U32 R3, R7, R3, R6 ;  /* 0x0000000307037227 */ /* 0x000fcc00078e0006 */
[----:B------:R-:W-:-:S04]  /*0380*/  IMAD.HI.U32 R46, R3, R0, RZ ;  /* 0x00000000032e7227 */ /* 0x000fc800078e00ff */
[----:B------:R-:W-:-:S04]  /*0390*/  IMAD.MOV R3, RZ, RZ, -R46 ;  /* 0x000000ffff037224 */ /* 0x000fc800078e0a2e */
[----:B------:R-:W-:Y:S01]  /*03a0*/  IMAD R3, R4, R3, R0 ;  /* 0x0000000304037224 */ /* 0x000fe200078e0200 */
[----:B------:R-:W-:-:S04]  /*03b0*/  LOP3.LUT R0, R2, R45, RZ, 0x3c, !PT ;  /* 0x0000002d02007212 */ /* 0x000fc800078e3cff */
[----:B------:R-:W-:Y:S02]  /*03c0*/  ISETP.GT.U32.AND P0, PT, R4, R3, PT ;  /* 0x000000030400720c */ /* 0x000fe40003f04070 */
[----:B------:R-:W-:Y:S01]  /*03d0*/  ISETP.GE.AND P1, PT, R0, RZ, PT ;  /* 0x000000ff0000720c */ /* 0x000fe20003f26270 */
[----:B------:R-:W-:-:S10]  /*03e0*/  VIADD R0, R8, 0x1 ;  /* 0x0000000108007836 */ /* 0x000fd40000000000 */
[-C--:B------:R-:W-:Y:S01]  /*03f0*/  @!P0 IADD3 R3, PT, PT, R3, -R4.reuse, RZ ;  /* 0x8000000403038210 */ /* 0x080fe20007ffe0ff */
[----:B------:R-:W-:Y:S01]  /*0400*/  @!P0 VIADD R46, R46, 0x1 ;  /* 0x000000012e2e8836 */ /* 0x000fe20000000000 */
[----:B------:R-:W-:Y:S02]  /*0410*/  ISETP.NE.AND P0, PT, R45, RZ, PT ;  /* 0x000000ff2d00720c */ /* 0x000fe40003f05270 */
[----:B------:R-:W-:-:S13]  /*0420*/  ISETP.GE.U32.AND P2, PT, R3, R4, PT ;  /* 0x000000040300720c */ /* 0x000fda0003f46070 */
[----:B------:R-:W-:-:S05]  /*0430*/  @P2 IADD3 R46, PT, PT, R46, 0x1, RZ ;  /* 0x000000012e2e2810 */ /* 0x000fca0007ffe0ff */
[----:B------:R-:W-:Y:S01]  /*0440*/  @!P1 IMAD.MOV R46, RZ, RZ, -R46 ;  /* 0x000000ffff2e9224 */ /* 0x000fe200078e0a2e */
[----:B------:R-:W-:-:S04]  /*0450*/  @!P0 LOP3.LUT R46, RZ, R45, RZ, 0x33, !PT ;  /* 0x0000002dff2e8212 */ /* 0x000fc800078e33ff */
[----:B------:R-:W-:-:S05]  /*0460*/  IADD3 R3, PT, PT, -R46, RZ, RZ ;  /* 0x000000ff2e037210 */ /* 0x000fca0007ffe1ff */
[----:B------:R-:W-:Y:S01]  /*0470*/  IMAD R45, R45, R3, R2 ;  /* 0x000000032d2d7224 */ /* 0x000fe200078e0202 */
[----:B------:R-:W-:Y:S06]  /*0480*/  BRA.U UP0, `(.L_x_2) ;  /* 0x0000000100547547 */ /* 0x000fec000b800000 */
[----:B------:R-:W0:Y:S01]  /*0490*/  I2F.U32.RP R6, UR10 ;  /* 0x0000000a00067d06 */ /* 0x000e220008209000 */
[----:B------:R-:W-:Y:S01]  /*04a0*/  IMAD R2, RZ, RZ, -UR10 ;  /* 0x8000000aff027e24 */ /* 0x000fe2000f8e02ff */
[----:B------:R-:W-:-:S06]  /*04b0*/  ISETP.NE.U32.AND P1, PT, RZ, UR10, PT ;  /* 0x0000000aff007c0c */ /* 0x000fcc000bf25070 */
[----:B0-----:R-:W0:Y:S02]  /*04c0*/  MUFU.RCP R4, R6 ;  /* 0x0000000600047308 */ /* 0x001e240000001000 */
[----:B0-----:R-:W-:-:S06]  /*04d0*/  IADD3 R4, PT, PT, R4, 0xffffffe, RZ ;  /* 0x0ffffffe04047810 */ /* 0x001fcc0007ffe0ff */
[----:B------:R-:W0:Y:S02]  /*04e0*/  F2I.FTZ.U32.TRUNC.NTZ R3, R4 ;  /* 0x0000000400037305 */ /* 0x000e24000021f000 */
[----:B0-----:R-:W-:Y:S02]  /*04f0*/  IMAD R5, R2, R3, RZ ;  /* 0x0000000302057224 */ /* 0x001fe400078e02ff */
[----:B------:R-:W-:-:S05]  /*0500*/  HFMA2 R2, -RZ, RZ, 0, 0 ;  /* 0x00000000ff027431 */ /* 0x000fca00000001ff */
        /* <DEDUP_REMOVED lines=13> */
.L_x_2:
[----:B------:R-:W-:Y:S01]  /*05e0*/  MOV R4, 0x620 ;  /* 0x0000062000047802 */ /* 0x000fe20000000f00 */
[----:B------:R-:W-:Y:S01]  /*05f0*/  UMOV UR6, UR10 ;  /* 0x0000000a00067c82 */ /* 0x000fe20008000000 */
[----:B------:R-:W-:Y:S01]  /*0600*/  UMOV UR7, UR11 ;  /* 0x0000000b00077c82 */ /* 0x000fe20008000000 */
[----:B------:R-:W-:Y:S05]  /*0610*/  CALL.REL.NOINC `($__internal_0_$__cuda_sm20_div_s64) ;  /* 0x0000003400f87944 */ /* 0x000fea0003c00000 */
[----:B------:R-:W-:Y:S02]  /*0620*/  IADD3 R3, PT, PT, -R57, RZ, RZ ;  /* 0x000000ff39037210 */ /* 0x000fe40007ffe1ff */
[----:B------:R-:W-:-:S03]  /*0630*/  MOV R59, R57 ;  /* 0x00000039003b7202 */ /* 0x000fc60000000f00 */
[----:B------:R-:W-:-:S07]  /*0640*/  IMAD R2, R3, UR10, R0 ;  /* 0x0000000a03027c24 */ /* 0x000fce000f8e0200 */
.L_x_3:
        /* <DEDUP_REMOVED lines=50> */
.L_x_4:
[----:B------:R-:W-:Y:S01]  /*0970*/  MOV R4, 0x9b0 ;  /* 0x000009b000047802 */ /* 0x000fe20000000f00 */
[----:B------:R-:W-:Y:S01]  /*0980*/  UMOV UR6, UR10 ;  /* 0x0000000a00067c82 */ /* 0x000fe20008000000 */
[----:B------:R-:W-:Y:S01]  /*0990*/  UMOV UR7, UR11 ;  /* 0x0000000b00077c82 */ /* 0x000fe20008000000 */
[----:B------:R-:W-:Y:S05]  /*09a0*/  CALL.REL.NOINC `($__internal_0_$__cuda_sm20_div_s64) ;  /* 0x0000003400147944 */ /* 0x000fea0003c00000 */
[----:B------:R-:W-:Y:S02]  /*09b0*/  IADD3 R3, PT, PT, -R57, RZ, RZ ;  /* 0x000000ff39037210 */ /* 0x000fe40007ffe1ff */
[----:B------:R-:W-:-:S03]  /*09c0*/  MOV R58, R57 ;  /* 0x00000039003a7202 */ /* 0x000fc60000000f00 */
[----:B------:R-:W-:-:S07]  /*09d0*/  IMAD R2, R3, UR10, R0 ;  /* 0x0000000a03027c24 */ /* 0x000fce000f8e0200 */
.L_x_5:
        /* <DEDUP_REMOVED lines=50> */
.L_x_6:
[----:B------:R-:W-:Y:S01]  /*0d00*/  MOV R4, 0xd40 ;  /* 0x00000d4000047802 */ /* 0x000fe20000000f00 */
[----:B------:R-:W-:Y:S01]  /*0d10*/  UMOV UR6, UR10 ;  /* 0x0000000a00067c82 */ /* 0x000fe20008000000 */
[----:B------:R-:W-:Y:S01]  /*0d20*/  UMOV UR7, UR11 ;  /* 0x0000000b00077c82 */ /* 0x000fe20008000000 */
[----:B------:R-:W-:Y:S05]  /*0d30*/  CALL.REL.NOINC `($__internal_0_$__cuda_sm20_div_s64) ;  /* 0x0000003000307944 */ /* 0x000fea0003c00000 */
[----:B------:R-:W-:-:S05]  /*0d40*/  IADD3 R3, PT, PT, -R57, RZ, RZ ;  /* 0x000000ff39037210 */ /* 0x000fca0007ffe1ff */
[----:B------:R-:W-:-:S07]  /*0d50*/  IMAD R0, R3, UR10, R0 ;  /* 0x0000000a03007c24 */ /* 0x000fce000f8e0200 */
.L_x_7:
[----:B------:R-:W0:Y:S01]  /*0d60*/  LDCU UR4, c[0x0][0x38c] ;  /* 0x00007180ff0477ac */ /* 0x000e220008000800 */
[----:B------:R-:W-:Y:S01]  /*0d70*/  IMAD.MOV.U32 R8, RZ, RZ, RZ ;  /* 0x000000ffff087224 */ /* 0x000fe200078e00ff */
[----:B------:R-:W1:Y:S01]  /*0d80*/  LDCU UR6, c[0x0][0x380] ;  /* 0x00007000ff0677ac */ /* 0x000e620008000800 */
[----:B------:R-:W2:Y:S01]  /*0d90*/  LDCU.64 UR10, c[0x0][0x358] ;  /* 0x00006b00ff0a77ac */ /* 0x000ea20008000a00 */
[----:B0-----:R-:W-:Y:S01]  /*0da0*/  IMAD.U32 R17, RZ, RZ, UR4 ;  /* 0x00000004ff117e24 */ /* 0x001fe2000f8e00ff */
[----:B------:R-:W0:Y:S04]  /*0db0*/  LDCU.64 UR4, c[0x0][0x390] ;  /* 0x00007200ff0477ac */ /* 0x000e280008000a00 */
[----:B------:R-:W-:-:S04]  /*0dc0*/  IABS R4, R17 ;  /* 0x0000001100047213 */ /* 0x000fc80000000000 */
[----:B------:R-:W3:Y:S01]  /*0dd0*/  I2F.RP R5, R4 ;  /* 0x0000000400057306 */ /* 0x000ee20000209400 */
[----:B0-----:R-:W-:-:S04]  /*0de0*/  UISETP.LT.AND UP0, UPT, UR4, UR5, UPT ;  /* 0x000000050400728c */ /* 0x001fc8000bf01270 */
[----:B------:R-:W-:-:S03]  /*0df0*/  USEL UR4, UR4, UR5, UP0 ;  /* 0x0000000504047287 */ /* 0x000fc60008000000 */
[----:B---3--:R-:W0:Y:S01]  /*0e00*/  MUFU.RCP R6, R5 ;  /* 0x0000000500067308 */ /* 0x008e220000001000 */
[----:B------:R-:W-:-:S04]  /*0e10*/  UISETP.GE.AND UP0, UPT, UR4, 0x1, UPT ;  /* 0x000000010400788c */ /* 0x000fc8000bf06270 */
[----:B-1----:R-:W-:Y:S01]  /*0e20*/  UISETP.LT.OR UP0, UPT, UR6, 0x1, !UP0 ;  /* 0x000000010600788c */ /* 0x002fe2000c701670 */
[----:B0-----:R-:W-:-:S04]  /*0e30*/  VIADD R6, R6, 0xffffffe ;  /* 0x0ffffffe06067836 */ /* 0x001fc80000000000 */
[----:B------:R-:W0:Y:S02]  /*0e40*/  F2I.FTZ.U32.TRUNC.NTZ R7, R6 ;  /* 0x0000000600077305 */ /* 0x000e24000021f000 */
[----:B0-----:R-:W-:Y:S01]  /*0e50*/  IADD3 R2, PT, PT, RZ, -R7, RZ ;  /* 0x80000007ff027210 */ /* 0x001fe20007ffe0ff */
[----:B------:R-:W-:-:S04]  /*0e60*/  IMAD.MOV.U32 R6, RZ, RZ, RZ ;  /* 0x000000ffff067224 */ /* 0x000fc800078e00ff */
[----:B------:R-:W-:Y:S01]  /*0e70*/  IMAD R3, R2, R4, RZ ;  /* 0x0000000402037224 */ /* 0x000fe200078e02ff */
[----:B------:R-:W-:-:S03]  /*0e80*/  IABS R2, R0 ;  /* 0x0000000000027213 */ /* 0x000fc60000000000 */
[----:B------:R-:W-:Y:S01]  /*0e90*/  IMAD.HI.U32 R3, R7, R3, R6 ;  /* 0x0000000307037227 */ /* 0x000fe200078e0006 */
[----:B------:R-:W-:-:S03]  /*0ea0*/  MOV R7, RZ ;  /* 0x000000ff00077202 */ /* 0x000fc60000000f00 */
[----:B------:R-:W-:Y:S02]  /*0eb0*/  IMAD.MOV.U32 R6, RZ, RZ, RZ ;  /* 0x000000ffff067224 */ /* 0x000fe400078e00ff */
[----:B------:R-:W-:-:S04]  /*0ec0*/  IMAD.HI.U32 R40, R3, R2, RZ ;  /* 0x0000000203287227 */ /* 0x000fc800078e00ff */
[----:B------:R-:W-:-:S04]  /*0ed0*/  IMAD.MOV R3, RZ, RZ, -R40 ;  /* 0x000000ffff037224 */ /* 0x000fc800078e0a28 */
[----:B------:R-:W-:Y:S01]  /*0ee0*/  IMAD R3, R4, R3, R2 ;  /* 0x0000000304037224 */ /* 0x000fe200078e0202 */
[----:B------:R-:W-:-:S04]  /*0ef0*/  LOP3.LUT R2, R0, R17, RZ, 0x3c, !PT ;  /* 0x0000001100027212 */ /* 0x000fc800078e3cff */
[----:B------:R-:W-:Y:S02]  /*0f00*/  ISETP.GT.U32.AND P0, PT, R4, R3, PT ;  /* 0x000000030400720c */ /* 0x000fe40003f04070 */
[----:B------:R-:W-:-:S11]  /*0f10*/  ISETP.GE.AND P1, PT, R2, RZ, PT ;  /* 0x000000ff0200720c */ /* 0x000fd60003f26270 */
[-C--:B------:R-:W-:Y:S01]  /*0f20*/  @!P0 IADD3 R3, PT, PT, R3, -R4.reuse, RZ ;  /* 0x8000000403038210 */ /* 0x080fe20007ffe0ff */
[----:B------:R-:W-:Y:S01]  /*0f30*/  @!P0 VIADD R40, R40, 0x1 ;  /* 0x0000000128288836 */ /* 0x000fe20000000000 */
[----:B------:R-:W-:Y:S02]  /*0f40*/  ISETP.NE.AND P0, PT, R17, RZ, PT ;  /* 0x000000ff1100720c */ /* 0x000fe40003f05270 */
[----:B------:R-:W-:Y:S02]  /*0f50*/  ISETP.GE.U32.AND P2, PT, R3, R4, PT ;  /* 0x000000040300720c */ /* 0x000fe40003f46070 */
[----:B------:R-:W-:Y:S02]  /*0f60*/  CS2R R4, SRZ ;  /* 0x0000000000047805 */ /* 0x000fe4000001ff00 */
[----:B------:R-:W-:-:S09]  /*0f70*/  CS2R R2, SRZ ;  /* 0x0000000000027805 */ /* 0x000fd2000001ff00 */
[----:B------:R-:W-:-:S05]  /*0f80*/  @P2 IADD3 R40, PT, PT, R40, 0x1, RZ ;  /* 0x0000000128282810 */ /* 0x000fca0007ffe0ff */
[----:B------:R-:W-:Y:S01]  /*0f90*/  @!P1 IMAD.MOV R40, RZ, RZ, -R40 ;  /* 0x000000ffff289224 */ /* 0x000fe200078e0a28 */
[----:B------:R-:W-:-:S04]  /*0fa0*/  @!P0 LOP3.LUT R40, RZ, R17, RZ, 0x33, !PT ;  /* 0x00000011ff288212 */ /* 0x000fc800078e33ff */
[----:B------:R-:W-:-:S05]  /*0fb0*/  IADD3 R39, PT, PT, -R40, RZ, RZ ;  /* 0x000000ff28277210 */ /* 0x000fca0007ffe1ff */
[----:B------:R-:W-:Y:S01]  /*0fc0*/  IMAD R39, R17, R39, R0 ;  /* 0x0000002711277224 */ /* 0x000fe200078e0200 */
[----:B------:R-:W-:Y:S01]  /*0fd0*/  MOV R0, RZ ;  /* 0x000000ff00007202 */ /* 0x000fe20000000f00 */
[----:B--2---:R-:W-:Y:S06]  /*0fe0*/  BRA.U UP0, `(.L_x_8) ;  /* 0x0000000d00307547 */ /* 0x004fec000b800000 */
[----:B------:R-:W0:Y:S01]  /*0ff0*/  LDC.64 R2, c[0x0][0x3b8] ;  /* 0x0000ee00ff027b82 */ /* 0x000e220000000a00 */
[----:B------:R-:W1:Y:S01]  /*1000*/  LDCU.64 UR4, c[0x0][0x398] ;  /* 0x00007300ff0477ac */ /* 0x000e620008000a00 */
[----:B------:R-:W-:Y:S01]  /*1010*/  VIADD R0, R61, 0x1 ;  /* 0x000000013d007836 */ /* 0x000fe20000000000 */
[----:B------:R-:W-:Y:S01]  /*1020*/  LOP3.LUT R5, RZ, R44, RZ, 0x33, !PT ;  /* 0x0000002cff057212 */ /* 0x000fe200078e33ff */
[----:B------:R-:W-:Y:S01]  /*1030*/  IMAD.MOV.U32 R8, RZ, RZ, RZ ;  /* 0x000000ffff087224 */ /* 0x000fe200078e00ff */
[----:B------:R-:W2:Y:S01]  /*1040*/  LDCU UR7, c[0x0][0x3a0] ;  /* 0x00007400ff0777ac */ /* 0x000ea20008000800 */
[----:B------:R-:W-:Y:S02]  /*1050*/  LOP3.LUT R33, RZ, R42, RZ, 0x33, !PT ;  /* 0x0000002aff217212 */ /* 0x000fe400078e33ff */
[----:B------:R-:W-:Y:S02]  /*1060*/  CS2R R6, SRZ ;  /* 0x0000000000067805 */ /* 0x000fe4000001ff00 */
[----:B------:R-:W-:Y:S01]  /*1070*/  LOP3.LUT R31, RZ, R46, RZ, 0x33, !PT ;  /* 0x0000002eff1f7212 */ /* 0x000fe200078e33ff */
[----:B------:R-:W3:Y:S01]  /*1080*/  LDCU UR6, c[0x0][0x3a8] ;  /* 0x00007500ff0677ac */ /* 0x000ee20008000800 */
[----:B------:R-:W-:-:S02]  /*1090*/  LOP3.LUT R11, RZ, R60, RZ, 0x33, !PT ;  /* 0x0000003cff0b7212 */ /* 0x000fc400078e33ff */
[----:B------:R-:W-:Y:S01]  /*10a0*/  LOP3.LUT R12, RZ, R59, RZ, 0x33, !PT ;  /* 0x0000003bff0c7212 */ /* 0x000fe200078e33ff */
[----:B------:R-:W4:Y:S01]  /*10b0*/  LDCU UR26, c[0x0][0x3e8] ;  /* 0x00007d00ff1a77ac */ /* 0x000f220008000800 */
[----:B------:R-:W-:Y:S02]  /*10c0*/  LOP3.LUT R9, RZ, R58, RZ, 0x33, !PT ;  /* 0x0000003aff097212 */ /* 0x000fe400078e33ff */
[----:B------:R-:W-:Y:S01]  /*10d0*/  LOP3.LUT R10, RZ, R57, RZ, 0x33, !PT ;  /* 0x00000039ff0a7212 */ /* 0x000fe200078e33ff */
[----:B------:R-:W0:Y:S01]  /*10e0*/  LDCU UR22, c[0x0][0x3d8] ;  /* 0x00007b00ff1677ac */ /* 0x000e220008000800 */
[----:B-1----:R-:W-:Y:S01]  /*10f0*/  ISETP.GE.AND P4, PT, R0, UR4, PT ;  /* 0x0000000400007c0c */ /* 0x002fe2000bf86270 */
[----:B------:R-:W-:Y:S01]  /*1100*/  VIADD R11, R11, UR5 ;  /* 0x000000050b0b7c36 */ /* 0x000fe20008000000 */
[----:B------:R-:W4:Y:S01]  /*1110*/  LDCU UR4, c[0x0][0x3b0] ;  /* 0x00007600ff0477ac */ /* 0x000f220008000800 */
[----:B------:R-:W-:Y:S01]  /*1120*/  VIADD R12, R12, UR5 ;  /* 0x000000050c0c7c36 */ /* 0x000fe20008000000 */
[----:B0-----:R-:W-:Y:S01]  /*1130*/  ISETP.NE.AND P0, PT, R3, 0x1, PT ;  /* 0x000000010300780c */ /* 0x001fe20003f05270 */
[----:B--2---:R-:W-:Y:S01]  /*1140*/  VIADD R5, R5, UR7 ;  /* 0x0000000705057c36 */ /* 0x004fe20008000000 */
[----:B------:R-:W-:Y:S01]  /*1150*/  LOP3.LUT R3, RZ, R40, RZ, 0x33, !PT ;  /* 0x00000028ff037212 */ /* 0x000fe200078e33ff */
[----:B------:R-:W-:Y:S01]  /*1160*/  VIADD R33, R33, UR7 ;  /* 0x0000000721217c36 */ /* 0x000fe20008000000 */
[----:B------:R-:W-:Y:S01]  /*1170*/  SEL R38, R11, R60, !P0 ;  /* 0x0000003c0b267207 */ /* 0x000fe20004000000 */
        /* <DEDUP_REMOVED lines=8> */
[-C--:B---3--:R-:W-:Y:S01]  /*1200*/  IMAD R32, R5, R2.reuse, -UR6 ;  /* 0x8000000605207e24 */ /* 0x088fe2000f8e0202 */
[----:B------:R-:W-:Y:S01]  /*1210*/  CS2R R4, SRZ ;  /* 0x0000000000047805 */ /* 0x000fe2000001ff00 */
[-C--:B------:R-:W-:Y:S01]  /*1220*/  IMAD R33, R33, R2.reuse, -UR6 ;  /* 0x8000000621217e24 */ /* 0x080fe2000f8e0202 */
[----:B------:R-:W-:Y:S01]  /*1230*/  SEL R37, R12, R59, !P0 ;  /* 0x0000003b0c257207 */ /* 0x000fe20004000000 */
[----:B------:R-:W-:Y:S01]  /*1240*/  IMAD R34, R3, R2, -UR6 ;  /* 0x8000000603227e24 */ /* 0x000fe2000f8e0202 */
[----:B------:R-:W-:Y:S01]  /*1250*/  SEL R36, R9, R58, !P0 ;  /* 0x0000003a09247207 */ /* 0x000fe20004000000 */
[----:B------:R-:W-:Y:S01]  /*1260*/  IMAD R31, R31, R2, -UR6 ;  /* 0x800000061f1f7e24 */ /* 0x000fe2000f8e0202 */
[----:B------:R-:W-:Y:S01]  /*1270*/  CS2R R2, SRZ ;  /* 0x0000000000027805 */ /* 0x000fe2000001ff00 */
[----:B------:R-:W-:Y:S01]  /*1280*/  IMAD.MOV.U32 R0, RZ, RZ, RZ ;  /* 0x000000ffff007224 */ /* 0x000fe200078e00ff */
[----:B------:R-:W-:Y:S01]  /*1290*/  SEL R35, R10, R57, !P0 ;  /* 0x000000390a237207 */ /* 0x000fe20004000000 */
[----:B------:R-:W0:Y:S01]  /*12a0*/  LDCU UR21, c[0x0][0x3f0] ;  /* 0x00007e00ff1577ac */ /* 0x000e220008000800 */
[----:B------:R-:W1:Y:S01]  /*12b0*/  LDCU UR16, c[0x0][0x380] ;  /* 0x00007000ff1077ac */ /* 0x000e620008000800 */
[----:B----4-:R-:W-:Y:S01]  /*12c0*/  UIMAD UR26, UR26, UR4, URZ ;  /* 0x000000041a1a72a4 */ /* 0x010fe2000f8e02ff */
[----:B------:R-:W-:-:S11]  /*12d0*/  UMOV UR25, URZ ;  /* 0x000000ff00197c82 */ /* 0x000fd60008000000 */
.L_x_11:
[----:B------:R-:W2:Y:S01]  /*12e0*/  LDCU.64 UR4, c[0x0][0x390] ;  /* 0x00007200ff0477ac */ /* 0x000ea20008000a00 */
[----:B------:R-:W-:Y:S02]  /*12f0*/  UIMAD UR24, UR25, UR22, URZ ;  /* 0x00000016191872a4 */ /* 0x000fe4000f8e02ff */
[----:B0-----:R-:W-:Y:S02]  /*1300*/  UIMAD UR17, UR25, UR21, URZ ;  /* 0x00000015191172a4 */ /* 0x001fe4000f8e02ff */
[----:B------:R-:W-:Y:S02]  /*1310*/  USHF.R.S32.HI UR23, URZ, 0x1f, UR24 ;  /* 0x0000001fff177899 */ /* 0x000fe40008011418 */
[C---:B------:R-:W-:Y:S01]  /*1320*/  IADD3 R30, P0, PT, R61.reuse, UR24, RZ ;  /* 0x000000183d1e7c10 */ /* 0x040fe2000ff1e0ff */
[----:B------:R-:W-:Y:S01]  /*1330*/  UIADD3 UR25, UPT, UPT, UR25, 0x1, URZ ;  /* 0x0000000119197890 */ /* 0x000fe2000fffe0ff */
[----:B------:R-:W0:Y:S02]  /*1340*/  LDCU UR20, c[0x0][0x3ac] ;  /* 0x00007580ff1477ac */ /* 0x000e240008000800 */
[----:B------:R-:W-:Y:S01]  /*1350*/  LEA.HI.X.SX32 R29, R61, UR23, 0x1, P0 ;  /* 0x000000173d1d7c11 */ /* 0x000fe200080f0eff */
[----:B------:R-:W3:Y:S01]  /*1360*/  LDCU UR19, c[0x0][0x3a4] ;  /* 0x00007480ff1377ac */ /* 0x000ee20008000800 */
[----:B------:R-:W4:Y:S01]  /*1370*/  LDCU UR18, c[0x0][0x384] ;  /* 0x00007080ff1277ac */ /* 0x000f220008000800 */
[----:B------:R-:W0:Y:S01]  /*1380*/  LDCU UR15, c[0x0][0x398] ;  /* 0x00007300ff0f77ac */ /* 0x000e220008000800 */
[----:B------:R-:W0:Y:S01]  /*1390*/  LDCU UR14, c[0x0][0x384] ;  /* 0x00007080ff0e77ac */ /* 0x000e220008000800 */
[----:B------:R-:W0:Y:S01]  /*13a0*/  LDCU UR13, c[0x0][0x3b0] ;  /* 0x00007600ff0d77ac */ /* 0x000e220008000800 */
[----:B------:R-:W0:Y:S01]  /*13b0*/  LDCU.64 UR6, c[0x0][0x3e8] ;  /* 0x00007d00ff0677ac */ /* 0x000e220008000a00 */
[----:B------:R-:W0:Y:S01]  /*13c0*/  LDCU.64 UR8, c[0x0][0x3c8] ;  /* 0x00007900ff0877ac */ /* 0x000e220008000a00 */
[----:B------:R-:W-:-:S02]  /*13d0*/  USHF.R.S32.HI UR12, URZ, 0x1f, UR17 ;  /* 0x0000001fff0c7899 */ /* 0x000fc40008011411 */
[----:B--2---:R-:W-:Y:S02]  /*13e0*/  UIADD3 UR5, UPT, UPT, -UR5, URZ, URZ ;  /* 0x000000ff05057290 */ /* 0x004fe4000fffe1ff */
[----:B-1----:R-:W-:Y:S01]  /*13f0*/  UISETP.NE.AND UP1, UPT, UR25, UR16, UPT ;  /* 0x000000101900728c */ /* 0x002fe2000bf25270 */
[----:B------:R-:W-:-:S10]  /*1400*/  UMOV UR24, URZ ;  /* 0x000000ff00187c82 */ /* 0x000fd40008000000 */
.L_x_10:
[----:B------:R-:W1:Y:S01]  /*1410*/  LDC R11, c[0x0][0x3b4] ;  /* 0x0000ed00ff0b7b82 */ /* 0x000e620000000800 */
[----:B0--3--:R-:W-:Y:S01]  /*1420*/  UIMAD UR23, UR24, UR20, -UR19 ;  /* 0x00000014181772a4 */ /* 0x009fe2000f8e0a13 */
[----:B------:R-:W-:Y:S01]  /*1430*/  IADD3 R13, P0, PT, R45, UR17, RZ ;  /* 0x000000112d0d7c10 */ /* 0x000fe2000ff1e0ff */
[----:B------:R-:W-:Y:S01]  /*1440*/  IMAD R56, R32, UR6, RZ ;  /* 0x0000000620387c24 */ /* 0x000fe2000f8e02ff */
[----:B------:R-:W-:Y:S01]  /*1450*/  IADD3 R15, P2, PT, R43, UR17, RZ ;  /* 0x000000112b0f7c10 */ /* 0x000fe2000ff5e0ff */
[----:B------:R-:W-:Y:S01]  /*1460*/  IMAD R54, R33, UR6, RZ ;  /* 0x0000000621367c24 */ /* 0x000fe2000f8e02ff */
[----:B------:R-:W-:Y:S01]  /*1470*/  ISETP.GE.AND P3, PT, R61, UR15, PT ;  /* 0x0000000f3d007c0c */ /* 0x000fe2000bf66270 */
[----:B------:R-:W-:Y:S01]  /*1480*/  IMAD.X R25, RZ, RZ, UR12, P0 ;  /* 0x0000000cff197e24 */ /* 0x000fe200080e06ff */
[----:B------:R-:W0:Y:S01]  /*1490*/  LDC R27, c[0x0][0x3d4] ;  /* 0x0000f500ff1b7b82 */ /* 0x000e220000000800 */
[----:B------:R-:W-:Y:S02]  /*14a0*/  IMAD.X R23, RZ, RZ, UR12, P2 ;  /* 0x0000000cff177e24 */ /* 0x000fe400090e06ff */
[----:B------:R-:W-:-:S02]  /*14b0*/  IMAD R52, R31, UR6, RZ ;  /* 0x000000061f347c24 */ /* 0x000fc4000f8e02ff */
[----:B------:R-:W-:Y:S02]  /*14c0*/  IMAD R50, R34, UR6, RZ ;  /* 0x0000000622327c24 */ /* 0x000fe4000f8e02ff */
[----:B------:R-:W-:Y:S01]  /*14d0*/  IMAD.MOV.U32 R48, RZ, RZ, RZ ;  /* 0x000000ffff307224 */ /* 0x000fe200078e00ff */
[----:B------:R-:W2:Y:S01]  /*14e0*/  LDC R47, c[0x0][0x3d0] ;  /* 0x0000f400ff2f7b82 */ /* 0x000ea20000000800 */
[----:B------:R-:W-:Y:S02]  /*14f0*/  IMAD.MOV.U32 R55, RZ, RZ, R31 ;  /* 0x000000ffff377224 */ /* 0x000fe400078e001f */
[----:B------:R-:W-:Y:S02]  /*1500*/  IMAD.MOV.U32 R53, RZ, RZ, R32 ;  /* 0x000000ffff357224 */ /* 0x000fe400078e0020 */
[----:B------:R-:W-:Y:S02]  /*1510*/  IMAD.MOV.U32 R51, RZ, RZ, R33 ;  /* 0x000000ffff337224 */ /* 0x000fe400078e0021 */
[----:B------:R-:W-:Y:S01]  /*1520*/  IMAD.MOV.U32 R49, RZ, RZ, R34 ;  /* 0x000000ffff317224 */ /* 0x000fe200078e0022 */
[----:B------:R-:W3:Y:S01]  /*1530*/  LDC.64 R16, c[0x0][0x388] ;  /* 0x0000e200ff107b82 */ /* 0x000ee20000000a00 */
[----:B-1----:R-:W-:-:S02]  /*1540*/  IMAD R9, R38, R11, UR23 ;  /* 0x0000001726097e24 */ /* 0x002fc4000f8e020b */
[----:B------:R-:W-:Y:S02]  /*1550*/  IMAD R10, R36, R11, UR23 ;  /* 0x00000017240a7e24 */ /* 0x000fe4000f8e020b */
[C---:B------:R-:W-:Y:S01]  /*1560*/  IMAD R12, R9.reuse, UR7, RZ ;  /* 0x00000007090c7c24 */ /* 0x040fe2000f8e02ff */
[----:B----4-:R-:W-:Y:S01]  /*1570*/  ISETP.GE.AND P1, PT, R9, UR18, PT ;  /* 0x0000001209007c0c */ /* 0x010fe2000bf26270 */
[----:B0-----:R-:W-:Y:S01]  /*1580*/  IMAD R27, R27, UR24, RZ ;  /* 0x000000181b1b7c24 */ /* 0x001fe2000f8e02ff */
[----:B------:R-:W-:Y:S02]  /*1590*/  UIADD3 UR24, UPT, UPT, UR24, 0x1, URZ ;  /* 0x0000000118187890 */ /* 0x000fe4000fffe0ff */
[C---:B------:R-:W-:Y:S02]  /*15a0*/  IADD3 R26, P0, PT, R12.reuse, R13, RZ ;  /* 0x0000000d0c1a7210 */ /* 0x040fe40007f1e0ff */
[----:B------:R-:W-:Y:S01]  /*15b0*/  ISETP.GT.AND P1, PT, R9, -0x1, !P1 ;  /* 0xffffffff0900780c */ /* 0x000fe20004f24270 */
[----:B------:R-:W-:Y:S01]  /*15c0*/  IMAD R9, R37, R11, UR23 ;  /* 0x0000001725097e24 */ /* 0x000fe2000f8e020b */
[----:B------:R-:W-:Y:S01]  /*15d0*/  LEA.HI.X.SX32 R25, R12, R25, 0x1, P0 ;  /* 0x000000190c197211 */ /* 0x000fe200000f0eff */
[----:B------:R-:W-:Y:S01]  /*15e0*/  IMAD R11, R35, R11, UR23 ;  /* 0x00000017230b7e24 */ /* 0x000fe2000f8e020b */
[----:B------:R-:W-:Y:S01]  /*15f0*/  P2R R63, PR, RZ, 0x2 ;  /* 0x00000002ff3f7803 */ /* 0x000fe20000000000 */
[----:B------:R-:W-:Y:S01]  /*1600*/  IMAD R12, R9, UR7, RZ ;  /* 0x00000007090c7c24 */ /* 0x000fe2000f8e02ff */
[----:B------:R-:W-:Y:S01]  /*1610*/  IADD3 R13, P0, PT, R41, UR17, RZ ;  /* 0x00000011290d7c10 */ /* 0x000fe2000ff1e0ff */
[C---:B------:R-:W-:Y:S01]  /*1620*/  IMAD R20, R11.reuse, UR7, RZ ;  /* 0x000000070b147c24 */ /* 0x040fe2000f8e02ff */
[----:B------:R-:W-:Y:S01]  /*1630*/  ISETP.GE.AND P1, PT, R10, UR18, PT ;  /* 0x000000120a007c0c */ /* 0x000fe2000bf26270 */
[----:B------:R-:W-:Y:S01]  /*1640*/  UISETP.NE.AND UP0, UPT, UR24, UR4, UPT ;  /* 0x000000041800728c */ /* 0x000fe2000bf05270 */
[----:B------:R-:W-:Y:S01]  /*1650*/  IADD3 R24, P2, PT, R12, R15, RZ ;  /* 0x0000000f0c187210 */ /* 0x000fe20007f5e0ff */
[----:B------:R-:W-:Y:S01]  /*1660*/  IMAD.X R21, RZ, RZ, UR12, P0 ;  /* 0x0000000cff157e24 */ /* 0x000fe200080e06ff */
[C---:B------:R-:W-:Y:S01]  /*1670*/  ISETP.LT.OR P1, PT, R10.reuse, RZ, P1 ;  /* 0x000000ff0a00720c */ /* 0x040fe20000f21670 */
[----:B------:R-:W-:Y:S01]  /*1680*/  IMAD R10, R10, UR7, RZ ;  /* 0x000000070a0a7c24 */ /* 0x000fe2000f8e02ff */
[----:B------:R-:W-:Y:S01]  /*1690*/  ISETP.GE.AND P0, PT, R11, UR18, PT ;  /* 0x000000120b007c0c */ /* 0x000fe2000bf06270 */
[----:B------:R-:W-:Y:S01]  /*16a0*/  UMOV UR23, UR5 ;  /* 0x0000000500177c82 */ /* 0x000fe20008000000 */
[----:B------:R-:W-:-:S02]  /*16b0*/  P2R R62, PR, RZ, 0x2 ;  /* 0x00000002ff3e7803 */ /* 0x000fc40000000000 */
[----:B------:R-:W-:Y:S02]  /*16c0*/  ISETP.LT.OR P6, PT, R11, RZ, P0 ;  /* 0x000000ff0b00720c */ /* 0x000fe400007c1670 */
[----:B------:R-:W-:Y:S02]  /*16d0*/  IADD3 R22, P1, PT, R10, R13, RZ ;  /* 0x0000000d0a167210 */ /* 0x000fe40007f3e0ff */
[----:B------:R-:W-:Y:S02]  /*16e0*/  ISETP.GE.AND P0, PT, R9, UR14, PT ;  /* 0x0000000e09007c0c */ /* 0x000fe4000bf06270 */
[----:B------:R-:W-:Y:S02]  /*16f0*/  LEA.HI.X.SX32 R23, R12, R23, 0x1, P2 ;  /* 0x000000170c177211 */ /* 0x000fe400010f0eff */
[----:B------:R-:W-:Y:S02]  /*1700*/  LEA.HI.X.SX32 R21, R10, R21, 0x1, P1 ;  /* 0x000000150a157211 */ /* 0x000fe400008f0eff */
[----:B------:R-:W-:-:S02]  /*1710*/  SHF.R.S32.HI R15, RZ, 0x1f, R20 ;  /* 0x0000001fff0f7819 */ /* 0x000fc40000011414 */
[----:B------:R-:W-:Y:S02]  /*1720*/  ISETP.LT.OR P5, PT, R9, RZ, P0 ;  /* 0x000000ff0900720c */ /* 0x000fe400007a1670 */
[----:B------:R-:W-:Y:S02]  /*1730*/  IADD3 R20, P2, P1, R20, UR17, R39 ;  /* 0x0000001114147c10 */ /* 0x000fe4000f95e027 */
[----:B------:R-:W-:Y:S02]  /*1740*/  IADD3 R28, P0, PT, R27, R30, RZ ;  /* 0x0000001e1b1c7210 */ /* 0x000fe40007f1e0ff */
[----:B------:R-:W-:Y:S02]  /*1750*/  IADD3.X R15, PT, PT, R15, UR12, RZ, P2, P1 ;  /* 0x0000000c0f0f7c10 */ /* 0x000fe400097e24ff */
[----:B--23--:R-:W-:-:S09]  /*1760*/  LEA.HI.X.SX32 R27, R27, R29, 0x1, P0 ;  /* 0x0000001d1b1b7211 */ /* 0x00cfd200000f0eff */
.L_x_9:
[C---:B------:R-:W-:Y:S02]  /*1770*/  IADD3 R19, P0, PT, R48.reuse, R28, RZ ;  /* 0x0000001c30137210 */ /* 0x040fe40007f1e0ff */
[----:B------:R-:W-:Y:S02]  /*1780*/  CS2R R10, SRZ ;  /* 0x00000000000a7805 */ /* 0x000fe4000001ff00 */
[----:B------:R-:W-:Y:S01]  /*1790*/  ISETP.NE.AND P1, PT, R63, RZ, PT ;  /* 0x000000ff3f00720c */ /* 0x000fe20003f25270 */
[----:B------:R-:W-:Y:S01]  /*17a0*/  UIADD3 UR23, UPT, UPT, UR23, 0x1, URZ ;  /* 0x0000000117177890 */ /* 0x000fe2000fffe0ff */
[C---:B------:R-:W-:Y:S01]  /*17b0*/  LEA.HI.X.SX32 R18, R48.reuse, R27, 0x1, P0 ;  /* 0x0000001b30127211 */ /* 0x040fe200000f0eff */
[----:B------:R-:W-:Y:S01]  /*17c0*/  IMAD.MOV.U32 R9, RZ, RZ, RZ ;  /* 0x000000ffff097224 */ /* 0x000fe200078e00ff */
[C---:B------:R-:W-:Y:S01]  /*17d0*/  LEA R64, P0, R19.reuse, UR8, 0x1 ;  /* 0x0000000813407c11 */ /* 0x040fe2000f8008ff */
[----:B------:R-:W-:Y:S01]  /*17e0*/  UISETP.NE.AND UP2, UPT, UR23, URZ, UPT ;  /* 0x000000ff1700728c */ /* 0x000fe2000bf45270 */
[----:B------:R-:W-:Y:S02]  /*17f0*/  IMAD.MOV.U32 R14, RZ, RZ, RZ ;  /* 0x000000ffff0e7224 */ /* 0x000fe400078e00ff */
[----:B------:R-:W-:Y:S01]  /*1800*/  LEA.HI.X R65, R19, UR9, R18, 0x1, P0 ;  /* 0x0000000913417c11 */ /* 0x000fe200080f0c12 */
[----:B------:R-:W-:Y:S01]  /*1810*/  IMAD.IADD R48, R48, 0x1, R47 ;  /* 0x0000000130307824 */ /* 0x000fe200078e022f */
[C---:B------:R-:W-:Y:S04]  /*1820*/  ISETP.GE.AND P0, PT, R55.reuse, R16, PT ;  /* 0x000000103700720c */ /* 0x040fe80003f06270 */
[C---:B------:R-:W-:Y:S01]  /*1830*/  ISETP.GT.AND P0, PT, R55.reuse, -0x1, !P0 ;  /* 0xffffffff3700780c */ /* 0x040fe20004704270 */
[----:B------:R-:W-:Y:S03]  /*1840*/  VIADD R55, R55, UR13 ;  /* 0x0000000d37377c36 */ /* 0x000fe60008000000 */
[----:B------:R-:W-:Y:S04]  /*1850*/  PLOP3.LUT P0, PT, P1, P0, PT, 0x80, 0x8 ;  /* 0x000000000008781c */ /* 0x000fe80000f01070 */
[----:B------:R-:W-:Y:S11]  /*1860*/  ISETP.LT.OR P2, PT, R17, RZ, !P0 ;  /* 0x000000ff1100720c */ /* 0x000ff60004741670 */
[----:B------:R-:W-:Y:S02]  /*1870*/  @!UPT UIADD3 URZ, UPT, UPT, URZ, URZ, URZ ;  /* 0x000000fffffff290 */ /* 0x000fe4000fffe0ff */
[C---:B------:R-:W-:Y:S01]  /*1880*/  @!P2 IADD3 R69, P0, PT, R52.reuse, R26, RZ ;  /* 0x0000001a3445a210 */ /* 0x040fe20007f1e0ff */
[----:B------:R-:W0:Y:S03]  /*1890*/  @!P2 LDC.64 R18, c[0x0][0x3e0] ;  /* 0x0000f800ff12ab82 */ /* 0x000e260000000a00 */
[C---:B------:R-:W-:Y:S01]  /*18a0*/  @!P2 LEA.HI.X.SX32 R68, R52.reuse, R25, 0x1, P0 ;  /* 0x000000193444a211 */ /* 0x040fe200000f0eff */
[----:B------:R-:W-:Y:S01]  /*18b0*/  VIADD R52, R52, UR26 ;  /* 0x0000001a34347c36 */ /* 0x000fe20008000000 */
[C---:B------:R-:W-:Y:S04]  /*18c0*/  ISETP.GE.AND P0, PT, R53.reuse, R16, PT ;  /* 0x000000103500720c */ /* 0x040fe80003f06270 */
[C---:B------:R-:W-:Y:S01]  /*18d0*/  ISETP.LT.OR P0, PT, R53.reuse, RZ, P0 ;  /* 0x000000ff3500720c */ /* 0x040fe20000701670 */
[----:B------:R-:W-:Y:S03]  /*18e0*/  VIADD R53, R53, UR13 ;  /* 0x0000000d35357c36 */ /* 0x000fe60008000000 */
[----:B------:R-:W-:Y:S04]  /*18f0*/  PLOP3.LUT P0, PT, P5, P0, PT, 0xf8, 0x8f ;  /* 0x00000000008f781c */ /* 0x000fe80002f01f70 */
[----:B------:R-:W-:Y:S11]  /*1900*/  ISETP.LT.OR P0, PT, R17, RZ, P0 ;  /* 0x000000ff1100720c */ /* 0x000ff60000701670 */
[----:B------:R-:W-:Y:S02]  /*1910*/  @!UPT UIADD3 URZ, UPT, UPT, URZ, URZ, URZ ;  /* 0x000000fffffff290 */ /* 0x000fe4000fffe0ff */
[C---:B------:R-:W-:Y:S04]  /*1920*/  @!P0 IADD3 R67, P1, PT, R56.reuse, R24, RZ ;  /* 0x0000001838438210 */ /* 0x040fe80007f3e0ff */
[C---:B------:R-:W-:Y:S01]  /*1930*/  @!P0 LEA.HI.X.SX32 R66, R56.reuse, R23, 0x1, P1 ;  /* 0x0000001738428211 */ /* 0x040fe200008f0eff */
[----:B------:R-:W-:Y:S01]  /*1940*/  VIADD R56, R56, UR26 ;  /* 0x0000001a38387c36 */ /* 0x000fe20008000000 */
[C---:B0-----:R-:W-:Y:S04]  /*1950*/  @!P2 LEA R12, P1, R69.reuse, R18, 0x1 ;  /* 0x00000012450ca211 */ /* 0x041fe800078208ff */
[----:B------:R-:W-:Y:S02]  /*1960*/  @!P2 LEA.HI.X R13, R69, R19, R68, 0x1, P1 ;  /* 0x00000013450da211 */ /* 0x000fe400008f0c44 */
[----:B------:R-:W0:Y:S02]  /*1970*/  @!P0 LDC.64 R18, c[0x0][0x3e0] ;  /* 0x0000f800ff128b82 */ /* 0x000e240000000a00 */
[C---:B0-----:R-:W-:Y:S02]  /*1980*/  @!P0 LEA R68, P1, R67.reuse, R18, 0x1 ;  /* 0x0000001243448211 */ /* 0x041fe400078208ff */
[----:B------:R-:W2:Y:S02]  /*1990*/  @!P2 LDG.E.U16 R18, desc[UR10][R12.64] ;  /* 0x0000000a0c12a981 */ /* 0x000ea4000c1e1500 */
[----:B------:R-:W-:Y:S02]  /*19a0*/  @!P0 LEA.HI.X R69, R67, R19, R66, 0x1, P1 ;  /* 0x0000001343458211 */ /* 0x000fe400008f0c42 */
[----:B------:R-:W-:Y:S03]  /*19b0*/  ISETP.NE.AND P1, PT, R62, RZ, PT ;  /* 0x000000ff3e00720c */ /* 0x000fe60003f25270 */
[----:B------:R-:W3:Y:S01]  /*19c0*/  @!P0 LDG.E.U16 R68, desc[UR10][R68.64] ;  /* 0x0000000a44448981 */ /* 0x000ee2000c1e1500 */
[----:B--2---:R-:W-:Y:S02]  /*19d0*/  @!P2 HADD2.F32 R10, -RZ, R18.H0_H0 ;  /* 0x20000012ff0aa230 */ /* 0x004fe40000004100 */
[----:B---3--:R-:W-:Y:S01]  /*19e0*/  @!P0 HADD2.F32 R11, -RZ, R68.H0_H0 ;  /* 0x20000044ff0b8230 */ /* 0x008fe20000004100 */
[C---:B------:R-:W-:Y:S04]  /*19f0*/  ISETP.GE.AND P0, PT, R51.reuse, R16, PT ;  /* 0x000000103300720c */ /* 0x040fe80003f06270 */
[C---:B------:R-:W-:Y:S01]  /*1a00*/  ISETP.LT.OR P0, PT, R51.reuse, RZ, P0 ;  /* 0x000000ff3300720c */ /* 0x040fe20000701670 */
[----:B------:R-:W-:Y:S03]  /*1a10*/  VIADD R51, R51, UR13 ;  /* 0x0000000d33337c36 */ /* 0x000fe60008000000 */
[----:B------:R-:W-:Y:S04]  /*1a20*/  PLOP3.LUT P0, PT, P1, P0, PT, 0xf8, 0x8f ;  /* 0x00000000008f781c */ /* 0x000fe80000f01f70 */
[----:B------:R-:W-:Y:S11]  /*1a30*/  ISETP.LT.OR P2, PT, R17, RZ, P0 ;  /* 0x000000ff1100720c */ /* 0x000ff60000741670 */
[----:B------:R-:W-:Y:S02]  /*1a40*/  @!UPT UIADD3 URZ, UPT, UPT, URZ, URZ, URZ ;  /* 0x000000fffffff290 */ /* 0x000fe4000fffe0ff */
[C---:B------:R-:W-:Y:S01]  /*1a50*/  @!P2 IADD3 R67, P0, PT, R54.reuse, R22, RZ ;  /* 0x000000163643a210 */ /* 0x040fe20007f1e0ff */
[----:B------:R-:W0:Y:S03]  /*1a60*/  @!P2 LDC.64 R18, c[0x0][0x3e0] ;  /* 0x0000f800ff12ab82 */ /* 0x000e260000000a00 */
[C---:B------:R-:W-:Y:S01]  /*1a70*/  @!P2 LEA.HI.X.SX32 R66, R54.reuse, R21, 0x1, P0 ;  /* 0x000000153642a211 */ /* 0x040fe200000f0eff */
[----:B------:R-:W-:Y:S01]  /*1a80*/  VIADD R54, R54, UR26 ;  /* 0x0000001a36367c36 */ /* 0x000fe20008000000 */
[C---:B0-----:R-:W-:Y:S04]  /*1a90*/  @!P2 LEA R12, P0, R67.reuse, R18, 0x1 ;  /* 0x00000012430ca211 */ /* 0x041fe800078008ff */
[----:B------:R-:W-:Y:S02]  /*1aa0*/  @!P2 LEA.HI.X R13, R67, R19, R66, 0x1, P0 ;  /* 0x00000013430da211 */ /* 0x000fe400000f0c42 */
[C---:B------:R-:W-:Y:S04]  /*1ab0*/  ISETP.GE.AND P0, PT, R49.reuse, R16, PT ;  /* 0x000000103100720c */ /* 0x040fe80003f06270 */
[C---:B------:R-:W-:Y:S01]  /*1ac0*/  ISETP.LT.OR P0, PT, R49.reuse, RZ, P0 ;  /* 0x000000ff3100720c */ /* 0x040fe20000701670 */
[----:B------:R-:W-:Y:S03]  /*1ad0*/  VIADD R49, R49, UR13 ;  /* 0x0000000d31317c36 */ /* 0x000fe60008000000 */
[----:B------:R-:W-:Y:S04]  /*1ae0*/  PLOP3.LUT P0, PT, P6, P0, PT, 0xf8, 0x8f ;  /* 0x00000000008f781c */ /* 0x000fe80003701f70 */
[----:B------:R-:W-:Y:S11]  /*1af0*/  ISETP.LT.OR P0, PT, R17, RZ, P0 ;  /* 0x000000ff1100720c */ /* 0x000ff60000701670 */
[----:B------:R-:W-:Y:S02]  /*1b00*/  @!UPT UIADD3 URZ, UPT, UPT, URZ, URZ, URZ ;  /* 0x000000fffffff290 */ /* 0x000fe4000fffe0ff */
[----:B------:R-:W0:Y:S01]  /*1b10*/  @!P0 LDC.64 R18, c[0x0][0x3e0] ;  /* 0x0000f800ff128b82 */ /* 0x000e220000000a00 */
[C---:B------:R-:W-:Y:S04]  /*1b20*/  @!P0 IADD3 R67, P1, PT, R50.reuse, R20, RZ ;  /* 0x0000001432438210 */ /* 0x040fe80007f3e0ff */
[C---:B------:R-:W-:Y:S01]  /*1b30*/  @!P0 LEA.HI.X.SX32 R66, R50.reuse, R15, 0x1, P1 ;  /* 0x0000000f32428211 */ /* 0x040fe200008f0eff */
[----:B------:R-:W-:Y:S01]  /*1b40*/  VIADD R50, R50, UR26 ;  /* 0x0000001a32327c36 */ /* 0x000fe20008000000 */
[C---:B0-----:R-:W-:Y:S02]  /*1b50*/  @!P0 LEA R68, P1, R67.reuse, R18, 0x1 ;  /* 0x0000001243448211 */ /* 0x041fe400078208ff */
[----:B------:R0:W2:Y:S02]  /*1b60*/  @!P2 LDG.E.U16 R18, desc[UR10][R12.64] ;  /* 0x0000000a0c12a981 */ /* 0x0000a4000c1e1500 */
[----:B------:R-:W-:Y:S02]  /*1b70*/  @!P0 LEA.HI.X R69, R67, R19, R66, 0x1, P1 ;  /* 0x0000001343458211 */ /* 0x000fe400008f0c42 */
[----:B------:R-:W3:Y:S04]  /*1b80*/  @!P4 LDG.E.U16 R19, desc[UR10][R64.64+0x2] ;  /* 0x0000020a4013c981 */ /* 0x000ee8000c1e1500 */
[----:B------:R-:W4:Y:S01]  /*1b90*/  @!P0 LDG.E.U16 R68, desc[UR10][R68.64] ;  /* 0x0000000a44448981 */ /* 0x000f22000c1e1500 */
[----:B0-----:R-:W-:Y:S01]  /*1ba0*/  CS2R R12, SRZ ;  /* 0x00000000000c7805 */ /* 0x001fe2000001ff00 */
[----:B--2---:R-:W-:Y:S02]  /*1bb0*/  @!P2 HADD2.F32 R12, -RZ, R18.H0_H0 ;  /* 0x20000012ff0ca230 */ /* 0x004fe40000004100 */
[----:B------:R-:W2:Y:S01]  /*1bc0*/  @!P3 LDG.E.U16 R18, desc[UR10][R64.64] ;  /* 0x0000000a4012b981 */ /* 0x000ea2000c1e1500 */
[----:B---3--:R-:W-:Y:S02]  /*1bd0*/  @!P4 HADD2.F32 R14, -RZ, R19.H0_H0 ;  /* 0x20000013ff0ec230 */ /* 0x008fe40000004100 */
[----:B----4-:R-:W-:Y:S02]  /*1be0*/  @!P0 HADD2.F32 R13, -RZ, R68.H0_H0 ;  /* 0x20000044ff0d8230 */ /* 0x010fe40000004100 */
[----:B--2---:R-:W-:Y:S05]  /*1bf0*/  @!P3 HADD2.F32 R9, -RZ, R18.H0_H0 ;  /* 0x20000012ff09b230 */ /* 0x004fea0000004100 */
[C---:B------:R-:W-:Y:S01]  /*1c00*/  FFMA R0, R9.reuse, R10, R0 ;  /* 0x0000000a09007223 */ /* 0x040fe20000000000 */
[C---:B------:R-:W-:Y:S01]  /*1c10*/  FFMA R2, R9.reuse, R11, R2 ;  /* 0x0000000b09027223 */ /* 0x040fe20000000002 */
[C---:B------:R-:W-:Y:S01]  /*1c20*/  FFMA R3, R9.reuse, R12, R3 ;  /* 0x0000000c09037223 */ /* 0x040fe20000000003 */
[----:B------:R-:W-:Y:S01]  /*1c30*/  FFMA R4, R9, R13, R4 ;  /* 0x0000000d09047223 */ /* 0x000fe20000000004 */
[C---:B------:R-:W-:Y:S01]  /*1c40*/  FFMA R5, R14.reuse, R10, R5 ;  /* 0x0000000a0e057223 */ /* 0x040fe20000000005 */
[C---:B------:R-:W-:Y:S01]  /*1c50*/  FFMA R6, R14.reuse, R11, R6 ;  /* 0x0000000b0e067223 */ /* 0x040fe20000000006 */
[C---:B------:R-:W-:Y:S01]  /*1c60*/  FFMA R7, R14.reuse, R12, R7 ;  /* 0x0000000c0e077223 */ /* 0x040fe20000000007 */
[----:B------:R-:W-:Y:S01]  /*1c70*/  FFMA R8, R14, R13, R8 ;  /* 0x0000000d0e087223 */ /* 0x000fe20000000008 */
[----:B------:R-:W-:Y:S09]  /*1c80*/  BRA.U UP2, `(.L_x_9) ;  /* 0xfffffff902b87547 */ /* 0x000ff2000b83ffff */
[----:B------:R-:W-:Y:S05]  /*1c90*/  BRA.U UP0, `(.L_x_10) ;  /* 0xfffffff500dc7547 */ /* 0x000fea000b83ffff */
[----:B------:R-:W-:Y:S05]  /*1ca0*/  BRA.U UP1, `(.L_x_11) ;  /* 0xfffffff5018c7547 */ /* 0x000fea000b83ffff */
.L_x_8:
[----:B------:R-:W0:Y:S02]  /*1cb0*/  LDCU UR8, c[0x0][0x42c] ;  /* 0x00008580ff0877ac */ /* 0x000e240008000800 */
[----:B0-----:R-:W-:-:S13]  /*1cc0*/  FSETP.NEU.AND P0, PT, RZ, UR8, PT ;  /* 0x00000008ff007c0b */ /* 0x001fda000bf0d000 */
[----:B------:R-:W-:Y:S05]  /*1cd0*/  @!P0 BRA `(.L_x_12) ;  /* 0x0000001400248947 */ /* 0x000fea0003800000 */
[----:B------:R-:W0:Y:S01]  /*1ce0*/  LDCU UR9, c[0x0][0x398] ;  /* 0x00007300ff0977ac */ /* 0x000e220008000800 */
[----:B------:R-:W-:Y:S01]  /*1cf0*/  BSSY.RECONVERGENT B1, `(.L_x_13) ;  /* 0x00000a3000017945 */ /* 0x000fe20003800200 */
[----:B0-----:R-:W-:-:S13]  /*1d00*/  ISETP.GE.AND P0, PT, R61, UR9, PT ;  /* 0x000000093d007c0c */ /* 0x001fda000bf06270 */
[----:B------:R-:W-:Y:S05]  /*1d10*/  @P0 BRA `(.L_x_14) ;  /* 0x0000000800800947 */ /* 0x000fea0003800000 */
[----:B------:R-:W0:Y:S01]  /*1d20*/  LDC R11, c[0x0][0x3a0] ;  /* 0x0000e800ff0b7b82 */ /* 0x000e220000000800 */
[----:B------:R-:W-:Y:S07]  /*1d30*/  BSSY.RECONVERGENT B0, `(.L_x_15) ;  /* 0x0000031000007945 */ /* 0x000fee0003800200 */
[----:B------:R-:W1:Y:S01]  /*1d40*/  LDC R9, c[0x0][0x39c] ;  /* 0x0000e700ff097b82 */ /* 0x000e620000000800 */
[-C--:B0-----:R-:W-:Y:S02]  /*1d50*/  ISETP.GE.AND P2, PT, R46, R11.reuse, PT ;  /* 0x0000000b2e00720c */ /* 0x081fe40003f46270 */
[----:B------:R-:W-:-:S02]  /*1d60*/  ISETP.GE.AND P1, PT, R44, R11, PT ;  /* 0x0000000b2c00720c */ /* 0x000fc40003f26270 */
[-C--:B------:R-:W-:Y:S02]  /*1d70*/  ISETP.GE.AND P0, PT, R42, R11.reuse, PT ;  /* 0x0000000b2a00720c */ /* 0x080fe40003f06270 */
[----:B------:R-:W-:Y:S02]  /*1d80*/  ISETP.GE.AND P3, PT, R40, R11, PT ;  /* 0x0000000b2800720c */ /* 0x000fe40003f66270 */
[-C--:B-1----:R-:W-:Y:S02]  /*1d90*/  ISETP.GE.OR P2, PT, R60, R9.reuse, P2 ;  /* 0x000000093c00720c */ /* 0x082fe40001746670 */
[-C--:B------:R-:W-:Y:S02]  /*1da0*/  ISETP.GE.OR P4, PT, R59, R9.reuse, P1 ;  /* 0x000000093b00720c */ /* 0x080fe40000f86670 */
[----:B------:R-:W-:Y:S02]  /*1db0*/  ISETP.LT.OR P2, PT, R17, RZ, P2 ;  /* 0x000000ff1100720c */ /* 0x000fe40001741670 */
[----:B------:R-:W-:-:S02]  /*1dc0*/  ISETP.GE.OR P1, PT, R58, R9, P0 ;  /* 0x000000093a00720c */ /* 0x000fc40000726670 */
[----:B------:R-:W-:Y:S02]  /*1dd0*/  ISETP.GE.OR P0, PT, R57, R9, P3 ;  /* 0x000000093900720c */ /* 0x000fe40001f06670 */
[C---:B------:R-:W-:Y:S02]  /*1de0*/  ISETP.LT.OR P4, PT, R17.reuse, RZ, P4 ;  /* 0x000000ff1100720c */ /* 0x040fe40002781670 */
[C---:B------:R-:W-:Y:S02]  /*1df0*/  ISETP.LT.OR P3, PT, R17.reuse, RZ, P1 ;  /* 0x000000ff1100720c */ /* 0x040fe40000f61670 */
[----:B------:R-:W-:-:S03]  /*1e00*/  ISETP.LT.OR P5, PT, R17, RZ, P0 ;  /* 0x000000ff1100720c */ /* 0x000fc600007a1670 */
[----:B------:R-:W-:Y:S10]  /*1e10*/  @P2 BRA `(.L_x_16) ;  /* 0x0000000000882947 */ /* 0x000ff40003800000 */
[----:B------:R-:W0:Y:S01]  /*1e20*/  LDCU.64 UR4, c[0x0][0x400] ;  /* 0x00008000ff0477ac */ /* 0x000e220008000a00 */
[----:B------:R-:W1:Y:S01]  /*1e30*/  LDCU UR6, c[0x0][0x408] ;  /* 0x00008100ff0677ac */ /* 0x000e620008000800 */
[----:B------:R-:W2:Y:S01]  /*1e40*/  LDCU UR12, c[0x0][0x420] ;  /* 0x00008400ff0c77ac */ /* 0x000ea20008000800 */
[----:B------:R-:W3:Y:S01]  /*1e50*/  LDCU UR13, c[0x0][0x428] ;  /* 0x00008500ff0d77ac */ /* 0x000ee20008000800 */
[----:B0-----:R-:W-:Y:S02]  /*1e60*/  IMAD R10, R46, UR4, RZ ;  /* 0x000000042e0a7c24 */ /* 0x001fe4000f8e02ff */
[----:B------:R-:W-:Y:S01]  /*1e70*/  IMAD R12, R60, UR5, RZ ;  /* 0x000000053c0c7c24 */ /* 0x000fe2000f8e02ff */
[----:B------:R-:W0:Y:S01]  /*1e80*/  LDCU.64 UR4, c[0x0][0x3f8] ;  /* 0x00007f00ff0477ac */ /* 0x000e220008000a00 */
[----:B-1----:R-:W-:Y:S01]  /*1e90*/  IMAD R9, R61, UR6, RZ ;  /* 0x000000063d097c24 */ /* 0x002fe2000f8e02ff */
[----:B------:R-:W-:-:S04]  /*1ea0*/  SHF.R.S32.HI R11, RZ, 0x1f, R10 ;  /* 0x0000001fff0b7819 */ /* 0x000fc8000001140a */
[--C-:B------:R-:W-:Y:S02]  /*1eb0*/  IADD3 R10, P1, P0, R10, R12, R9.reuse ;  /* 0x0000000c0a0a7210 */ /* 0x100fe4000783e009 */
[----:B------:R-:W-:Y:S02]  /*1ec0*/  SHF.R.S32.HI R12, RZ, 0x1f, R12 ;  /* 0x0000001fff0c7819 */ /* 0x000fe4000001140c */
[----:B------:R-:W-:-:S04]  /*1ed0*/  SHF.R.S32.HI R9, RZ, 0x1f, R9 ;  /* 0x0000001fff097819 */ /* 0x000fc80000011409 */
[----:B------:R-:W-:Y:S02]  /*1ee0*/  IADD3.X R9, PT, PT, R11, R12, R9, P1, P0 ;  /* 0x0000000c0b097210 */ /* 0x000fe40000fe0409 */
[----:B------:R-:W-:-:S05]  /*1ef0*/  IADD3 R10, P0, PT, R45, R10, RZ ;  /* 0x0000000a2d0a7210 */ /* 0x000fca0007f1e0ff */
[----:B------:R-:W-:Y:S01]  /*1f00*/  IMAD.X R9, RZ, RZ, R9, P0 ;  /* 0x000000ffff097224 */ /* 0x000fe200000e0609 */
[----:B0-----:R-:W-:-:S04]  /*1f10*/  LEA R14, P0, R10, UR4, 0x2 ;  /* 0x000000040a0e7c11 */ /* 0x001fc8000f8010ff */
[----:B------:R-:W-:Y:S01]  /*1f20*/  LEA.HI.X R15, R10, UR5, R9, 0x2, P0 ;  /* 0x000000050a0f7c11 */ /* 0x000fe200080f1409 */
[----:B------:R-:W0:Y:S04]  /*1f30*/  LDCU.128 UR4, c[0x0][0x410] ;  /* 0x00008200ff0477ac */ /* 0x000e280008000c00 */
[----:B------:R1:W4:Y:S01]  /*1f40*/  LDG.E R13, desc[UR10][R14.64] ;  /* 0x0000000a0e0d7981 */ /* 0x000322000c1e1900 */
[----:B--2---:R-:W-:Y:S02]  /*1f50*/  IMAD R9, R61, UR12, RZ ;  /* 0x0000000c3d097c24 */ /* 0x004fe4000f8e02ff */
[----:B---3--:R-:W-:Y:S01]  /*1f60*/  FMUL R0, R0, UR13 ;  /* 0x0000000d00007c20 */ /* 0x008fe20008400000 */
[----:B0-----:R-:W-:Y:S02]  /*1f70*/  IMAD R10, R46, UR6, RZ ;  /* 0x000000062e0a7c24 */ /* 0x001fe4000f8e02ff */
[----:B------:R-:W-:-:S03]  /*1f80*/  IMAD R12, R60, UR7, RZ ;  /* 0x000000073c0c7c24 */ /* 0x000fc6000f8e02ff */
[----:B------:R-:W-:Y:S02]  /*1f90*/  SHF.R.S32.HI R11, RZ, 0x1f, R10 ;  /* 0x0000001fff0b7819 */ /* 0x000fe4000001140a */
[--C-:B------:R-:W-:Y:S02]  /*1fa0*/  IADD3 R10, P1, P0, R10, R12, R9.reuse ;  /* 0x0000000c0a0a7210 */ /* 0x100fe4000783e009 */
[----:B------:R-:W-:Y:S02]  /*1fb0*/  SHF.R.S32.HI R12, RZ, 0x1f, R12 ;  /* 0x0000001fff0c7819 */ /* 0x000fe4000001140c */
[----:B------:R-:W-:Y:S02]  /*1fc0*/  SHF.R.S32.HI R9, RZ, 0x1f, R9 ;  /* 0x0000001fff097819 */ /* 0x000fe40000011409 */
[----:B------:R-:W-:Y:S02]  /*1fd0*/  IADD3 R10, P2, PT, R45, R10, RZ ;  /* 0x0000000a2d0a7210 */ /* 0x000fe40007f5e0ff */
[----:B------:R-:W-:-:S02]  /*1fe0*/  IADD3.X R9, PT, PT, R11, R12, R9, P1, P0 ;  /* 0x0000000c0b097210 */ /* 0x000fc40000fe0409 */
[----:B-1----:R-:W-:-:S03]  /*1ff0*/  LEA R14, P0, R10, UR4, 0x2 ;  /* 0x000000040a0e7c11 */ /* 0x002fc6000f8010ff */
[----:B------:R-:W-:-:S05]  /*2000*/  IMAD.X R9, RZ, RZ, R9, P2 ;  /* 0x000000ffff097224 */ /* 0x000fca00010e0609 */
[----:B------:R-:W-:Y:S01]  /*2010*/  LEA.HI.X R15, R10, UR5, R9, 0x2, P0 ;  /* 0x000000050a0f7c11 */ /* 0x000fe200080f1409 */
[----:B----4-:R-:W-:-:S05]  /*2020*/  FFMA R13, R13, UR8, R0 ;  /* 0x000000080d0d7c23 */ /* 0x010fca0008000000 */
[----:B------:R0:W-:Y:S02]  /*2030*/  STG.E desc[UR10][R14.64], R13 ;  /* 0x0000000d0e007986 */ /* 0x0001e4000c10190a */
.L_x_16:
[----:B------:R-:W-:Y:S05]  /*2040*/  BSYNC.RECONVERGENT B0 ;  /* 0x0000000000007941 */ /* 0x000fea0003800200 */
.L_x_15:
[----:B------:R-:W-:Y:S04]  /*2050*/  BSSY.RECONVERGENT B0, `(.L_x_17) ;  /* 0x0000024000007945 */ /* 0x000fe80003800200 */
[----:B------:R-:W-:Y:S05]  /*2060*/  @P4 BRA `(.L_x_18) ;  /* 0x0000000000884947 */ /* 0x000fea0003800000 */
[----:B------:R-:W1:Y:S01]  /*2070*/  LDCU.64 UR4, c[0x0][0x400] ;  /* 0x00008000ff0477ac */ /* 0x000e620008000a00 */
[----:B------:R-:W2:Y:S01]  /*2080*/  LDCU UR6, c[0x0][0x408] ;  /* 0x00008100ff0677ac */ /* 0x000ea20008000800 */
[----:B------:R-:W3:Y:S01]  /*2090*/  LDCU UR12, c[0x0][0x420] ;  /* 0x00008400ff0c77ac */ /* 0x000ee20008000800 */
[----:B------:R-:W4:Y:S01]  /*20a0*/  LDCU UR13, c[0x0][0x428] ;  /* 0x00008500ff0d77ac */ /* 0x000f220008000800 */
[----:B-1----:R-:W-:Y:S02]  /*20b0*/  IMAD R10, R44, UR4, RZ ;  /* 0x000000042c0a7c24 */ /* 0x002fe4000f8e02ff */
[----:B------:R-:W-:Y:S01]  /*20c0*/  IMAD R9, R59, UR5, RZ ;  /* 0x000000053b097c24 */ /* 0x000fe2000f8e02ff */
[----:B------:R-:W1:Y:S01]  /*20d0*/  LDCU.64 UR4, c[0x0][0x3f8] ;  /* 0x00007f00ff0477ac */ /* 0x000e620008000a00 */
[----:B--2---:R-:W-:Y:S01]  /*20e0*/  IMAD R0, R61, UR6, RZ ;  /* 0x000000063d007c24 */ /* 0x004fe2000f8e02ff */
[----:B------:R-:W-:-:S04]  /*20f0*/  SHF.R.S32.HI R11, RZ, 0x1f, R10 ;  /* 0x0000001fff0b7819 */ /* 0x000fc8000001140a */
[--C-:B------:R-:W-:Y:S02]  /*2100*/  IADD3 R10, P1, P0, R10, R9, R0.reuse ;  /* 0x000000090a0a7210 */ /* 0x100fe4000783e000 */
[----:B------:R-:W-:Y:S02]  /*2110*/  SHF.R.S32.HI R9, RZ, 0x1f, R9 ;  /* 0x0000001fff097819 */ /* 0x000fe40000011409 */
[----:B------:R-:W-:-:S04]  /*2120*/  SHF.R.S32.HI R0, RZ, 0x1f, R0 ;  /* 0x0000001fff007819 */ /* 0x000fc80000011400 */
[----:B------:R-:W-:Y:S02]  /*2130*/  IADD3.X R0, PT, PT, R11, R9, R0, P1, P0 ;  /* 0x000000090b007210 */ /* 0x000fe40000fe0400 */
[----:B------:R-:W-:-:S05]  /*2140*/  IADD3 R9, P0, PT, R43, R10, RZ ;  /* 0x0000000a2b097210 */ /* 0x000fca0007f1e0ff */
[----:B------:R-:W-:Y:S01]  /*2150*/  IMAD.X R0, RZ, RZ, R0, P0 ;  /* 0x000000ffff007224 */ /* 0x000fe200000e0600 */
[----:B-1----:R-:W-:-:S04]  /*2160*/  LEA R12, P0, R9, UR4, 0x2 ;  /* 0x00000004090c7c11 */ /* 0x002fc8000f8010ff */
[----:B0-----:R-:W-:Y:S01]  /*2170*/  LEA.HI.X R13, R9, UR5, R0, 0x2, P0 ;  /* 0x00000005090d7c11 */ /* 0x001fe200080f1400 */
[----:B------:R-:W0:Y:S04]  /*2180*/  LDCU.128 UR4, c[0x0][0x410] ;  /* 0x00008200ff0477ac */ /* 0x000e280008000c00 */
[----:B------:R-:W2:Y:S01]  /*2190*/  LDG.E R12, desc[UR10][R12.64] ;  /* 0x0000000a0c0c7981 */ /* 0x000ea2000c1e1900 */
[----:B---3--:R-:W-:Y:S02]  /*21a0*/  IMAD R0, R61, UR12, RZ ;  /* 0x0000000c3d007c24 */ /* 0x008fe4000f8e02ff */
[----:B0-----:R-:W-:Y:S02]  /*21b0*/  IMAD R10, R44, UR6, RZ ;  /* 0x000000062c0a7c24 */ /* 0x001fe4000f8e02ff */
[----:B------:R-:W-:-:S03]  /*21c0*/  IMAD R9, R59, UR7, RZ ;  /* 0x000000073b097c24 */ /* 0x000fc6000f8e02ff */
[----:B------:R-:W-:Y:S02]  /*21d0*/  SHF.R.S32.HI R11, RZ, 0x1f, R10 ;  /* 0x0000001fff0b7819 */ /* 0x000fe4000001140a */
[--C-:B------:R-:W-:Y:S02]  /*21e0*/  IADD3 R10, P1, P0, R10, R9, R0.reuse ;  /* 0x000000090a0a7210 */ /* 0x100fe4000783e000 */
[----:B------:R-:W-:Y:S02]  /*21f0*/  SHF.R.S32.HI R9, RZ, 0x1f, R9 ;  /* 0x0000001fff097819 */ /* 0x000fe40000011409 */
[----:B------:R-:W-:Y:S02]  /*2200*/  SHF.R.S32.HI R0, RZ, 0x1f, R0 ;  /* 0x0000001fff007819 */ /* 0x000fe40000011400 */
[----:B------:R-:W-:Y:S02]  /*2210*/  IADD3 R10, P2, PT, R43, R10, RZ ;  /* 0x0000000a2b0a7210 */ /* 0x000fe40007f5e0ff */
[----:B------:R-:W-:Y:S01]  /*2220*/  IADD3.X R0, PT, PT, R11, R9, R0, P1, P0 ;  /* 0x000000090b007210 */ /* 0x000fe20000fe0400 */
[----:B----4-:R-:W-:Y:S01]  /*2230*/  FMUL R11, R2, UR13 ;  /* 0x0000000d020b7c20 */ /* 0x010fe20008400000 */
[----:B------:R-:W-:-:S03]  /*2240*/  LEA R14, P0, R10, UR4, 0x2 ;  /* 0x000000040a0e7c11 */ /* 0x000fc6000f8010ff */
[----:B------:R-:W-:-:S05]  /*2250*/  IMAD.X R9, RZ, RZ, R0, P2 ;  /* 0x000000ffff097224 */ /* 0x000fca00010e0600 */
[----:B------:R-:W-:Y:S01]  /*2260*/  LEA.HI.X R15, R10, UR5, R9, 0x2, P0 ;  /* 0x000000050a0f7c11 */ /* 0x000fe200080f1409 */
[----:B--2---:R-:W-:-:S05]  /*2270*/  FFMA R11, R12, UR8, R11 ;  /* 0x000000080c0b7c23 */ /* 0x004fca000800000b */
[----:B------:R1:W-:Y:S02]  /*2280*/  STG.E desc[UR10][R14.64], R11 ;  /* 0x0000000b0e007986 */ /* 0x0003e4000c10190a */
.L_x_18:
[----:B------:R-:W-:Y:S05]  /*2290*/  BSYNC.RECONVERGENT B0 ;  /* 0x0000000000007941 */ /* 0x000fea0003800200 */
.L_x_17:
[----:B------:R-:W-:Y:S04]  /*22a0*/  BSSY.RECONVERGENT B0, `(.L_x_19) ;  /* 0x0000024000007945 */ /* 0x000fe80003800200 */
[----:B------:R-:W-:Y:S05]  /*22b0*/  @P3 BRA `(.L_x_20) ;  /* 0x0000000000883947 */ /* 0x000fea0003800000 */
[----:B------:R-:W2:Y:S01]  /*22c0*/  LDCU.64 UR4, c[0x0][0x400] ;  /* 0x00008000ff0477ac */ /* 0x000ea20008000a00 */
[----:B------:R-:W3:Y:S01]  /*22d0*/  LDCU UR6, c[0x0][0x408] ;  /* 0x00008100ff0677ac */ /* 0x000ee20008000800 */
[----:B------:R-:W4:Y:S01]  /*22e0*/  LDCU UR12, c[0x0][0x420] ;  /* 0x00008400ff0c77ac */ /* 0x000f220008000800 */
[----:B------:R-:W5:Y:S01]  /*22f0*/  LDCU UR13, c[0x0][0x428] ;  /* 0x00008500ff0d77ac */ /* 0x000f620008000800 */
[----:B--2---:R-:W-:Y:S02]  /*2300*/  IMAD R2, R42, UR4, RZ ;  /* 0x000000042a027c24 */ /* 0x004fe4000f8e02ff */
[----:B------:R-:W-:Y:S01]  /*2310*/  IMAD R9, R58, UR5, RZ ;  /* 0x000000053a097c24 */ /* 0x000fe2000f8e02ff */
[----:B------:R-:W2:Y:S01]  /*2320*/  LDCU.64 UR4, c[0x0][0x3f8] ;  /* 0x00007f00ff0477ac */ /* 0x000ea20008000a00 */
[----:B---3--:R-:W-:Y:S01]  /*2330*/  IMAD R0, R61, UR6, RZ ;  /* 0x000000063d007c24 */ /* 0x008fe2000f8e02ff */
[----:B------:R-:W-:-:S04]  /*2340*/  SHF.R.S32.HI R10, RZ, 0x1f, R2 ;  /* 0x0000001fff0a7819 */ /* 0x000fc80000011402 */
[--C-:B------:R-:W-:Y:S02]  /*2350*/  IADD3 R2, P1, P0, R2, R9, R0.reuse ;  /* 0x0000000902027210 */ /* 0x100fe4000783e000 */
[----:B------:R-:W-:Y:S02]  /*2360*/  SHF.R.S32.HI R9, RZ, 0x1f, R9 ;  /* 0x0000001fff097819 */ /* 0x000fe40000011409 */
[----:B------:R-:W-:-:S04]  /*2370*/  SHF.R.S32.HI R0, RZ, 0x1f, R0 ;  /* 0x0000001fff007819 */ /* 0x000fc80000011400 */
[----:B------:R-:W-:Y:S02]  /*2380*/  IADD3.X R0, PT, PT, R10, R9, R0, P1, P0 ;  /* 0x000000090a007210 */ /* 0x000fe40000fe0400 */
[----:B------:R-:W-:-:S05]  /*2390*/  IADD3 R9, P0, PT, R41, R2, RZ ;  /* 0x0000000229097210 */ /* 0x000fca0007f1e0ff */
[----:B------:R-:W-:Y:S01]  /*23a0*/  IMAD.X R0, RZ, RZ, R0, P0 ;  /* 0x000000ffff007224 */ /* 0x000fe200000e0600 */
[----:B--2---:R-:W-:-:S04]  /*23b0*/  LEA R12, P0, R9, UR4, 0x2 ;  /* 0x00000004090c7c11 */ /* 0x004fc8000f8010ff */
[----:B0-----:R-:W-:Y:S01]  /*23c0*/  LEA.HI.X R13, R9, UR5, R0, 0x2, P0 ;  /* 0x00000005090d7c11 */ /* 0x001fe200080f1400 */
[----:B------:R-:W0:Y:S04]  /*23d0*/  LDCU.128 UR4, c[0x0][0x410] ;  /* 0x00008200ff0477ac */ /* 0x000e280008000c00 */
[----:B-1----:R1:W2:Y:S01]  /*23e0*/  LDG.E R11, desc[UR10][R12.64] ;  /* 0x0000000a0c0b7981 */ /* 0x0022a2000c1e1900 */
[----:B----4-:R-:W-:Y:S02]  /*23f0*/  IMAD R0, R61, UR12, RZ ;  /* 0x0000000c3d007c24 */ /* 0x010fe4000f8e02ff */
        /* <DEDUP_REMOVED lines=9> */
[----:B------:R-:W-:Y:S02]  /*2490*/  IMAD.X R9, RZ, RZ, R0, P2 ;  /* 0x000000ffff097224 */ /* 0x000fe400010e0600 */
[----:B-----5:R-:W-:-:S03]  /*24a0*/  FMUL R0, R3, UR13 ;  /* 0x0000000d03007c20 */ /* 0x020fc60008400000 */
[----:B------:R-:W-:Y:S01]  /*24b0*/  LEA.HI.X R13, R2, UR5, R9, 0x2, P0 ;  /* 0x00000005020d7c11 */ /* 0x000fe200080f1409 */
[----:B--2---:R-:W-:-:S05]  /*24c0*/  FFMA R11, R11, UR8, R0 ;  /* 0x000000080b0b7c23 */ /* 0x004fca0008000000 */
[----:B------:R2:W-:Y:S02]  /*24d0*/  STG.E desc[UR10][R12.64], R11 ;  /* 0x0000000b0c007986 */ /* 0x0005e4000c10190a */
.L_x_20:
[----:B------:R-:W-:Y:S05]  /*24e0*/  BSYNC.RECONVERGENT B0 ;  /* 0x0000000000007941 */ /* 0x000fea0003800200 */
.L_x_19:
[----:B------:R-:W-:Y:S05]  /*24f0*/  @P5 BRA `(.L_x_14) ;  /* 0x0000000000885947 */ /* 0x000fea0003800000 */
[----:B------:R-:W3:Y:S01]  /*2500*/  LDCU.64 UR4, c[0x0][0x400] ;  /* 0x00008000ff0477ac */ /* 0x000ee20008000a00 */
[----:B------:R-:W4:Y:S01]  /*2510*/  LDCU UR6, c[0x0][0x408] ;  /* 0x00008100ff0677ac */ /* 0x000f220008000800 */
[----:B------:R-:W5:Y:S01]  /*2520*/  LDCU UR12, c[0x0][0x420] ;  /* 0x00008400ff0c77ac */ /* 0x000f620008000800 */
[----:B------:R-:W0:Y:S01]  /*2530*/  LDCU UR13, c[0x0][0x428] ;  /* 0x00008500ff0d77ac */ /* 0x000e220008000800 */
[----:B---3--:R-:W-:Y:S02]  /*2540*/  IMAD R2, R40, UR4, RZ ;  /* 0x0000000428027c24 */ /* 0x008fe4000f8e02ff */
[----:B------:R-:W-:Y:S01]  /*2550*/  IMAD R3, R57, UR5, RZ ;  /* 0x0000000539037c24 */ /* 0x000fe2000f8e02ff */
[----:B------:R-:W3:Y:S01]  /*2560*/  LDCU.64 UR4, c[0x0][0x3f8] ;  /* 0x00007f00ff0477ac */ /* 0x000ee20008000a00 */
[----:B----4-:R-:W-:Y:S01]  /*2570*/  IMAD R0, R61, UR6, RZ ;  /* 0x000000063d007c24 */ /* 0x010fe2000f8e02ff */
[----:B------:R-:W-:-:S04]  /*2580*/  SHF.R.S32.HI R9, RZ, 0x1f, R2 ;  /* 0x0000001fff097819 */ /* 0x000fc80000011402 */
[--C-:B------:R-:W-:Y:S02]  /*2590*/  IADD3 R2, P1, P0, R2, R3, R0.reuse ;  /* 0x0000000302027210 */ /* 0x100fe4000783e000 */
[----:B------:R-:W-:Y:S02]  /*25a0*/  SHF.R.S32.HI R3, RZ, 0x1f, R3 ;  /* 0x0000001fff037819 */ /* 0x000fe40000011403 */
[----:B------:R-:W-:-:S04]  /*25b0*/  SHF.R.S32.HI R0, RZ, 0x1f, R0 ;  /* 0x0000001fff007819 */ /* 0x000fc80000011400 */
[----:B------:R-:W-:Y:S02]  /*25c0*/  IADD3.X R0, PT, PT, R9, R3, R0, P1, P0 ;  /* 0x0000000309007210 */ /* 0x000fe40000fe0400 */
[----:B------:R-:W-:-:S05]  /*25d0*/  IADD3 R3, P0, PT, R39, R2, RZ ;  /* 0x0000000227037210 */ /* 0x000fca0007f1e0ff */
[----:B------:R-:W-:Y:S01]  /*25e0*/  IMAD.X R0, RZ, RZ, R0, P0 ;  /* 0x000000ffff007224 */ /* 0x000fe200000e0600 */
[----:B---3--:R-:W-:-:S04]  /*25f0*/  LEA R10, P0, R3, UR4, 0x2 ;  /* 0x00000004030a7c11 */ /* 0x008fc8000f8010ff */
[----:B-12---:R-:W-:Y:S01]  /*2600*/  LEA.HI.X R11, R3, UR5, R0, 0x2, P0 ;  /* 0x00000005030b7c11 */ /* 0x006fe200080f1400 */
[----:B------:R-:W1:Y:S04]  /*2610*/  LDCU.128 UR4, c[0x0][0x410] ;  /* 0x00008200ff0477ac */ /* 0x000e680008000c00 */
[----:B------:R-:W2:Y:S01]  /*2620*/  LDG.E R10, desc[UR10][R10.64] ;  /* 0x0000000a0a0a7981 */ /* 0x000ea2000c1e1900 */
[----:B-----5:R-:W-:Y:S02]  /*2630*/  IMAD R0, R61, UR12, RZ ;  /* 0x0000000c3d007c24 */ /* 0x020fe4000f8e02ff */
[----:B-1----:R-:W-:Y:S02]  /*2640*/  IMAD R2, R40, UR6, RZ ;  /* 0x0000000628027c24 */ /* 0x002fe4000f8e02ff */
[----:B------:R-:W-:-:S03]  /*2650*/  IMAD R3, R57, UR7, RZ ;  /* 0x0000000739037c24 */ /* 0x000fc6000f8e02ff */
[----:B------:R-:W-:Y:S02]  /*2660*/  SHF.R.S32.HI R9, RZ, 0x1f, R2 ;  /* 0x0000001fff097819 */ /* 0x000fe40000011402 */
[--C-:B------:R-:W-:Y:S02]  /*2670*/  IADD3 R2, P1, P0, R2, R3, R0.reuse ;  /* 0x0000000302027210 */ /* 0x100fe4000783e000 */
[----:B------:R-:W-:Y:S02]  /*2680*/  SHF.R.S32.HI R3, RZ, 0x1f, R3 ;  /* 0x0000001fff037819 */ /* 0x000fe40000011403 */
[----:B------:R-:W-:Y:S02]  /*2690*/  SHF.R.S32.HI R0, RZ, 0x1f, R0 ;  /* 0x0000001fff007819 */ /* 0x000fe40000011400 */
[----:B------:R-:W-:Y:S02]  /*26a0*/  IADD3 R2, P2, PT, R39, R2, RZ ;  /* 0x0000000227027210 */ /* 0x000fe40007f5e0ff */
[----:B------:R-:W-:Y:S01]  /*26b0*/  IADD3.X R0, PT, PT, R9, R3, R0, P1, P0 ;  /* 0x0000000309007210 */ /* 0x000fe20000fe0400 */
[----:B0-----:R-:W-:Y:S01]  /*26c0*/  FMUL R9, R4, UR13 ;  /* 0x0000000d04097c20 */ /* 0x001fe20008400000 */
[----:B------:R-:W-:-:S03]  /*26d0*/  LEA R12, P0, R2, UR4, 0x2 ;  /* 0x00000004020c7c11 */ /* 0x000fc6000f8010ff */
[----:B------:R-:W-:-:S05]  /*26e0*/  IMAD.X R3, RZ, RZ, R0, P2 ;  /* 0x000000ffff037224 */ /* 0x000fca00010e0600 */
[----:B------:R-:W-:Y:S01]  /*26f0*/  LEA.HI.X R13, R2, UR5, R3, 0x2, P0 ;  /* 0x00000005020d7c11 */ /* 0x000fe200080f1403 */
[----:B--2---:R-:W-:-:S05]  /*2700*/  FFMA R9, R10, UR8, R9 ;  /* 0x000000080a097c23 */ /* 0x004fca0008000009 */
[----:B------:R3:W-:Y:S02]  /*2710*/  STG.E desc[UR10][R12.64], R9 ;  /* 0x000000090c007986 */ /* 0x0007e4000c10190a */
.L_x_14:
[----:B------:R-:W-:Y:S05]  /*2720*/  BSYNC.RECONVERGENT B1 ;  /* 0x0000000000017941 */ /* 0x000fea0003800200 */
.L_x_13:
[----:B------:R-:W-:-:S04]  /*2730*/  IADD3 R61, PT, PT, R61, 0x1, RZ ;  /* 0x000000013d3d7810 */ /* 0x000fc80007ffe0ff */
[----:B------:R-:W-:-:S13]  /*2740*/  ISETP.GE.AND P0, PT, R61, UR9, PT ;  /* 0x000000093d007c0c */ /* 0x000fda000bf06270 */
[----:B------:R-:W-:Y:S05]  /*2750*/  @P0 EXIT ;  /* 0x000000000000094d */ /* 0x000fea0003800000 */
[----:B------:R-:W4:Y:S01]  /*2760*/  LDCU UR12, c[0x0][0x3a0] ;  /* 0x00007400ff0c77ac */ /* 0x000f220008000800 */
[----:B------:R-:W-:Y:S01]  /*2770*/  BSSY.RECONVERGENT B0, `(.L_x_21) ;  /* 0x0000031000007945 */ /* 0x000fe20003800200 */
[----:B------:R-:W5:Y:S01]  /*2780*/  LDCU UR9, c[0x0][0x39c] ;  /* 0x00007380ff0977ac */ /* 0x000f620008000800 */
[----:B----4-:R-:W-:Y:S02]  /*2790*/  ISETP.GE.AND P2, PT, R46, UR12, PT ;  /* 0x0000000c2e007c0c */ /* 0x010fe4000bf46270 */
[----:B------:R-:W-:Y:S02]  /*27a0*/  ISETP.GE.AND P1, PT, R44, UR12, PT ;  /* 0x0000000c2c007c0c */ /* 0x000fe4000bf26270 */
[----:B-----5:R-:W-:Y:S02]  /*27b0*/  ISETP.GE.OR P2, PT, R60, UR9, P2 ;  /* 0x000000093c007c0c */ /* 0x020fe40009746670 */
[----:B------:R-:W-:Y:S02]  /*27c0*/  ISETP.GE.AND P0, PT, R42, UR12, PT ;  /* 0x0000000c2a007c0c */ /* 0x000fe4000bf06270 */
[----:B------:R-:W-:-:S02]  /*27d0*/  ISETP.LT.OR P2, PT, R17, RZ, P2 ;  /* 0x000000ff1100720c */ /* 0x000fc40001741670 */
[----:B------:R-:W-:Y:S02]  /*27e0*/  ISETP.GE.AND P3, PT, R40, UR12, PT ;  /* 0x0000000c28007c0c */ /* 0x000fe4000bf66270 */
[----:B------:R-:W-:Y:S02]  /*27f0*/  ISETP.GE.OR P4, PT, R59, UR9, P1 ;  /* 0x000000093b007c0c */ /* 0x000fe40008f86670 */
[----:B------:R-:W-:Y:S02]  /*2800*/  ISETP.GE.OR P1, PT, R58, UR9, P0 ;  /* 0x000000093a007c0c */ /* 0x000fe40008726670 */
[----:B------:R-:W-:Y:S02]  /*2810*/  ISETP.GE.OR P0, PT, R57, UR9, P3 ;  /* 0x0000000939007c0c */ /* 0x000fe40009f06670 */
[C---:B------:R-:W-:Y:S02]  /*2820*/  ISETP.LT.OR P4, PT, R17.reuse, RZ, P4 ;  /* 0x000000ff1100720c */ /* 0x040fe40002781670 */
[----:B------:R-:W-:-:S02]  /*2830*/  ISETP.LT.OR P3, PT, R17, RZ, P1 ;  /* 0x000000ff1100720c */ /* 0x000fc40000f61670 */
[----:B------:R-:W-:Y:S01]  /*2840*/  ISETP.LT.OR P5, PT, R17, RZ, P0 ;  /* 0x000000ff1100720c */ /* 0x000fe200007a1670 */
[----:B------:R-:W-:-:S12]  /*2850*/  @P2 BRA `(.L_x_22) ;  /* 0x0000000000882947 */ /* 0x000fd80003800000 */
[----:B------:R-:W4:Y:S01]  /*2860*/  LDCU.64 UR4, c[0x0][0x400] ;  /* 0x00008000ff0477ac */ /* 0x000f220008000a00 */
[----:B------:R-:W5:Y:S01]  /*2870*/  LDCU UR6, c[0x0][0x408] ;  /* 0x00008100ff0677ac */ /* 0x000f620008000800 */
[----:B------:R-:W0:Y:S01]  /*2880*/  LDCU UR13, c[0x0][0x420] ;  /* 0x00008400ff0d77ac */ /* 0x000e220008000800 */
[----:B------:R-:W0:Y:S01]  /*2890*/  LDCU UR14, c[0x0][0x428] ;  /* 0x00008500ff0e77ac */ /* 0x000e220008000800 */
[----:B----4-:R-:W-:Y:S02]  /*28a0*/  IMAD R2, R46, UR4, RZ ;  /* 0x000000042e027c24 */ /* 0x010fe4000f8e02ff */
[----:B---3--:R-:W-:Y:S01]  /*28b0*/  IMAD R9, R60, UR5, RZ ;  /* 0x000000053c097c24 */ /* 0x008fe2000f8e02ff */
[----:B------:R-:W3:Y:S01]  /*28c0*/  LDCU.64 UR4, c[0x0][0x3f8] ;  /* 0x00007f00ff0477ac */ /* 0x000ee20008000a00 */
[----:B-----5:R-:W-:Y:S01]  /*28d0*/  IMAD R4, R61, UR6, RZ ;  /* 0x000000063d047c24 */ /* 0x020fe2000f8e02ff */
[----:B------:R-:W-:Y:S02]  /*28e0*/  SHF.R.S32.HI R3, RZ, 0x1f, R2 ;  /* 0x0000001fff037819 */ /* 0x000fe40000011402 */
[----:B------:R-:W-:-:S02]  /*28f0*/  SHF.R.S32.HI R0, RZ, 0x1f, R9 ;  /* 0x0000001fff007819 */ /* 0x000fc40000011409 */
[--C-:B------:R-:W-:Y:S02]  /*2900*/  IADD3 R2, P1, P0, R2, R9, R4.reuse ;  /* 0x0000000902027210 */ /* 0x100fe4000783e004 */
        /* <DEDUP_REMOVED lines=8> */
[----:B0-----:R-:W-:Y:S02]  /*2990*/  IMAD R4, R61, UR13, RZ ;  /* 0x0000000d3d047c24 */ /* 0x001fe4000f8e02ff */
[----:B------:R-:W-:Y:S01]  /*29a0*/  FMUL R9, R5, UR14 ;  /* 0x0000000e05097c20 */ /* 0x000fe20008400000 */
[----:B-1----:R-:W-:Y:S02]  /*29b0*/  IMAD R46, R46, UR6, RZ ;  /* 0x000000062e2e7c24 */ /* 0x002fe4000f8e02ff */
[----:B------:R-:W-:-:S03]  /*29c0*/  IMAD R3, R60, UR7, RZ ;  /* 0x000000073c037c24 */ /* 0x000fc6000f8e02ff */
[----:B------:R-:W-:Y:S02]  /*29d0*/  SHF.R.S32.HI R2, RZ, 0x1f, R46 ;  /* 0x0000001fff027819 */ /* 0x000fe4000001142e */
[--C-:B------:R-:W-:Y:S02]  /*29e0*/  IADD3 R46, P1, P0, R46, R3, R4.reuse ;  /* 0x000000032e2e7210 */ /* 0x100fe4000783e004 */
[----:B------:R-:W-:Y:S02]  /*29f0*/  SHF.R.S32.HI R3, RZ, 0x1f, R3 ;  /* 0x0000001fff037819 */ /* 0x000fe40000011403 */
[----:B------:R-:W-:Y:S02]  /*2a00*/  SHF.R.S32.HI R4, RZ, 0x1f, R4 ;  /* 0x0000001fff047819 */ /* 0x000fe40000011404 */
[----:B------:R-:W-:Y:S02]  /*2a10*/  IADD3 R46, P2, PT, R45, R46, RZ ;  /* 0x0000002e2d2e7210 */ /* 0x000fe40007f5e0ff */
[----:B------:R-:W-:-:S02]  /*2a20*/  IADD3.X R2, PT, PT, R2, R3, R4, P1, P0 ;  /* 0x0000000302027210 */ /* 0x000fc40000fe0404 */
[----:B------:R-:W-:-:S03]  /*2a30*/  LEA R4, P0, R46, UR4, 0x2 ;  /* 0x000000042e047c11 */ /* 0x000fc6000f8010ff */
[----:B------:R-:W-:-:S05]  /*2a40*/  IMAD.X R3, RZ, RZ, R2, P2 ;  /* 0x000000ffff037224 */ /* 0x000fca00010e0602 */
[----:B------:R-:W-:Y:S01]  /*2a50*/  LEA.HI.X R5, R46, UR5, R3, 0x2, P0 ;  /* 0x000000052e057c11 */ /* 0x000fe200080f1403 */
[----:B--2---:R-:W-:-:S05]  /*2a60*/  FFMA R9, R0, UR8, R9 ;  /* 0x0000000800097c23 */ /* 0x004fca0008000009 */
[----:B------:R4:W-:Y:S02]  /*2a70*/  STG.E desc[UR10][R4.64], R9 ;  /* 0x0000000904007986 */ /* 0x0009e4000c10190a */
.L_x_22:
[----:B------:R-:W-:Y:S05]  /*2a80*/  BSYNC.RECONVERGENT B0 ;  /* 0x0000000000007941 */ /* 0x000fea0003800200 */
.L_x_21:
[----:B------:R-:W-:Y:S04]  /*2a90*/  BSSY.RECONVERGENT B0, `(.L_x_23) ;  /* 0x0000024000007945 */ /* 0x000fe80003800200 */
[----:B------:R-:W-:Y:S05]  /*2aa0*/  @P4 BRA `(.L_x_24) ;  /* 0x0000000000884947 */ /* 0x000fea0003800000 */
[----:B------:R-:W4:Y:S01]  /*2ab0*/  LDCU.64 UR4, c[0x0][0x400] ;  /* 0x00008000ff0477ac */ /* 0x000f220008000a00 */
[----:B------:R-:W5:Y:S01]  /*2ac0*/  LDCU UR6, c[0x0][0x408] ;  /* 0x00008100ff0677ac */ /* 0x000f620008000800 */
[----:B------:R-:W0:Y:S01]  /*2ad0*/  LDCU UR13, c[0x0][0x420] ;  /* 0x00008400ff0d77ac */ /* 0x000e220008000800 */
[----:B------:R-:W3:Y:S01]  /*2ae0*/  LDCU UR14, c[0x0][0x428] ;  /* 0x00008500ff0e77ac */ /* 0x000ee20008000800 */
[----:B----4-:R-:W-:Y:S02]  /*2af0*/  IMAD R4, R44, UR4, RZ ;  /* 0x000000042c047c24 */ /* 0x010fe4000f8e02ff */
[----:B------:R-:W-:Y:S01]  /*2b00*/  IMAD R3, R59, UR5, RZ ;  /* 0x000000053b037c24 */ /* 0x000fe2000f8e02ff */
[----:B------:R-:W4:Y:S01]  /*2b10*/  LDCU.64 UR4, c[0x0][0x3f8] ;  /* 0x00007f00ff0477ac */ /* 0x000f220008000a00 */
[----:B-----5:R-:W-:Y:S01]  /*2b20*/  IMAD R0, R61, UR6, RZ ;  /* 0x000000063d007c24 */ /* 0x020fe2000f8e02ff */
[----:B------:R-:W-:-:S04]  /*2b30*/  SHF.R.S32.HI R2, RZ, 0x1f, R4 ;  /* 0x0000001fff027819 */ /* 0x000fc80000011404 */
[--C-:B------:R-:W-:Y:S02]  /*2b40*/  IADD3 R4, P1, P0, R4, R3, R0.reuse ;  /* 0x0000000304047210 */ /* 0x100fe4000783e000 */
[----:B------:R-:W-:Y:S02]  /*2b50*/  SHF.R.S32.HI R3, RZ, 0x1f, R3 ;  /* 0x0000001fff037819 */ /* 0x000fe40000011403 */
[----:B------:R-:W-:-:S04]  /*2b60*/  SHF.R.S32.HI R0, RZ, 0x1f, R0 ;  /* 0x0000001fff007819 */ /* 0x000fc80000011400 */
[----:B------:R-:W-:Y:S02]  /*2b70*/  IADD3.X R0, PT, PT, R2, R3, R0, P1, P0 ;  /* 0x0000000302007210 */ /* 0x000fe40000fe0400 */
[----:B------:R-:W-:-:S05]  /*2b80*/  IADD3 R3, P0, PT, R43, R4, RZ ;  /* 0x000000042b037210 */ /* 0x000fca0007f1e0ff */
[----:B------:R-:W-:Y:S01]  /*2b90*/  IMAD.X R0, RZ, RZ, R0, P0 ;  /* 0x000000ffff007224 */ /* 0x000fe200000e0600 */
[----:B----4-:R-:W-:-:S04]  /*2ba0*/  LEA R4, P0, R3, UR4, 0x2 ;  /* 0x0000000403047c11 */ /* 0x010fc8000f8010ff */
[----:B------:R-:W-:Y:S01]  /*2bb0*/  LEA.HI.X R5, R3, UR5, R0, 0x2, P0 ;  /* 0x0000000503057c11 */ /* 0x000fe200080f1400 */
[----:B------:R-:W4:Y:S04]  /*2bc0*/  LDCU.128 UR4, c[0x0][0x410] ;  /* 0x00008200ff0477ac */ /* 0x000f280008000c00 */
[----:B------:R5:W2:Y:S01]  /*2bd0*/  LDG.E R0, desc[UR10][R4.64] ;  /* 0x0000000a04007981 */ /* 0x000aa2000c1e1900 */
[----:B0-----:R-:W-:Y:S02]  /*2be0*/  IMAD R3, R61, UR13, RZ ;  /* 0x0000000d3d037c24 */ /* 0x001fe4000f8e02ff */
[----:B---3--:R-:W-:Y:S01]  /*2bf0*/  FMUL R9, R6, UR14 ;  /* 0x0000000e06097c20 */ /* 0x008fe20008400000 */
[----:B----4-:R-:W-:Y:S02]  /*2c00*/  IMAD R44, R44, UR6, RZ ;  /* 0x000000062c2c7c24 */ /* 0x010fe4000f8e02ff */
[----:B------:R-:W-:-:S03]  /*2c10*/  IMAD R59, R59, UR7, RZ ;  /* 0x000000073b3b7c24 */ /* 0x000fc6000f8e02ff */
[----:B------:R-:W-:Y:S02]  /*2c20*/  SHF.R.S32.HI R2, RZ, 0x1f, R44 ;  /* 0x0000001fff027819 */ /* 0x000fe4000001142c */
[----:B------:R-:W-:Y:S02]  /*2c30*/  IADD3 R44, P1, P0, R44, R59, R3 ;  /* 0x0000003b2c2c7210 */ /* 0x000fe4000783e003 */
[----:B------:R-:W-:Y:S02]  /*2c40*/  SHF.R.S32.HI R59, RZ, 0x1f, R59 ;  /* 0x0000001fff3b7819 */ /* 0x000fe4000001143b */
[----:B------:R-:W-:Y:S02]  /*2c50*/  SHF.R.S32.HI R3, RZ, 0x1f, R3 ;  /* 0x0000001fff037819 */ /* 0x000fe40000011403 */
[----:B------:R-:W-:Y:S02]  /*2c60*/  IADD3 R44, P2, PT, R43, R44, RZ ;  /* 0x0000002c2b2c7210 */ /* 0x000fe40007f5e0ff */
[----:B------:R-:W-:-:S02]  /*2c70*/  IADD3.X R2, PT, PT, R2, R59, R3, P1, P0 ;  /* 0x0000003b02027210 */ /* 0x000fc40000fe0403 */
[----:B-----5:R-:W-:-:S03]  /*2c80*/  LEA R4, P0, R44, UR4, 0x2 ;  /* 0x000000042c047c11 */ /* 0x020fc6000f8010ff */
[----:B------:R-:W-:-:S05]  /*2c90*/  IMAD.X R3, RZ, RZ, R2, P2 ;  /* 0x000000ffff037224 */ /* 0x000fca00010e0602 */
[----:B------:R-:W-:Y:S01]  /*2ca0*/  LEA.HI.X R5, R44, UR5, R3, 0x2, P0 ;  /* 0x000000052c057c11 */ /* 0x000fe200080f1403 */
[----:B--2---:R-:W-:-:S05]  /*2cb0*/  FFMA R9, R0, UR8, R9 ;  /* 0x0000000800097c23 */ /* 0x004fca0008000009 */
[----:B------:R0:W-:Y:S02]  /*2cc0*/  STG.E desc[UR10][R4.64], R9 ;  /* 0x0000000904007986 */ /* 0x0001e4000c10190a */
.L_x_24:
[----:B------:R-:W-:Y:S05]  /*2cd0*/  BSYNC.RECONVERGENT B0 ;  /* 0x0000000000007941 */ /* 0x000fea0003800200 */
.L_x_23:
[----:B------:R-:W-:Y:S04]  /*2ce0*/  BSSY.RECONVERGENT B0, `(.L_x_25) ;  /* 0x0000024000007945 */ /* 0x000fe80003800200 */
[----:B------:R-:W-:Y:S05]  /*2cf0*/  @P3 BRA `(.L_x_26) ;  /* 0x0000000000883947 */ /* 0x000fea0003800000 */
[----:B------:R-:W0:Y:S01]  /*2d00*/  LDCU.64 UR4, c[0x0][0x400] ;  /* 0x00008000ff0477ac */ /* 0x000e220008000a00 */
[----:B------:R-:W5:Y:S01]  /*2d10*/  LDCU UR6, c[0x0][0x408] ;  /* 0x00008100ff0677ac */ /* 0x000f620008000800 */
[----:B------:R-:W3:Y:S01]  /*2d20*/  LDCU UR13, c[0x0][0x420] ;  /* 0x00008400ff0d77ac */ /* 0x000ee20008000800 */
[----:B------:R-:W3:Y:S01]  /*2d30*/  LDCU UR14, c[0x0][0x428] ;  /* 0x00008500ff0e77ac */ /* 0x000ee20008000800 */
[----:B0---4-:R-:W-:Y:S02]  /*2d40*/  IMAD R4, R42, UR4, RZ ;  /* 0x000000042a047c24 */ /* 0x011fe4000f8e02ff */
[----:B------:R-:W-:Y:S01]  /*2d50*/  IMAD R3, R58, UR5, RZ ;  /* 0x000000053a037c24 */ /* 0x000fe2000f8e02ff */
[----:B------:R-:W0:Y:S01]  /*2d60*/  LDCU.64 UR4, c[0x0][0x3f8] ;  /* 0x00007f00ff0477ac */ /* 0x000e220008000a00 */
        /* <DEDUP_REMOVED lines=9> */
[----:B-12---:R-:W-:Y:S01]  /*2e00*/  LEA.HI.X R11, R3, UR5, R0, 0x2, P0 ;  /* 0x00000005030b7c11 */ /* 0x006fe200080f1400 */
[----:B------:R-:W0:Y:S04]  /*2e10*/  LDCU.128 UR4, c[0x0][0x410] ;  /* 0x00008200ff0477ac */ /* 0x000e280008000c00 */
[----:B------:R-:W2:Y:S01]  /*2e20*/  LDG.E R0, desc[UR10][R10.64] ;  /* 0x0000000a0a007981 */ /* 0x000ea2000c1e1900 */
[----:B---3--:R-:W-:Y:S02]  /*2e30*/  IMAD R3, R61, UR13, RZ ;  /* 0x0000000d3d037c24 */ /* 0x008fe4000f8e02ff */
[----:B------:R-:W-:Y:S01]  /*2e40*/  FMUL R7, R7, UR14 ;  /* 0x0000000e07077c20 */ /* 0x000fe20008400000 */
        /* <DEDUP_REMOVED lines=13> */
.L_x_26:
[----:B------:R-:W-:Y:S05]  /*2f20*/  BSYNC.RECONVERGENT B0 ;  /* 0x0000000000007941 */ /* 0x000fea0003800200 */
.L_x_25:
[----:B------:R-:W-:Y:S05]  /*2f30*/  @P5 EXIT ;  /* 0x000000000000594d */ /* 0x000fea0003800000 */
[----:B------:R-:W0:Y:S01]  /*2f40*/  LDCU.64 UR4, c[0x0][0x400] ;  /* 0x00008000ff0477ac */ /* 0x000e220008000a00 */
[----:B------:R-:W5:Y:S01]  /*2f50*/  LDCU UR6, c[0x0][0x408] ;  /* 0x00008100ff0677ac */ /* 0x000f620008000800 */
[----:B------:R-:W1:Y:S01]  /*2f60*/  LDCU UR9, c[0x0][0x420] ;  /* 0x00008400ff0977ac */ /* 0x000e620008000800 */
[----:B------:R-:W2:Y:S01]  /*2f70*/  LDCU UR12, c[0x0][0x428] ;  /* 0x00008500ff0c77ac */ /* 0x000ea20008000800 */
        /* <DEDUP_REMOVED lines=14> */
[----:B------:R4:W5:Y:S01]  /*3060*/  LDG.E R2, desc[UR10][R2.64] ;  /* 0x0000000a02027981 */ /* 0x000962000c1e1900 */
[----:B-1----:R-:W-:Y:S02]  /*3070*/  IMAD R61, R61, UR9, RZ ;  /* 0x000000093d3d7c24 */ /* 0x002fe4000f8e02ff */
[----:B--2---:R-:W-:Y:S01]  /*3080*/  FMUL R7, R8, UR12 ;  /* 0x0000000c08077c20 */ /* 0x004fe20008400000 */
[----:B0-----:R-:W-:Y:S02]  /*3090*/  IMAD R40, R40, UR6, RZ ;  /* 0x0000000628287c24 */ /* 0x001fe4000f8e02ff */
[----:B------:R-:W-:-:S03]  /*30a0*/  IMAD R57, R57, UR7, RZ ;  /* 0x0000000739397c24 */ /* 0x000fc6000f8e02ff */
[----:B------:R-:W-:Y:S02]  /*30b0*/  SHF.R.S32.HI R0, RZ, 0x1f, R40 ;  /* 0x0000001fff007819 */ /* 0x000fe40000011428 */
[----:B------:R-:W-:Y:S02]  /*30c0*/  IADD3 R40, P1, P0, R40, R57, R61 ;  /* 0x0000003928287210 */ /* 0x000fe4000783e03d */
[----:B------:R-:W-:Y:S02]  /*30d0*/  SHF.R.S32.HI R57, RZ, 0x1f, R57 ;  /* 0x0000001fff397819 */ /* 0x000fe40000011439 */
[----:B------:R-:W-:Y:S02]  /*30e0*/  SHF.R.S32.HI R61, RZ, 0x1f, R61 ;  /* 0x0000001fff3d7819 */ /* 0x000fe4000001143d */
[----:B------:R-:W-:Y:S02]  /*30f0*/  IADD3 R40, P2, PT, R39, R40, RZ ;  /* 0x0000002827287210 */ /* 0x000fe40007f5e0ff */
[----:B------:R-:W-:-:S02]  /*3100*/  IADD3.X R0, PT, PT, R0, R57, R61, P1, P0 ;  /* 0x0000003900007210 */ /* 0x000fc40000fe043d */
[----:B------:R-:W-:-:S03]  /*3110*/  LEA R4, P0, R40, UR4, 0x2 ;  /* 0x0000000428047c11 */ /* 0x000fc6000f8010ff */
[----:B----4-:R-:W-:-:S05]  /*3120*/  IMAD.X R3, RZ, RZ, R0, P2 ;  /* 0x000000ffff037224 */ /* 0x010fca00010e0600 */
[----:B------:R-:W-:Y:S01]  /*3130*/  LEA.HI.X R5, R40, UR5, R3, 0x2, P0 ;  /* 0x0000000528057c11 */ /* 0x000fe200080f1403 */
[----:B-----5:R-:W-:-:S05]  /*3140*/  FFMA R7, R2, UR8, R7 ;  /* 0x0000000802077c23 */ /* 0x020fca0008000007 */
[----:B------:R-:W-:Y:S01]  /*3150*/  STG.E desc[UR10][R4.64], R7 ;  /* 0x0000000704007986 */ /* 0x000fe2000c10190a */
[----:B------:R-:W-:Y:S05]  /*3160*/  EXIT ;  /* 0x000000000000794d */ /* 0x000fea0003800000 */
.L_x_12:
        /* <DEDUP_REMOVED lines=20> */
[----:B------:R-:W0:Y:S01]  /*32b0*/  LDCU.128 UR4, c[0x0][0x410] ;  /* 0x00008200ff0477ac */ /* 0x000e220008000c00 */
[----:B------:R-:W1:Y:S01]  /*32c0*/  LDC R11, c[0x0][0x428] ;  /* 0x00010a00ff0b7b82 */ /* 0x000e620000000800 */
[----:B------:R-:W2:Y:S01]  /*32d0*/  LDCU UR12, c[0x0][0x420] ;  /* 0x00008400ff0c77ac */ /* 0x000ea20008000800 */
[----:B0-----:R-:W-:Y:S01]  /*32e0*/  IMAD R10, R46, UR6, RZ ;  /* 0x000000062e0a7c24 */ /* 0x001fe2000f8e02ff */
[----:B------:R-:W-:Y:S01]  /*32f0*/  ULOP3.LUT UR6, URZ, 0x80000000, UR8, 0xb8, !UPT ;  /* 0x80000000ff067892 */ /* 0x000fe2000f8eb808 */
[----:B------:R-:W-:Y:S02]  /*3300*/  IMAD R12, R60, UR7, RZ ;  /* 0x000000073c0c7c24 */ /* 0x000fe4000f8e02ff */
[----:B--2---:R-:W-:Y:S01]  /*3310*/  IMAD R9, R61, UR12, RZ ;  /* 0x0000000c3d097c24 */ /* 0x004fe2000f8e02ff */
[----:B------:R-:W-:Y:S02]  /*3320*/  SHF.R.S32.HI R13, RZ, 0x1f, R10 ;  /* 0x0000001fff0d7819 */ /* 0x000fe4000001140a */
[----:B-1----:R-:W-:-:S02]  /*3330*/  FFMA R11, R0, R11, UR6 ;  /* 0x00000006000b7e23 */ /* 0x002fc4000800000b */
[--C-:B------:R-:W-:Y:S02]  /*3340*/  IADD3 R10, P1, P0, R10, R12, R9.reuse ;  /* 0x0000000c0a0a7210 */ /* 0x100fe4000783e009 */
[----:B------:R-:W-:Y:S02]  /*3350*/  SHF.R.S32.HI R12, RZ, 0x1f, R12 ;  /* 0x0000001fff0c7819 */ /* 0x000fe4000001140c */
[----:B------:R-:W-:Y:S02]  /*3360*/  SHF.R.S32.HI R9, RZ, 0x1f, R9 ;  /* 0x0000001fff097819 */ /* 0x000fe40000011409 */
[----:B------:R-:W-:Y:S02]  /*3370*/  IADD3 R10, P2, PT, R45, R10, RZ ;  /* 0x0000000a2d0a7210 */ /* 0x000fe40007f5e0ff */
[----:B------:R-:W-:Y:S02]  /*3380*/  IADD3.X R9, PT, PT, R13, R12, R9, P1, P0 ;  /* 0x0000000c0d097210 */ /* 0x000fe40000fe0409 */
[----:B------:R-:W-:-:S03]  /*3390*/  LEA R12, P0, R10, UR4, 0x2 ;  /* 0x000000040a0c7c11 */ /* 0x000fc6000f8010ff */
[----:B------:R-:W-:-:S05]  /*33a0*/  IMAD.X R9, RZ, RZ, R9, P2 ;  /* 0x000000ffff097224 */ /* 0x000fca00010e0609 */
[----:B------:R-:W-:-:S05]  /*33b0*/  LEA.HI.X R13, R10, UR5, R9, 0x2, P0 ;  /* 0x000000050a0d7c11 */ /* 0x000fca00080f1409 */
[----:B------:R0:W-:Y:S02]  /*33c0*/  STG.E desc[UR10][R12.64], R11 ;  /* 0x0000000b0c007986 */ /* 0x0001e4000c10190a */
.L_x_30:
[----:B------:R-:W-:Y:S05]  /*33d0*/  BSYNC.RECONVERGENT B0 ;  /* 0x0000000000007941 */ /* 0x000fea0003800200 */
.L_x_29:
[----:B------:R-:W-:Y:S04]  /*33e0*/  BSSY.RECONVERGENT B0, `(.L_x_31) ;  /* 0x0000014000007945 */ /* 0x000fe80003800200 */
[----:B------:R-:W-:Y:S05]  /*33f0*/  @P4 BRA `(.L_x_32) ;  /* 0x0000000000484947 */ /* 0x000fea0003800000 */
[----:B------:R-:W1:Y:S01]  /*3400*/  LDCU.128 UR4, c[0x0][0x410] ;  /* 0x00008200ff0477ac */ /* 0x000e620008000c00 */
[----:B0-----:R-:W0:Y:S01]  /*3410*/  LDC R11, c[0x0][0x428] ;  /* 0x00010a00ff0b7b82 */ /* 0x001e220000000800 */
[----:B------:R-:W2:Y:S01]  /*3420*/  LDCU UR12, c[0x0][0x420] ;  /* 0x00008400ff0c77ac */ /* 0x000ea20008000800 */
[----:B-1----:R-:W-:Y:S01]  /*3430*/  IMAD R12, R44, UR6, RZ ;  /* 0x000000062c0c7c24 */ /* 0x002fe2000f8e02ff */
[----:B------:R-:W-:Y:S01]  /*3440*/  ULOP3.LUT UR6, URZ, 0x80000000, UR8, 0xb8, !UPT ;  /* 0x80000000ff067892 */ /* 0x000fe2000f8eb808 */
[----:B------:R-:W-:Y:S02]  /*3450*/  IMAD R13, R59, UR7, RZ ;  /* 0x000000073b0d7c24 */ /* 0x000fe4000f8e02ff */
[----:B--2---:R-:W-:Y:S01]  /*3460*/  IMAD R0, R61, UR12, RZ ;  /* 0x0000000c3d007c24 */ /* 0x004fe2000f8e02ff */
[----:B------:R-:W-:Y:S02]  /*3470*/  SHF.R.S32.HI R10, RZ, 0x1f, R12 ;  /* 0x0000001fff0a7819 */ /* 0x000fe4000001140c */
[----:B0-----:R-:W-:-:S02]  /*3480*/  FFMA R11, R2, R11, UR6 ;  /* 0x00000006020b7e23 */ /* 0x001fc4000800000b */
        /* <DEDUP_REMOVED lines=9> */
.L_x_32:
[----:B------:R-:W-:Y:S05]  /*3520*/  BSYNC.RECONVERGENT B0 ;  /* 0x0000000000007941 */ /* 0x000fea0003800200 */
.L_x_31:
[----:B------:R-:W-:Y:S04]  /*3530*/  BSSY.RECONVERGENT B0, `(.L_x_33) ;  /* 0x0000014000007945 */ /* 0x000fe80003800200 */
[----:B------:R-:W-:Y:S05]  /*3540*/  @P3 BRA `(.L_x_34) ;  /* 0x0000000000483947 */ /* 0x000fea0003800000 */
[----:B------:R-:W0:Y:S01]  /*3550*/  LDCU.128 UR4, c[0x0][0x410] ;  /* 0x00008200ff0477ac */ /* 0x000e220008000c00 */
[----:B------:R-:W2:Y:S01]  /*3560*/  LDC R2, c[0x0][0x428] ;  /* 0x00010a00ff027b82 */ /* 0x000ea20000000800 */
[----:B------:R-:W3:Y:S01]  /*3570*/  LDCU UR12, c[0x0][0x420] ;  /* 0x00008400ff0c77ac */ /* 0x000ee20008000800 */
[----:B01----:R-:W-:Y:S01]  /*3580*/  IMAD R12, R42, UR6, RZ ;  /* 0x000000062a0c7c24 */ /* 0x003fe2000f8e02ff */
[----:B------:R-:W-:Y:S01]  /*3590*/  ULOP3.LUT UR6, URZ, 0x80000000, UR8, 0xb8, !UPT ;  /* 0x80000000ff067892 */ /* 0x000fe2000f8eb808 */
[----:B------:R-:W-:Y:S02]  /*35a0*/  IMAD R11, R58, UR7, RZ ;  /* 0x000000073a0b7c24 */ /* 0x000fe4000f8e02ff */
[----:B---3--:R-:W-:Y:S01]  /*35b0*/  IMAD R0, R61, UR12, RZ ;  /* 0x0000000c3d007c24 */ /* 0x008fe2000f8e02ff */
[----:B------:R-:W-:Y:S02]  /*35c0*/  SHF.R.S32.HI R10, RZ, 0x1f, R12 ;  /* 0x0000001fff0a7819 */ /* 0x000fe4000001140c */
[----:B--2---:R-:W-:-:S02]  /*35d0*/  FFMA R3, R3, R2, UR6 ;  /* 0x0000000603037e23 */ /* 0x004fc40008000002 */
        /* <DEDUP_REMOVED lines=9> */
.L_x_34:
[----:B------:R-:W-:Y:S05]  /*3670*/  BSYNC.RECONVERGENT B0 ;  /* 0x0000000000007941 */ /* 0x000fea0003800200 */
.L_x_33:
[----:B------:R-:W-:Y:S05]  /*3680*/  @P5 BRA `(.L_x_28) ;  /* 0x0000000000485947 */ /* 0x000fea0003800000 */
[----:B------:R-:W2:Y:S01]  /*3690*/  LDCU.128 UR4, c[0x0][0x410] ;  /* 0x00008200ff0477ac */ /* 0x000ea20008000c00 */
[----:B------:R-:W3:Y:S01]  /*36a0*/  LDC R9, c[0x0][0x428] ;  /* 0x00010a00ff097b82 */ /* 0x000ee20000000800 */
[----:B------:R-:W4:Y:S01]  /*36b0*/  LDCU UR12, c[0x0][0x420] ;  /* 0x00008400ff0c77ac */ /* 0x000f220008000800 */
[----:B--2---:R-:W-:Y:S01]  /*36c0*/  IMAD R10, R40, UR6, RZ ;  /* 0x00000006280a7c24 */ /* 0x004fe2000f8e02ff */
[----:B------:R-:W-:Y:S01]  /*36d0*/  ULOP3.LUT UR6, URZ, 0x80000000, UR8, 0xb8, !UPT ;  /* 0x80000000ff067892 */ /* 0x000fe2000f8eb808 */
[----:B01----:R-:W-:Y:S02]  /*36e0*/  IMAD R11, R57, UR7, RZ ;  /* 0x00000007390b7c24 */ /* 0x003fe4000f8e02ff */
[----:B----4-:R-:W-:Y:S01]  /*36f0*/  IMAD R0, R61, UR12, RZ ;  /* 0x0000000c3d007c24 */ /* 0x010fe2000f8e02ff */
[----:B------:R-:W-:Y:S02]  /*3700*/  SHF.R.S32.HI R2, RZ, 0x1f, R10 ;  /* 0x0000001fff027819 */ /* 0x000fe4000001140a */
[----:B---3--:R-:W-:-:S02]  /*3710*/  FFMA R9, R4, R9, UR6 ;  /* 0x0000000604097e23 */ /* 0x008fc40008000009 */
        /* <DEDUP_REMOVED lines=9> */
.L_x_28:
[----:B------:R-:W-:Y:S05]  /*37b0*/  BSYNC.RECONVERGENT B1 ;  /* 0x0000000000017941 */ /* 0x000fea0003800200 */
.L_x_27:
        /* <DEDUP_REMOVED lines=19> */
[----:B------:R-:W4:Y:S01]  /*38f0*/  LDCU.128 UR4, c[0x0][0x410] ;  /* 0x00008200ff0477ac */ /* 0x000f220008000c00 */
[----:B------:R-:W5:Y:S01]  /*3900*/  LDC R0, c[0x0][0x428] ;  /* 0x00010a00ff007b82 */ /* 0x000f620000000800 */
[----:B------:R-:W2:Y:S01]  /*3910*/  LDCU UR13, c[0x0][0x420] ;  /* 0x00008400ff0d77ac */ /* 0x000ea20008000800 */
[----:B----4-:R-:W-:Y:S01]  /*3920*/  IMAD R46, R46, UR6, RZ ;  /* 0x000000062e2e7c24 */ /* 0x010fe2000f8e02ff */
[----:B------:R-:W-:Y:S01]  /*3930*/  ULOP3.LUT UR6, URZ, 0x80000000, UR8, 0xb8, !UPT ;  /* 0x80000000ff067892 */ /* 0x000fe2000f8eb808 */
[----:B------:R-:W-:Y:S02]  /*3940*/  IMAD R60, R60, UR7, RZ ;  /* 0x000000073c3c7c24 */ /* 0x000fe4000f8e02ff */
[----:B--23--:R-:W-:Y:S01]  /*3950*/  IMAD R3, R61, UR13, RZ ;  /* 0x0000000d3d037c24 */ /* 0x00cfe2000f8e02ff */
[----:B------:R-:W-:Y:S02]  /*3960*/  SHF.R.S32.HI R2, RZ, 0x1f, R46 ;  /* 0x0000001fff027819 */ /* 0x000fe4000001142e */
[----:B------:R-:W-:Y:S01]  /*3970*/  SHF.R.S32.HI R9, RZ, 0x1f, R60 ;  /* 0x0000001fff097819 */ /* 0x000fe2000001143c */
[----:B-----5:R-:W-:Y:S01]  /*3980*/  FFMA R5, R5, R0, UR6 ;  /* 0x0000000605057e23 */ /* 0x020fe20008000000 */
[----:B------:R-:W-:-:S02]  /*3990*/  IADD3 R46, P1, P0, R46, R60, R3 ;  /* 0x0000003c2e2e7210 */ /* 0x000fc4000783e003 */
[----:B------:R-:W-:Y:S02]  /*39a0*/  SHF.R.S32.HI R3, RZ, 0x1f, R3 ;  /* 0x0000001fff037819 */ /* 0x000fe40000011403 */
[----:B------:R-:W-:Y:S02]  /*39b0*/  IADD3 R46, P2, PT, R45, R46, RZ ;  /* 0x0000002e2d2e7210 */ /* 0x000fe40007f5e0ff */
[----:B------:R-:W-:Y:S02]  /*39c0*/  IADD3.X R3, PT, PT, R2, R9, R3, P1, P0 ;  /* 0x0000000902037210 */ /* 0x000fe40000fe0403 */
[----:B------:R-:W-:-:S03]  /*39d0*/  LEA R2, P0, R46, UR4, 0x2 ;  /* 0x000000042e027c11 */ /* 0x000fc6000f8010ff */
[----:B------:R-:W-:-:S05]  /*39e0*/  IMAD.X R3, RZ, RZ, R3, P2 ;  /* 0x000000ffff037224 */ /* 0x000fca00010e0603 */
[----:B------:R-:W-:-:S05]  /*39f0*/  LEA.HI.X R3, R46, UR5, R3, 0x2, P0 ;  /* 0x000000052e037c11 */ /* 0x000fca00080f1403 */
[----:B------:R4:W-:Y:S02]  /*3a00*/  STG.E desc[UR10][R2.64], R5 ;  /* 0x0000000502007986 */ /* 0x0009e4000c10190a */
.L_x_36:
[----:B------:R-:W-:Y:S05]  /*3a10*/  BSYNC.RECONVERGENT B0 ;  /* 0x0000000000007941 */ /* 0x000fea0003800200 */
.L_x_35:
[----:B------:R-:W-:Y:S04]  /*3a20*/  BSSY.RECONVERGENT B0, `(.L_x_37) ;  /* 0x0000014000007945 */ /* 0x000fe80003800200 */
[----:B------:R-:W-:Y:S05]  /*3a30*/  @P4 BRA `(.L_x_38) ;  /* 0x0000000000484947 */ /* 0x000fea0003800000 */
[----:B------:R-:W5:Y:S01]  /*3a40*/  LDCU.128 UR4, c[0x0][0x410] ;  /* 0x00008200ff0477ac */ /* 0x000f620008000c00 */
[----:B--234-:R-:W2:Y:S01]  /*3a50*/  LDC R3, c[0x0][0x428] ;  /* 0x00010a00ff037b82 */ /* 0x01cea20000000800 */
[----:B------:R-:W3:Y:S01]  /*3a60*/  LDCU UR13, c[0x0][0x420] ;  /* 0x00008400ff0d77ac */ /* 0x000ee20008000800 */
[----:B-----5:R-:W-:Y:S01]  /*3a70*/  IMAD R44, R44, UR6, RZ ;  /* 0x000000062c2c7c24 */ /* 0x020fe2000f8e02ff */
[----:B------:R-:W-:Y:S01]  /*3a80*/  ULOP3.LUT UR6, URZ, 0x80000000, UR8, 0xb8, !UPT ;  /* 0x80000000ff067892 */ /* 0x000fe2000f8eb808 */
[----:B------:R-:W-:Y:S02]  /*3a90*/  IMAD R59, R59, UR7, RZ ;  /* 0x000000073b3b7c24 */ /* 0x000fe4000f8e02ff */
[----:B---3--:R-:W-:Y:S01]  /*3aa0*/  IMAD R5, R61, UR13, RZ ;  /* 0x0000000d3d057c24 */ /* 0x008fe2000f8e02ff */
[----:B------:R-:W-:Y:S02]  /*3ab0*/  SHF.R.S32.HI R0, RZ, 0x1f, R44 ;  /* 0x0000001fff007819 */ /* 0x000fe4000001142c */
[----:B--2---:R-:W-:-:S02]  /*3ac0*/  FFMA R3, R6, R3, UR6 ;  /* 0x0000000606037e23 */ /* 0x004fc40008000003 */
[----:B------:R-:W-:Y:S02]  /*3ad0*/  IADD3 R44, P1, P0, R44, R59, R5 ;  /* 0x0000003b2c2c7210 */ /* 0x000fe4000783e005 */
        /* <DEDUP_REMOVED lines=8> */
.L_x_38:
[----:B------:R-:W-:Y:S05]  /*3b60*/  BSYNC.RECONVERGENT B0 ;  /* 0x0000000000007941 */ /* 0x000fea0003800200 */
.L_x_37:
[----:B------:R-:W-:Y:S04]  /*3b70*/  BSSY.RECONVERGENT B0, `(.L_x_39) ;  /* 0x0000014000007945 */ /* 0x000fe80003800200 */
[----:B------:R-:W-:Y:S05]  /*3b80*/  @P3 BRA `(.L_x_40) ;  /* 0x0000000000483947 */ /* 0x000fea0003800000 */
[----:B------:R-:W5:Y:S01]  /*3b90*/  LDCU.128 UR4, c[0x0][0x410] ;  /* 0x00008200ff0477ac */ /* 0x000f620008000c00 */
[----:B------:R-:W0:Y:S01]  /*3ba0*/  LDC R0, c[0x0][0x428] ;  /* 0x00010a00ff007b82 */ /* 0x000e220000000800 */
[----:B------:R-:W2:Y:S01]  /*3bb0*/  LDCU UR13, c[0x0][0x420] ;  /* 0x00008400ff0d77ac */ /* 0x000ea20008000800 */
[----:B-----5:R-:W-:Y:S01]  /*3bc0*/  IMAD R42, R42, UR6, RZ ;  /* 0x000000062a2a7c24 */ /* 0x020fe2000f8e02ff */
[----:B------:R-:W-:Y:S01]  /*3bd0*/  ULOP3.LUT UR6, URZ, 0x80000000, UR8, 0xb8, !UPT ;  /* 0x80000000ff067892 */ /* 0x000fe2000f8eb808 */
[----:B------:R-:W-:Y:S02]  /*3be0*/  IMAD R58, R58, UR7, RZ ;  /* 0x000000073a3a7c24 */ /* 0x000fe4000f8e02ff */
[----:B--234-:R-:W-:Y:S01]  /*3bf0*/  IMAD R3, R61, UR13, RZ ;  /* 0x0000000d3d037c24 */ /* 0x01cfe2000f8e02ff */
[----:B------:R-:W-:Y:S02]  /*3c00*/  SHF.R.S32.HI R2, RZ, 0x1f, R42 ;  /* 0x0000001fff027819 */ /* 0x000fe4000001142a */
[----:B------:R-:W-:Y:S01]  /*3c10*/  SHF.R.S32.HI R5, RZ, 0x1f, R58 ;  /* 0x0000001fff057819 */ /* 0x000fe2000001143a */
[----:B0-----:R-:W-:Y:S01]  /*3c20*/  FFMA R7, R7, R0, UR6 ;  /* 0x0000000607077e23 */ /* 0x001fe20008000000 */
        /* <DEDUP_REMOVED lines=8> */
.L_x_40:
[----:B------:R-:W-:Y:S05]  /*3cb0*/  BSYNC.RECONVERGENT B0 ;  /* 0x0000000000007941 */ /* 0x000fea0003800200 */
.L_x_39:
[----:B------:R-:W-:Y:S05]  /*3cc0*/  @P5 EXIT ;  /* 0x000000000000594d */ /* 0x000fea0003800000 */
[----:B------:R-:W5:Y:S01]  /*3cd0*/  LDCU.128 UR4, c[0x0][0x410] ;  /* 0x00008200ff0477ac */ /* 0x000f620008000c00 */
[----:B0-234-:R-:W0:Y:S01]  /*3ce0*/  LDC R3, c[0x0][0x428] ;  /* 0x00010a00ff037b82 */ /* 0x01de220000000800 */
[----:B------:R-:W2:Y:S01]  /*3cf0*/  LDCU UR9, c[0x0][0x420] ;  /* 0x00008400ff0977ac */ /* 0x000ea20008000800 */
[----:B-----5:R-:W-:Y:S01]  /*3d00*/  IMAD R40, R40, UR6, RZ ;  /* 0x0000000628287c24 */ /* 0x020fe2000f8e02ff */
[----:B------:R-:W-:Y:S01]  /*3d10*/  ULOP3.LUT UR6, URZ, 0x80000000, UR8, 0xb8, !UPT ;  /* 0x80000000ff067892 */ /* 0x000fe2000f8eb808 */
[----:B------:R-:W-:Y:S02]  /*3d20*/  IMAD R57, R57, UR7, RZ ;  /* 0x0000000739397c24 */ /* 0x000fe4000f8e02ff */
[----:B--2---:R-:W-:Y:S01]  /*3d30*/  IMAD R61, R61, UR9, RZ ;  /* 0x000000093d3d7c24 */ /* 0x004fe2000f8e02ff */
[----:B------:R-:W-:Y:S02]  /*3d40*/  SHF.R.S32.HI R0, RZ, 0x1f, R40 ;  /* 0x0000001fff007819 */ /* 0x000fe40000011428 */
[----:B0-----:R-:W-:-:S02]  /*3d50*/  FFMA R3, R8, R3, UR6 ;  /* 0x0000000608037e23 */ /* 0x001fc40008000003 */
        /* <DEDUP_REMOVED lines=8> */
[----:B------:R-:W-:Y:S01]  /*3de0*/  STG.E desc[UR10][R4.64], R3 ;  /* 0x0000000304007986 */ /* 0x000fe2000c10190a */
[----:B------:R-:W-:Y:S05]  /*3df0*/  EXIT ;  /* 0x000000000000794d */ /* 0x000fea0003800000 */
        .weak           $__internal_0_$__cuda_sm20_div_s64
        .type           $__internal_0_$__cuda_sm20_div_s64,@function
        .size           $__internal_0_$__cuda_sm20_div_s64,(.L_x_187 - $__internal_0_$__cuda_sm20_div_s64)
$__internal_0_$__cuda_sm20_div_s64:
[----:B------:R-:W-:Y:S01]  /*3e00*/  UIADD3 UR5, UP0, UPT, URZ, -UR6, URZ ;  /* 0x80000006ff057290 */ /* 0x000fe2000ff1e0ff */
[----:B------:R-:W-:Y:S01]  /*3e10*/  ISETP.LE.AND P4, PT, RZ, UR8, PT ;  /* 0x00000008ff007c0c */ /* 0x000fe2000bf83270 */
[----:B------:R-:W-:Y:S02]  /*3e20*/  UISETP.GE.AND UP1, UPT, UR7, URZ, UPT ;  /* 0x000000ff0700728c */ /* 0x000fe4000bf26270 */
[----:B------:R-:W-:Y:S02]  /*3e30*/  UIADD3.X UR4, UPT, UPT, URZ, ~UR7, URZ, UP0, !UPT ;  /* 0x80000007ff047290 */ /* 0x000fe400087fe4ff */
[----:B------:R-:W-:Y:S02]  /*3e40*/  USEL UR12, UR5, UR6, !UP1 ;  /* 0x00000006050c7287 */ /* 0x000fe4000c800000 */
[----:B------:R-:W-:Y:S02]  /*3e50*/  USEL UR13, UR4, UR7, !UP1 ;  /* 0x00000007040d7287 */ /* 0x000fe4000c800000 */
[----:B------:R-:W-:-:S07]  /*3e60*/  ULOP3.LUT UR4, UR7, UR8, URZ, 0x3c, !UPT ;  /* 0x0000000807047292 */ /* 0x000fce000f8e3cff */
[----:B------:R-:W0:Y:S08]  /*3e70*/  I2F.U64.RP R9, UR12 ;  /* 0x0000000c00097d12 */ /* 0x000e300008309000 */
[----:B0-----:R-:W0:Y:S02]  /*3e80*/  MUFU.RCP R6, R9 ;  /* 0x0000000900067308 */ /* 0x001e240000001000 */
[----:B0-----:R-:W-:-:S06]  /*3e90*/  VIADD R6, R6, 0x1ffffffe ;  /* 0x1ffffffe06067836 */ /* 0x001fcc0000000000 */
[----:B------:R-:W0:Y:S02]  /*3ea0*/  F2I.U64.TRUNC R6, R6 ;  /* 0x0000000600067311 */ /* 0x000e24000020d800 */
[----:B0-----:R-:W-:Y:S01]  /*3eb0*/  IMAD.WIDE.U32 R2, R6, UR12, RZ ;  /* 0x0000000c06027c25 */ /* 0x001fe2000f8e00ff */
[----:B------:R-:W-:-:S03]  /*3ec0*/  MOV R11, R6 ;  /* 0x00000006000b7202 */ /* 0x000fc60000000f00 */
[----:B------:R-:W-:Y:S01]  /*3ed0*/  IMAD R3, R6, UR13, R3 ;  /* 0x0000000d06037c24 */ /* 0x000fe2000f8e0203 */
[----:B------:R-:W-:-:S03]  /*3ee0*/  IADD3 R5, P0, PT, RZ, -R2, RZ ;  /* 0x80000002ff057210 */ /* 0x000fc60007f1e0ff */
[----:B------:R-:W-:Y:S02]  /*3ef0*/  IMAD R3, R7, UR12, R3 ;  /* 0x0000000c07037c24 */ /* 0x000fe4000f8e0203 */
[----:B------:R-:W-:-:S04]  /*3f00*/  IMAD.HI.U32 R10, R6, R5, RZ ;  /* 0x00000005060a7227 */ /* 0x000fc800078e00ff */
[----:B------:R-:W-:-:S04]  /*3f10*/  IMAD.X R3, RZ, RZ, ~R3, P0 ;  /* 0x000000ffff037224 */ /* 0x000fc800000e0e03 */
[----:B------:R-:W-:-:S04]  /*3f20*/  IMAD.WIDE.U32 R10, P2, R6, R3, R10 ;  /* 0x00000003060a7225 */ /* 0x000fc8000784000a */
[C---:B------:R-:W-:Y:S02]  /*3f30*/  IMAD R2, R7.reuse, R3, RZ ;  /* 0x0000000307027224 */ /* 0x040fe400078e02ff */
[----:B------:R-:W-:-:S04]  /*3f40*/  IMAD.HI.U32 R5, P1, R7, R5, R10 ;  /* 0x0000000507057227 */ /* 0x000fc8000782000a */
[----:B------:R-:W-:Y:S01]  /*3f50*/  IMAD.HI.U32 R3, R7, R3, RZ ;  /* 0x0000000307037227 */ /* 0x000fe200078e00ff */
[----:B------:R-:W-:-:S03]  /*3f60*/  IADD3 R11, P0, PT, R2, R5, RZ ;  /* 0x00000005020b7210 */ /* 0x000fc60007f1e0ff */
[----:B------:R-:W-:Y:S02]  /*3f70*/  IMAD.X R2, R3, 0x1, R7, P2 ;  /* 0x0000000103027824 */ /* 0x000fe400010e0607 */
[----:B------:R-:W-:-:S03]  /*3f80*/  IMAD.WIDE.U32 R6, R11, UR12, RZ ;  /* 0x0000000c0b067c25 */ /* 0x000fc6000f8e00ff */
[----:B------:R-:W-:Y:S01]  /*3f90*/  IADD3.X R2, PT, PT, RZ, RZ, R2, P0, P1 ;  /* 0x000000ffff027210 */ /* 0x000fe200007e2402 */
[----:B------:R-:W-:Y:S01]  /*3fa0*/  IMAD R3, R11, UR13, R7 ;  /* 0x0000000d0b037c24 */ /* 0x000fe2000f8e0207 */
[----:B------:R-:W-:-:S03]  /*3fb0*/  IADD3 R5, P0, PT, RZ, -R6, RZ ;  /* 0x80000006ff057210 */ /* 0x000fc60007f1e0ff */
[----:B------:R-:W-:Y:S02]  /*3fc0*/  IMAD R3, R2, UR12, R3 ;  /* 0x0000000c02037c24 */ /* 0x000fe4000f8e0203 */
[----:B------:R-:W-:-:S03]  /*3fd0*/  IMAD.HI.U32 R10, R11, R5, RZ ;  /* 0x000000050b0a7227 */ /* 0x000fc600078e00ff */
[----:B------:R-:W-:Y:S02]  /*3fe0*/  IADD3.X R3, PT, PT, RZ, ~R3, RZ, P0, !PT ;  /* 0x80000003ff037210 */ /* 0x000fe400007fe4ff */
[----:B------:R-:W-:-:S03]  /*3ff0*/  IADD3 R7, P0, PT, RZ, -R0, RZ ;  /* 0x80000000ff077210 */ /* 0x000fc60007f1e0ff */
[----:B------:R-:W-:Y:S01]  /*4000*/  IMAD.WIDE.U32 R10, P3, R11, R3, R10 ;  /* 0x000000030b0a7225 */ /* 0x000fe2000786000a */
[----:B------:R-:W-:-:S03]  /*4010*/  SEL R7, R7, R0, !P4 ;  /* 0x0000000007077207 */ /* 0x000fc60006000000 */
[----:B------:R-:W-:-:S04]  /*4020*/  IMAD.HI.U32 R6, P2, R2, R5, R10 ;  /* 0x0000000502067227 */ /* 0x000fc8000784000a */
[CC--:B------:R-:W-:Y:S02]  /*4030*/  IMAD R5, R2.reuse, R3.reuse, RZ ;  /* 0x0000000302057224 */ /* 0x0c0fe400078e02ff */
[----:B------:R-:W-:-:S03]  /*4040*/  IMAD.HI.U32 R3, R2, R3, RZ ;  /* 0x0000000302037227 */ /* 0x000fc600078e00ff */
[----:B------:R-:W-:Y:S01]  /*4050*/  IADD3 R6, P1, PT, R5, R6, RZ ;  /* 0x0000000605067210 */ /* 0x000fe20007f3e0ff */
[----:B------:R-:W-:Y:S01]  /*4060*/  IMAD.X R5, RZ, RZ, ~UR8, P0 ;  /* 0x80000008ff057e24 */ /* 0x000fe200080e06ff */
[----:B------:R-:W-:Y:S01]  /*4070*/  IADD3.X R2, PT, PT, R3, R2, RZ, P3, !PT ;  /* 0x0000000203027210 */ /* 0x000fe20001ffe4ff */
[----:B------:R-:W-:Y:S02]  /*4080*/  IMAD.MOV.U32 R11, RZ, RZ, RZ ;  /* 0x000000ffff0b7224 */ /* 0x000fe400078e00ff */
[----:B------:R-:W-:Y:S01]  /*4090*/  IMAD.HI.U32 R10, R6, R7, RZ ;  /* 0x00000007060a7227 */ /* 0x000fe200078e00ff */
[----:B------:R-:W-:Y:S02]  /*40a0*/  SEL R3, R5, UR8, !P4 ;  /* 0x0000000805037c07 */ /* 0x000fe4000e000000 */
[----:B------:R-:W-:-:S03]  /*40b0*/  IADD3.X R2, PT, PT, RZ, RZ, R2, P1, P2 ;  /* 0x000000ffff027210 */ /* 0x000fc60000fe4402 */
[----:B------:R-:W-:-:S04]  /*40c0*/  IMAD.WIDE.U32 R10, R6, R3, R10 ;  /* 0x00000003060a7225 */ /* 0x000fc800078e000a */
[C---:B------:R-:W-:Y:S02]  /*40d0*/  IMAD R5, R2.reuse, R3, RZ ;  /* 0x0000000302057224 */ /* 0x040fe400078e02ff */
[----:B------:R-:W-:-:S04]  /*40e0*/  IMAD.HI.U32 R10, P1, R2, R7, R10 ;  /* 0x00000007020a7227 */ /* 0x000fc8000782000a */
[----:B------:R-:W-:Y:S01]  /*40f0*/  IMAD.HI.U32 R6, R2, R3, RZ ;  /* 0x0000000302067227 */ /* 0x000fe200078e00ff */
[----:B------:R-:W-:-:S04]  /*4100*/  IADD3 R2, P0, PT, R5, R10, RZ ;  /* 0x0000000a05027210 */ /* 0x000fc80007f1e0ff */
[----:B------:R-:W-:Y:S01]  /*4110*/  IADD3.X R6, PT, PT, R6, RZ, RZ, P1, !PT ;  /* 0x000000ff06067210 */ /* 0x000fe20000ffe4ff */
[----:B------:R-:W-:-:S04]  /*4120*/  IMAD.WIDE.U32 R10, R2, UR12, RZ ;  /* 0x0000000c020a7c25 */ /* 0x000fc8000f8e00ff */
[----:B------:R-:W-:Y:S01]  /*4130*/  IMAD.X R6, RZ, RZ, R6, P0 ;  /* 0x000000ffff067224 */ /* 0x000fe200000e0606 */
[----:B------:R-:W-:Y:S01]  /*4140*/  IADD3 R7, P0, PT, -R10, R7, RZ ;  /* 0x000000070a077210 */ /* 0x000fe20007f1e1ff */
[----:B------:R-:W-:-:S03]  /*4150*/  IMAD R5, R2, UR13, R11 ;  /* 0x0000000d02057c24 */ /* 0x000fc6000f8e020b */
[C---:B------:R-:W-:Y:S01]  /*4160*/  ISETP.GE.U32.AND P2, PT, R7.reuse, UR12, PT ;  /* 0x0000000c07007c0c */ /* 0x040fe2000bf46070 */
[----:B------:R-:W-:Y:S01]  /*4170*/  IMAD R6, R6, UR12, R5 ;  /* 0x0000000c06067c24 */ /* 0x000fe2000f8e0205 */
[----:B------:R-:W-:Y:S01]  /*4180*/  IADD3 R10, P1, PT, R7, -UR12, RZ ;  /* 0x8000000c070a7c10 */ /* 0x000fe2000ff3e0ff */
[----:B------:R-:W-:-:S03]  /*4190*/  VIADD R5, R2, 0x1 ;  /* 0x0000000102057836 */ /* 0x000fc60000000000 */
[----:B------:R-:W-:-:S04]  /*41a0*/  IADD3.X R3, PT, PT, ~R6, R3, RZ, P0, !PT ;  /* 0x0000000306037210 */ /* 0x000fc800007fe5ff */
[C---:B------:R-:W-:Y:S02]  /*41b0*/  ISETP.GE.U32.AND.EX P0, PT, R3.reuse, UR13, PT, P2 ;  /* 0x0000000d03007c0c */ /* 0x040fe4000bf06120 */
[----:B------:R-:W-:Y:S02]  /*41c0*/  IADD3.X R6, PT, PT, R3, ~UR13, RZ, P1, !PT ;  /* 0x8000000d03067c10 */ /* 0x000fe40008ffe4ff */
[----:B------:R-:W-:Y:S02]  /*41d0*/  SEL R10, R10, R7, P0 ;  /* 0x000000070a0a7207 */ /* 0x000fe40000000000 */
[----:B------:R-:W-:Y:S02]  /*41e0*/  SEL R6, R6, R3, P0 ;  /* 0x0000000306067207 */ /* 0x000fe40000000000 */
[----:B------:R-:W-:Y:S02]  /*41f0*/  SEL R5, R5, R2, P0 ;  /* 0x0000000205057207 */ /* 0x000fe40000000000 */
[----:B------:R-:W-:-:S02]  /*4200*/  ISETP.GE.U32.AND P0, PT, R10, UR12, PT ;  /* 0x0000000c0a007c0c */ /* 0x000fc4000bf06070 */
[----:B------:R-:W-:Y:S02]  /*4210*/  IADD3 R2, PT, PT, R5, 0x1, RZ ;  /* 0x0000000105027810 */ /* 0x000fe40007ffe0ff */
[----:B------:R-:W-:Y:S02]  /*4220*/  ISETP.GE.U32.AND.EX P0, PT, R6, UR13, PT, P0 ;  /* 0x0000000d06007c0c */ /* 0x000fe4000bf06100 */
[----:B------:R-:W-:Y:S02]  /*4230*/  ISETP.LE.AND P1, PT, RZ, UR4, PT ;  /* 0x00000004ff007c0c */ /* 0x000fe4000bf23270 */
[----:B------:R-:W-:Y:S02]  /*4240*/  SEL R5, R2, R5, P0 ;  /* 0x0000000502057207 */ /* 0x000fe40000000000 */
[----:B------:R-:W-:-:S03]  /*4250*/  ISETP.NE.U32.AND P0, PT, RZ, UR6, PT ;  /* 0x00000006ff007c0c */ /* 0x000fc6000bf05070 */
[----:B------:R-:W-:Y:S01]  /*4260*/  IMAD.MOV R2, RZ, RZ, -R5 ;  /* 0x000000ffff027224 */ /* 0x000fe200078e0a05 */
[----:B------:R-:W-:-:S04]  /*4270*/  ISETP.NE.AND.EX P0, PT, RZ, UR7, PT, P0 ;  /* 0x00000007ff007c0c */ /* 0x000fc8000bf05300 */
[----:B------:R-:W-:Y:S01]  /*4280*/  SEL R2, R2, R5, !P1 ;  /* 0x0000000502027207 */ /* 0x000fe20004800000 */
[----:B------:R-:W-:-:S03]  /*4290*/  HFMA2 R5, -RZ, RZ, 0, 0 ;  /* 0x00000000ff057431 */ /* 0x000fc600000001ff */
[----:B------:R-:W-:Y:S01]  /*42a0*/  SEL R57, R2, 0xffffffff, P0 ;  /* 0xffffffff02397807 */ /* 0x000fe20000000000 */
[----:B------:R-:W-:Y:S06]  /*42b0*/  RET.REL.NODEC R4 `(_ZN7cutlass9reference6device6kernel11Conv2dWgradINS_6half_tENS_6layout10TensorNHWCES4_S6_fS6_ffNS_16NumericConverterIffLNS_15FloatRoundStyleE2EEENS_12multiply_addIfffEELi2ELi4ELi8ELi16EEEvNS_4conv17Conv2dProblemSizeENS_9TensorRefIT_T0_EENSE_IT1_T2_EENSE_IT3_T4_EESN_T5_SO_) ;  /* 0xffffffbc04507950 */ /* 0x000fec0003c3ffff */
.L_x_41:
[----:B------:R-:W-:-:S00]  /*42c0*/  BRA `(.L_x_41) ;  /* 0xfffffffc00fc7947 */ /* 0x000fc0000383ffff */
[----:B------:R-:W-:-:S00]  /*42d0*/  NOP ;  /* 0x0000000000007918 */ /* 0x000fc00000000000 */
        /* <DEDUP_REMOVED lines=10> */
.L_x_187:


//--------------------- .text._ZN7cutlass9reference6device6kernel11Conv2dDgradINS_6half_tENS_6layout10TensorNHWCES4_S6_fS6_ffNS_16NumericConverterIffLNS_15FloatRoundStyleE2EEENS_12multiply_addIfffEELi2ELi4ELi16ELi8EEEvNS_4conv17Conv2dProblemSizeENS_9TensorRefIT_T0_EENSE_IT1_T2_EENSE_IT3_T4_EESN_T5_SO_ --------------------------
	.section	.text._ZN7cutlass9reference6device6kernel11Conv2dDgradINS_6half_tENS_6layout10TensorNHWCES4_S6_fS6_ffNS_16NumericConverterIffLNS_15FloatRoundStyleE2EEENS_12multiply_addIfffEELi2ELi4ELi16ELi8EEEvNS_4conv17Conv2dProblemSizeENS_9TensorRefIT_T0_EENSE_IT1_T2_EENSE_IT3_T4_EESN_T5_SO_,"ax",@progbits
	.align	128
        .global         _ZN7cutlass9reference6device6kernel11Conv2dDgradINS_6half_tENS_6layout10TensorNHWCES4_S6_fS6_ffNS_16NumericConverterIffLNS_15FloatRoundStyleE2EEENS_12multiply_addIfffEELi2ELi4ELi16ELi8EEEvNS_4conv17Conv2dProblemSizeENS_9TensorRefIT_T0_EENSE_IT1_T2_EENSE_IT3_T4_EESN_T5_SO_
        .type           _ZN7cutlass9reference6device6kernel11Conv2dDgradINS_6half_tENS_6layout10TensorNHWCES4_S6_fS6_ffNS_16NumericConverterIffLNS_15FloatRoundStyleE2EEENS_12multiply_addIfffEELi2ELi4ELi16ELi8EEEvNS_4conv17Conv2dProblemSizeENS_9TensorRefIT_T0_EENSE_IT1_T2_EENSE_IT3_T4_EESN_T5_SO_,@function
        .size           _ZN7cutlass9reference6device6kernel11Conv2dDgradINS_6half_tENS_6layout10TensorNHWCES4_S6_fS6_ffNS_16NumericConverterIffLNS_15FloatRoundStyleE2EEENS_12multiply_addIfffEELi2ELi4ELi16ELi8EEEvNS_4conv17Conv2dProblemSizeENS_9TensorRefIT_T0_EENSE_IT1_T2_EENSE_IT3_T4_EESN_T5_SO_,(.L_x_188 - _ZN7cutlass9reference6device6kernel11Conv2dDgradINS_6half_tENS_6layout10TensorNHWCES4_S6_fS6_ffNS_16NumericConverterIffLNS_15FloatRoundStyleE2EEENS_12multiply_addIfffEELi2ELi4ELi16ELi8EEEvNS_4conv17Conv2dProblemSizeENS_9TensorRefIT_T0_EENSE_IT1_T2_EENSE_IT3_T4_EESN_T5_SO_)
        .other          _ZN7cutlass9reference6device6kernel11Conv2dDgradINS_6half_tENS_6layout10TensorNHWCES4_S6_fS6_ffNS_16NumericConverterIffLNS_15FloatRoundStyleE2EEENS_12multiply_addIfffEELi2ELi4ELi16ELi8EEEvNS_4conv17Conv2dProblemSizeENS_9TensorRefIT_T0_EENSE_IT1_T2_EENSE_IT3_T4_EESN_T5_SO_,@"STO_CUDA_ENTRY STV_DEFAULT"
_ZN7cutlass9reference6device6kernel11Conv2dDgradINS_6half_tENS_6layout10TensorNHWCES4_S6_fS6_ffNS_16NumericConverterIffLNS_15FloatRoundStyleE2EEENS_12multiply_addIfffEELi2ELi4ELi16ELi8EEEvNS_4conv17Conv2dProblemSizeENS_9TensorRefIT_T0_EENSE_IT1_T2_EENSE_IT3_T4_EESN_T5_SO_:
.text._ZN7cutlass9reference6device6kernel11Conv2dDgradINS_6half_tENS_6layout10TensorNHWCES4_S6_fS6_ffNS_16NumericConverterIffLNS_15FloatRoundStyleE2EEENS_12multiply_addIfffEELi2ELi4ELi16ELi8EEEvNS_4conv17Conv2dProblemSizeENS_9TensorRefIT_T0_EENSE_IT1_T2_EENSE_IT3_T4_EESN_T5_SO_:
[----:B------:R-:W-:Y:S01]  /*0000*/  LDC R1, c[0x0][0x37c] ;  /* 0x0000df00ff017b82 */ /* 0x000fe20000000800 */
[----:B------:R-:W0:Y:S01]  /*0010*/  S2R R0, SR_TID.X ;  /* 0x0000000000007919 */ /* 0x000e220000002100 */
[----:B------:R-:W1:Y:S01]  /*0020*/  LDCU UR5, c[0x0][0x388] ;  /* 0x00007100ff0577ac */ /* 0x000e620008000800 */
[----:B------:R-:W-:Y:S01]  /*0030*/  IMAD.MOV.U32 R5, RZ, RZ, RZ ;  /* 0x000000ffff057224 */ /* 0x000fe200078e00ff */
[----:B------:R-:W-:Y:S01]  /*0040*/  BSSY.RECONVERGENT B0, `(.L_x_42) ;  /* 0x0000033000007945 */ /* 0x000fe20003800200 */
[----:B------:R-:W2:Y:S01]  /*0050*/  S2R R22, SR_CTAID.X ;  /* 0x0000000000167919 */ /* 0x000ea20000002500 */
[----:B------:R-:W1:Y:S01]  /*0060*/  LDCU UR6, c[0x0][0x384] ;  /* 0x00007080ff0677ac */ /* 0x000e620008000800 */
[----:B------:R-:W3:Y:S01]  /*0070*/  S2R R3, SR_CTAID.Y ;  /* 0x0000000000037919 */ /* 0x000ee20000002600 */
[----:B------:R-:W3:Y:S01]  /*0080*/  S2R R2, SR_TID.Y ;  /* 0x0000000000027919 */ /* 0x000ee20000002200 */
[----:B-1----:R-:W-:Y:S02]  /*0090*/  UIMAD.WIDE UR6, UR6, UR5, URZ ;  /* 0x00000005060672a5 */ /* 0x002fe4000f8e02ff */
[----:B------:R-:W-:Y:S01]  /*00a0*/  USHF.R.S32.HI UR5, URZ, 0x1f, UR5 ;  /* 0x0000001fff057899 */ /* 0x000fe20008011405 */
[----:B0-----:R-:W-:-:S04]  /*00b0*/  IMAD.SHL.U32 R4, R0, 0x2, RZ ;  /* 0x0000000200047824 */ /* 0x001fc800078e00ff */
[----:B--2---:R-:W-:-:S05]  /*00c0*/  IMAD.WIDE.U32 R22, R22, 0x20, R4 ;  /* 0x0000002016167825 */ /* 0x004fca00078e0004 */
[----:B------:R-:W-:Y:S02]  /*00d0*/  LOP3.LUT R0, R23, UR7, RZ, 0xfc, !PT ;  /* 0x0000000717007c12 */ /* 0x000fe4000f8efcff */
[----:B---3--:R-:W-:Y:S02]  /*00e0*/  LEA R2, R3, R2, 0x3 ;  /* 0x0000000203027211 */ /* 0x008fe400078e18ff */
[----:B------:R-:W-:Y:S02]  /*00f0*/  ISETP.NE.U32.AND P0, PT, R0, RZ, PT ;  /* 0x000000ff0000720c */ /* 0x000fe40003f05070 */
[----:B------:R-:W-:-:S11]  /*0100*/  SHF.L.U32 R21, R2, 0x2, RZ ;  /* 0x0000000202157819 */ /* 0x000fd600000006ff */
[----:B------:R-:W-:Y:S05]  /*0110*/  @P0 BRA `(.L_x_43) ;  /* 0x0000000000580947 */ /* 0x000fea0003800000 */
[----:B------:R-:W0:Y:S01]  /*0120*/  I2F.U32.RP R4, UR6 ;  /* 0x0000000600047d06 */ /* 0x000e220008209000 */
[----:B------:R-:W-:Y:S01]  /*0130*/  IADD3 R0, PT, PT, RZ, -UR6, RZ ;  /* 0x80000006ff007c10 */ /* 0x000fe2000fffe0ff */
[----:B------:R-:W-:Y:S01]  /*0140*/  IMAD.MOV.U32 R9, RZ, RZ, RZ ;  /* 0x000000ffff097224 */ /* 0x000fe200078e00ff */
[----:B------:R-:W-:-:S05]  /*0150*/  ISETP.NE.U32.AND P1, PT, RZ, UR6, PT ;  /* 0x00000006ff007c0c */ /* 0x000fca000bf25070 */
[----:B0-----:R-:W0:Y:S02]  /*0160*/  MUFU.RCP R2, R4 ;  /* 0x0000000400027308 */ /* 0x001e240000001000 */
[----:B0-----:R-:W-:-:S06]  /*0170*/  IADD3 R2, PT, PT, R2, 0xffffffe, RZ ;  /* 0x0ffffffe02027810 */ /* 0x001fcc0007ffe0ff */
[----:B------:R-:W0:Y:S02]  /*0180*/  F2I.FTZ.U32.TRUNC.NTZ R3, R2 ;  /* 0x0000000200037305 */ /* 0x000e24000021f000 */
[----:B0-----:R-:W-:Y:S02]  /*0190*/  IMAD R5, R0, R3, RZ ;  /* 0x0000000300057224 */ /* 0x001fe400078e02ff */
[----:B------:R-:W-:-:S04]  /*01a0*/  IMAD.MOV.U32 R2, RZ, RZ, RZ ;  /* 0x000000ffff027224 */ /* 0x000fc800078e00ff */
[----:B------:R-:W-:-:S06]  /*01b0*/  IMAD.HI.U32 R5, R3, R5, R2 ;  /* 0x0000000503057227 */ /* 0x000fcc00078e0002 */
[----:B------:R-:W-:-:S05]  /*01c0*/  IMAD.HI.U32 R20, R5, R22, RZ ;  /* 0x0000001605147227 */ /* 0x000fca00078e00ff */
[----:B------:R-:W-:-:S05]  /*01d0*/  IADD3 R3, PT, PT, -R20, RZ, RZ ;  /* 0x000000ff14037210 */ /* 0x000fca0007ffe1ff */
[----:B------:R-:W-:-:S05]  /*01e0*/  IMAD R3, R3, UR6, R22 ;  /* 0x0000000603037c24 */ /* 0x000fca000f8e0216 */
[----:B------:R-:W-:-:S13]  /*01f0*/  ISETP.GE.U32.AND P0, PT, R3, UR6, PT ;  /* 0x0000000603007c0c */ /* 0x000fda000bf06070 */
[----:B------:R-:W-:Y:S01]  /*0200*/  @P0 VIADD R3, R3, -UR6 ;  /* 0x8000000603030c36 */ /* 0x000fe20008000000 */
[----:B------:R-:W-:-:S04]  /*0210*/  @P0 IADD3 R20, PT, PT, R20, 0x1, RZ ;  /* 0x0000000114140810 */ /* 0x000fc80007ffe0ff */
[----:B------:R-:W-:-:S13]  /*0220*/  ISETP.GE.U32.AND P2, PT, R3, UR6, PT ;  /* 0x0000000603007c0c */ /* 0x000fda000bf46070 */
[----:B------:R-:W-:Y:S01]  /*0230*/  @P2 VIADD R20, R20, 0x1 ;  /* 0x0000000114142836 */ /* 0x000fe20000000000 */
[----:B------:R-:W-:-:S04]  /*0240*/  @!P1 LOP3.LUT R20, RZ, UR6, RZ, 0x33, !PT ;  /* 0x00000006ff149c12 */ /* 0x000fc8000f8e33ff */
[----:B------:R-:W-:-:S05]  /*0250*/  IADD3 R3, PT, PT, -R20, RZ, RZ ;  /* 0x000000ff14037210 */ /* 0x000fca0007ffe1ff */
[----:B------:R-:W-:Y:S01]  /*0260*/  IMAD R14, R3, UR6, R22 ;  /* 0x00000006030e7c24 */ /* 0x000fe2000f8e0216 */
[----:B------:R-:W-:Y:S05]  /*0270*/  BRA `(.L_x_44) ;  /* 0x00000000003c7947 */ /* 0x000fea0003800000 */
.L_x_43:
[----:B------:R-:W-:Y:S01]  /*0280*/  IMAD.U32 R9, RZ, RZ, UR7 ;  /* 0x00000007ff097e24 */ /* 0x000fe2000f8e00ff */
[----:B------:R-:W-:Y:S01]  /*0290*/  MOV R6, UR6 ;  /* 0x0000000600067c02 */ /* 0x000fe20008000f00 */
[----:B------:R-:W-:Y:S01]  /*02a0*/  IMAD.U32 R8, RZ, RZ, UR6 ;  /* 0x00000006ff087e24 */ /* 0x000fe2000f8e00ff */
[----:B------:R-:W-:Y:S01]  /*02b0*/  MOV R14, R22 ;  /* 0x00000016000e7202 */ /* 0x000fe20000000f00 */
[----:B------:R-:W-:Y:S01]  /*02c0*/  IMAD.U32 R7, RZ, RZ, UR7 ;  /* 0x00000007ff077e24 */ /* 0x000fe2000f8e00ff */
[----:B------:R-:W-:Y:S02]  /*02d0*/  MOV R9, R23 ;  /* 0x0000001700097202 */ /* 0x000fe40000000f00 */
[----:B------:R-:W-:Y:S02]  /*02e0*/  MOV R6, 0x300 ;  /* 0x0000030000067802 */ /* 0x000fe40000000f00 */
[----:B------:R-:W-:Y:S05]  /*02f0*/  CALL.REL.NOINC `($__internal_1_$__cuda_sm20_div_s64) ;  /* 0x0000004400a07944 */ /* 0x000fea0003c00000 */
[-C--:B------:R-:W-:Y:S02]  /*0300*/  IADD3 R3, P0, PT, RZ, -R17.reuse, RZ ;  /* 0x80000011ff037210 */ /* 0x080fe40007f1e0ff */
[----:B------:R-:W-:Y:S02]  /*0310*/  MOV R20, R17 ;  /* 0x0000001100147202 */ /* 0x000fe40000000f00 */
[----:B------:R-:W-:Y:S01]  /*0320*/  IADD3.X R0, PT, PT, RZ, ~R2, RZ, P0, !PT ;  /* 0x80000002ff007210 */ /* 0x000fe200007fe4ff */
[----:B------:R-:W-:-:S04]  /*0330*/  IMAD.WIDE.U32 R14, R3, UR6, R22 ;  /* 0x00000006030e7c25 */ /* 0x000fc8000f8e0016 */
[----:B------:R-:W-:-:S04]  /*0340*/  IMAD R0, R0, UR6, RZ ;  /* 0x0000000600007c24 */ /* 0x000fc8000f8e02ff */
[----:B------:R-:W-:-:S05]  /*0350*/  IMAD R0, R3, UR7, R0 ;  /* 0x0000000703007c24 */ /* 0x000fca000f8e0200 */
[----:B------:R-:W-:Y:S02]  /*0360*/  IADD3 R9, PT, PT, R15, R0, RZ ;  /* 0x000000000f097210 */ /* 0x000fe40007ffe0ff */
.L_x_44:
[----:B------:R-:W-:Y:S05]  /*0370*/  BSYNC.RECONVERGENT B0 ;  /* 0x0000000000007941 */ /* 0x000fea0003800200 */
.L_x_42:
[----:B------:R-:W-:Y:S01]  /*0380*/  LOP3.LUT R0, R9, UR5, RZ, 0xfc, !PT ;  /* 0x0000000509007c12 */ /* 0x000fe2000f8efcff */
[----:B------:R-:W-:Y:S03]  /*0390*/  BSSY.RECONVERGENT B0, `(.L_x_45) ;  /* 0x0000022000007945 */ /* 0x000fe60003800200 */
[----:B------:R-:W-:-:S13]  /*03a0*/  ISETP.NE.U32.AND P0, PT, R0, RZ, PT ;  /* 0x000000ff0000720c */ /* 0x000fda0003f05070 */
[----:B------:R-:W-:Y:S05]  /*03b0*/  @P0 BRA `(.L_x_46) ;  /* 0x0000000000580947 */ /* 0x000fea0003800000 */
[----:B------:R-:W0:Y:S02]  /*03c0*/  LDCU UR4, c[0x0][0x388] ;  /* 0x00007100ff0477ac */ /* 0x000e240008000800 */
[----:B0-----:R-:W0:Y:S01]  /*03d0*/  I2F.U32.RP R4, UR4 ;  /* 0x0000000400047d06 */ /* 0x001e220008209000 */
[----:B------:R-:W-:-:S07]  /*03e0*/  ISETP.NE.U32.AND P2, PT, RZ, UR4, PT ;  /* 0x00000004ff007c0c */ /* 0x000fce000bf45070 */
[----:B0-----:R-:W0:Y:S02]  /*03f0*/  MUFU.RCP R2, R4 ;  /* 0x0000000400027308 */ /* 0x001e240000001000 */
[----:B0-----:R-:W-:-:S06]  /*0400*/  IADD3 R2, PT, PT, R2, 0xffffffe, RZ ;  /* 0x0ffffffe02027810 */ /* 0x001fcc0007ffe0ff */
[----:B------:R0:W1:Y:S02]  /*0410*/  F2I.FTZ.U32.TRUNC.NTZ R3, R2 ;  /* 0x0000000200037305 */ /* 0x000064000021f000 */
[----:B0-----:R-:W-:Y:S02]  /*0420*/  HFMA2 R2, -RZ, RZ, 0, 0 ;  /* 0x00000000ff027431 */ /* 0x001fe400000001ff */
[----:B-1----:R-:W-:-:S04]  /*0430*/  IMAD.MOV R0, RZ, RZ, -R3 ;  /* 0x000000ffff007224 */ /* 0x002fc800078e0a03 */
[----:B------:R-:W-:-:S04]  /*0440*/  IMAD R5, R0, UR4, RZ ;  /* 0x0000000400057c24 */ /* 0x000fc8000f8e02ff */
        /* <DEDUP_REMOVED lines=12> */
[----:B------:R-:W-:Y:S05]  /*0510*/  BRA `(.L_x_47) ;  /* 0x0000000000247947 */ /* 0x000fea0003800000 */
.L_x_46:
[----:B------:R-:W0:Y:S01]  /*0520*/  LDCU UR4, c[0x0][0x388] ;  /* 0x00007100ff0477ac */ /* 0x000e220008000800 */
[----:B------:R-:W-:Y:S01]  /*0530*/  IMAD.U32 R7, RZ, RZ, UR5 ;  /* 0x00000005ff077e24 */ /* 0x000fe2000f8e00ff */
[----:B------:R-:W-:Y:S02]  /*0540*/  MOV R6, 0x570 ;  /* 0x0000057000067802 */ /* 0x000fe40000000f00 */
[----:B0-----:R-:W-:Y:S02]  /*0550*/  MOV R8, UR4 ;  /* 0x0000000400087c02 */ /* 0x001fe40008000f00 */
[----:B------:R-:W-:Y:S05]  /*0560*/  CALL.REL.NOINC `($__internal_1_$__cuda_sm20_div_s64) ;  /* 0x0000004400047944 */ /* 0x000fea0003c00000 */
[----:B------:R-:W0:Y:S01]  /*0570*/  LDCU UR4, c[0x0][0x388] ;  /* 0x00007100ff0477ac */ /* 0x000e220008000800 */
[----:B------:R-:W-:Y:S02]  /*0580*/  IADD3 R15, PT, PT, -R17, RZ, RZ ;  /* 0x000000ff110f7210 */ /* 0x000fe40007ffe1ff */
[----:B------:R-:W-:-:S03]  /*0590*/  MOV R19, R17 ;  /* 0x0000001100137202 */ /* 0x000fc60000000f00 */
[----:B0-----:R-:W-:Y:S02]  /*05a0*/  IMAD R15, R15, UR4, R14 ;  /* 0x000000040f0f7c24 */ /* 0x001fe4000f8e020e */
.L_x_47:
[----:B------:R-:W-:Y:S05]  /*05b0*/  BSYNC.RECONVERGENT B0 ;  /* 0x0000000000007941 */ /* 0x000fea0003800200 */
.L_x_45:
[----:B------:R-:W-:Y:S01]  /*05c0*/  IADD3 R22, P0, PT, R22, 0x1, RZ ;  /* 0x0000000116167810 */ /* 0x000fe20007f1e0ff */
[----:B------:R-:W-:Y:S04]  /*05d0*/  BSSY.RECONVERGENT B0, `(.L_x_48) ;  /* 0x000002b000007945 */ /* 0x000fe80003800200 */
[----:B------:R-:W-:-:S05]  /*05e0*/  IMAD.X R23, RZ, RZ, R23, P0 ;  /* 0x000000ffff177224 */ /* 0x000fca00000e0617 */
[----:B------:R-:W-:-:S04]  /*05f0*/  LOP3.LUT R0, R23, UR7, RZ, 0xfc, !PT ;  /* 0x0000000717007c12 */ /* 0x000fc8000f8efcff */
[----:B------:R-:W-:-:S13]  /*0600*/  ISETP.NE.U32.AND P0, PT, R0, RZ, PT ;  /* 0x000000ff0000720c */ /* 0x000fda0003f05070 */
        /* <DEDUP_REMOVED lines=23> */
.L_x_49:
        /* <DEDUP_REMOVED lines=12> */
[----:B------:R-:W-:Y:S01]  /*0840*/  IMAD R0, R0, UR6, RZ ;  /* 0x0000000600007c24 */ /* 0x000fe2000f8e02ff */
[----:B------:R-:W-:-:S03]  /*0850*/  MOV R16, R22 ;  /* 0x0000001600107202 */ /* 0x000fc60000000f00 */
[----:B------:R-:W-:-:S05]  /*0860*/  IMAD R3, R3, UR7, R0 ;  /* 0x0000000703037c24 */ /* 0x000fca000f8e0200 */
[----:B------:R-:W-:Y:S02]  /*0870*/  IADD3 R9, PT, PT, R3, R23, RZ ;  /* 0x0000001703097210 */ /* 0x000fe40007ffe0ff */
.L_x_50:
[----:B------:R-:W-:Y:S05]  /*0880*/  BSYNC.RECONVERGENT B0 ;  /* 0x0000000000007941 */ /* 0x000fea0003800200 */
.L_x_48:
        /* <DEDUP_REMOVED lines=26> */
.L_x_52:
[----:B------:R-:W0:Y:S01]  /*0a30*/  LDCU UR4, c[0x0][0x388] ;  /* 0x00007100ff0477ac */ /* 0x000e220008000800 */
[----:B------:R-:W-:Y:S01]  /*0a40*/  IMAD.MOV.U32 R14, RZ, RZ, R16 ;  /* 0x000000ffff0e7224 */ /* 0x000fe200078e0010 */
[----:B------:R-:W-:Y:S02]  /*0a50*/  MOV R7, UR5 ;  /* 0x0000000500077c02 */ /* 0x000fe40008000f00 */
[----:B------:R-:W-:Y:S01]  /*0a60*/  MOV R6, 0xa90 ;  /* 0x00000a9000067802 */ /* 0x000fe20000000f00 */
[----:B0-----:R-:W-:Y:S02]  /*0a70*/  IMAD.U32 R8, RZ, RZ, UR4 ;  /* 0x00000004ff087e24 */ /* 0x001fe4000f8e00ff */
[----:B------:R-:W-:Y:S05]  /*0a80*/  CALL.REL.NOINC `($__internal_1_$__cuda_sm20_div_s64) ;  /* 0x0000003c00bc7944 */ /* 0x000fea0003c00000 */
[----:B------:R-:W0:Y:S01]  /*0a90*/  LDCU UR4, c[0x0][0x388] ;  /* 0x00007100ff0477ac */ /* 0x000e220008000800 */
[----:B------:R-:W-:-:S05]  /*0aa0*/  IADD3 R3, PT, PT, -R17, RZ, RZ ;  /* 0x000000ff11037210 */ /* 0x000fca0007ffe1ff */
[----:B0-----:R-:W-:Y:S02]  /*0ab0*/  IMAD R16, R3, UR4, R16 ;  /* 0x0000000403107c24 */ /* 0x001fe4000f8e0210 */
.L_x_53:
[----:B------:R-:W-:Y:S05]  /*0ac0*/  BSYNC.RECONVERGENT B0 ;  /* 0x0000000000007941 */ /* 0x000fea0003800200 */
.L_x_51:
[----:B------:R-:W0:Y:S01]  /*0ad0*/  LDCU UR6, c[0x0][0x3a0] ;  /* 0x00007400ff0677ac */ /* 0x000e220008000800 */
[----:B------:R-:W-:Y:S01]  /*0ae0*/  IMAD.MOV.U32 R8, RZ, RZ, RZ ;  /* 0x000000ffff087224 */ /* 0x000fe200078e00ff */
[----:B------:R-:W-:Y:S02]  /*0af0*/  CS2R R6, SRZ ;  /* 0x0000000000067805 */ /* 0x000fe4000001ff00 */
[----:B------:R-:W-:Y:S01]  /*0b00*/  CS2R R4, SRZ ;  /* 0x0000000000047805 */ /* 0x000fe2000001ff00 */
[----:B------:R-:W0:Y:S01]  /*0b10*/  LDCU.64 UR4, c[0x0][0x398] ;  /* 0x00007300ff0477ac */ /* 0x000e220008000a00 */
[----:B------:R-:W-:Y:S01]  /*0b20*/  CS2R R2, SRZ ;  /* 0x0000000000027805 */ /* 0x000fe2000001ff00 */
[----:B------:R-:W-:Y:S01]  /*0b30*/  IMAD.MOV.U32 R0, RZ, RZ, RZ ;  /* 0x000000ffff007224 */ /* 0x000fe200078e00ff */
[----:B------:R-:W1:Y:S01]  /*0b40*/  LDCU.64 UR10, c[0x0][0x358] ;  /* 0x00006b00ff0a77ac */ /* 0x000e620008000a00 */
[----:B0-----:R-:W-:-:S04]  /*0b50*/  UISETP.LT.AND UP0, UPT, UR6, UR4, UPT ;  /* 0x000000040600728c */ /* 0x001fc8000bf01270 */
[----:B------:R-:W-:-:S04]  /*0b60*/  USEL UR4, UR6, UR4, UP0 ;  /* 0x0000000406047287 */ /* 0x000fc80008000000 */
[----:B------:R-:W-:-:S04]  /*0b70*/  UISETP.GE.AND UP0, UPT, UR4, 0x1, UPT ;  /* 0x000000010400788c */ /* 0x000fc8000bf06270 */
[----:B------:R-:W-:-:S09]  /*0b80*/  UISETP.LT.OR UP0, UPT, UR5, 0x1, !UP0 ;  /* 0x000000010500788c */ /* 0x000fd2000c701670 */
[----:B-1----:R-:W-:Y:S05]  /*0b90*/  BRA.U UP0, `(.L_x_54) ;  /* 0x0000002500007547 */ /* 0x002fea000b800000 */
[----:B------:R-:W0:Y:S02]  /*0ba0*/  LDCU UR4, c[0x0][0x3bc] ;  /* 0x00007780ff0477ac */ /* 0x000e240008000800 */
[----:B0-----:R-:W-:-:S09]  /*0bb0*/  UISETP.NE.AND UP0, UPT, UR4, 0x1, UPT ;  /* 0x000000010400788c */ /* 0x001fd2000bf05270 */
[----:B------:R-:W-:Y:S05]  /*0bc0*/  BRA.U !UP0, `(.L_x_55) ;  /* 0x0000001108707547 */ /* 0x000fea000b800000 */
[----:B------:R-:W0:Y:S01]  /*0bd0*/  LDCU UR4, c[0x0][0x38c] ;  /* 0x00007180ff0477ac */ /* 0x000e220008000800 */
[C---:B------:R-:W-:Y:S01]  /*0be0*/  VIADD R3, R21.reuse, 0x1 ;  /* 0x0000000115037836 */ /* 0x040fe20000000000 */
[----:B------:R-:W-:Y:S01]  /*0bf0*/  CS2R R6, SRZ ;  /* 0x0000000000067805 */ /* 0x000fe2000001ff00 */
[C---:B------:R-:W-:Y:S01]  /*0c00*/  VIADD R2, R21.reuse, 0x2 ;  /* 0x0000000215027836 */ /* 0x040fe20000000000 */
[----:B------:R-:W1:Y:S01]  /*0c10*/  LDCU UR5, c[0x0][0x3d8] ;  /* 0x00007b00ff0577ac */ /* 0x000e620008000800 */
[----:B------:R-:W-:Y:S01]  /*0c20*/  VIADD R0, R21, 0x3 ;  /* 0x0000000315007836 */ /* 0x000fe20000000000 */
[----:B------:R-:W-:Y:S01]  /*0c30*/  CS2R R4, SRZ ;  /* 0x0000000000047805 */ /* 0x000fe2000001ff00 */
[----:B------:R-:W-:Y:S01]  /*0c40*/  IMAD.MOV.U32 R8, RZ, RZ, RZ ;  /* 0x000000ffff087224 */ /* 0x000fe200078e00ff */
[----:B------:R-:W2:Y:S01]  /*0c50*/  LDCU UR19, c[0x0][0x3b4] ;  /* 0x00007680ff1377ac */ /* 0x000ea20008000800 */
[----:B------:R-:W3:Y:S01]  /*0c60*/  LDCU UR18, c[0x0][0x3a4] ;  /* 0x00007480ff1277ac */ /* 0x000ee20008000800 */
[----:B------:R-:W4:Y:S01]  /*0c70*/  LDCU UR13, c[0x0][0x39c] ;  /* 0x00007380ff0d77ac */ /* 0x000f220008000800 */
[----:B0-----:R-:W-:-:S02]  /*0c80*/  ISETP.GE.AND P1, PT, R3, UR4, PT ;  /* 0x0000000403007c0c */ /* 0x001fc4000bf26270 */
[----:B------:R-:W-:Y:S02]  /*0c90*/  ISETP.GE.AND P0, PT, R2, UR4, PT ;  /* 0x0000000402007c0c */ /* 0x000fe4000bf06270 */
[----:B------:R-:W-:Y:S02]  /*0ca0*/  CS2R R2, SRZ ;  /* 0x0000000000027805 */ /* 0x000fe4000001ff00 */
[----:B------:R-:W-:Y:S01]  /*0cb0*/  ISETP.GE.AND P6, PT, R0, UR4, PT ;  /* 0x0000000400007c0c */ /* 0x000fe2000bfc6270 */
[----:B------:R-:W-:Y:S01]  /*0cc0*/  IMAD.MOV.U32 R0, RZ, RZ, RZ ;  /* 0x000000ffff007224 */ /* 0x000fe200078e00ff */
[----:B------:R-:W-:Y:S01]  /*0cd0*/  P2R R34, PR, RZ, 0x2 ;  /* 0x00000002ff227803 */ /* 0x000fe20000000000 */
[----:B-1----:R-:W-:Y:S01]  /*0ce0*/  IMAD R31, R20, UR5, RZ ;  /* 0x00000005141f7c24 */ /* 0x002fe2000f8e02ff */
[----:B------:R-:W-:Y:S01]  /*0cf0*/  P2R R33, PR, RZ, 0x1 ;  /* 0x00000001ff217803 */ /* 0x000fe20000000000 */
[----:B------:R-:W-:Y:S01]  /*0d00*/  IMAD R30, R18, UR5, RZ ;  /* 0x00000005121e7c24 */ /* 0x000fe2000f8e02ff */
[----:B--234-:R-:W-:-:S07]  /*0d10*/  UMOV UR21, URZ ;  /* 0x000000ff00157c82 */ /* 0x01cfce0008000000 */
.L_x_62:
[----:B------:R-:W0:Y:S01]  /*0d20*/  LDC R26, c[0x0][0x3ec] ;  /* 0x0000fb00ff1a7b82 */ /* 0x000e220000000800 */
[----:B------:R-:W-:Y:S01]  /*0d30*/  UIADD3 UR17, UPT, UPT, -UR21, URZ, URZ ;  /* 0x000000ff15117290 */ /* 0x000fe2000fffe1ff */
[----:B------:R-:W1:Y:S03]  /*0d40*/  LDCU UR16, c[0x0][0x3b8] ;  /* 0x00007700ff1077ac */ /* 0x000e660008000800 */
[----:B------:R-:W-:Y:S01]  /*0d50*/  UIMAD UR17, UR17, UR19, UR18 ;  /* 0x00000013111172a4 */ /* 0x000fe2000f8e0212 */
[----:B------:R-:W2:Y:S05]  /*0d60*/  LDCU UR15, c[0x0][0x3a8] ;  /* 0x00007500ff0f77ac */ /* 0x000eaa0008000800 */
[----:B------:R-:W-:Y:S01]  /*0d70*/  VIADD R29, R19, UR17 ;  /* 0x00000011131d7c36 */ /* 0x000fe20008000000 */
[----:B------:R-:W-:Y:S01]  /*0d80*/  IADD3 R28, PT, PT, R17, UR17, RZ ;  /* 0x00000011111c7c10 */ /* 0x000fe2000fffe0ff */
[----:B------:R-:W3:Y:S01]  /*0d90*/  LDCU UR12, c[0x0][0x3a0] ;  /* 0x00007400ff0c77ac */ /* 0x000ee20008000800 */
[----:B------:R-:W4:Y:S01]  /*0da0*/  LDCU UR9, c[0x0][0x38c] ;  /* 0x00007180ff0977ac */ /* 0x000f220008000800 */
[----:B------:R-:W0:Y:S02]  /*0db0*/  LDCU UR14, c[0x0][0x380] ;  /* 0x00007000ff0e77ac */ /* 0x000e240008000800 */
[----:B0-----:R-:W-:Y:S01]  /*0dc0*/  IMAD R26, R26, UR21, RZ ;  /* 0x000000151a1a7c24 */ /* 0x001fe2000f8e02ff */
[----:B------:R-:W-:-:S04]  /*0dd0*/  UIADD3 UR21, UPT, UPT, UR21, 0x1, URZ ;  /* 0x0000000115157890 */ /* 0x000fc8000fffe0ff */
[----:B------:R-:W-:Y:S01]  /*0de0*/  IADD3 R27, P0, PT, R21, R26, RZ ;  /* 0x0000001a151b7210 */ /* 0x000fe20007f1e0ff */
[----:B------:R-:W0:Y:S03]  /*0df0*/  LDCU UR8, c[0x0][0x398] ;  /* 0x00007300ff0877ac */ /* 0x000e260008000800 */
[----:B------:R-:W-:Y:S01]  /*0e00*/  LEA.HI.X.SX32 R26, R26, RZ, 0x1, P0 ;  /* 0x000000ff1a1a7211 */ /* 0x000fe200000f0eff */
[----:B------:R-:W0:Y:S01]  /*0e10*/  LDCU.64 UR6, c[0x0][0x390] ;  /* 0x00007200ff0677ac */ /* 0x000e220008000a00 */
[----:B------:R-:W0:Y:S01]  /*0e20*/  LDCU.64 UR4, c[0x0][0x3e0] ;  /* 0x00007c00ff0477ac */ /* 0x000e220008000a00 */
[----:B------:R-:W-:Y:S01]  /*0e30*/  UISETP.NE.AND UP1, UPT, UR21, UR13, UPT ;  /* 0x0000000d1500728c */ /* 0x000fe2000bf25270 */
[----:B-1234-:R-:W-:-:S10]  /*0e40*/  UMOV UR20, URZ ;  /* 0x000000ff00147c82 */ /* 0x01efd40008000000 */
.L_x_61:
[----:B------:R-:W1:Y:S01]  /*0e50*/  LDC R22, c[0x0][0x3e8] ;  /* 0x0000fa00ff167b82 */ /* 0x000e620000000800 */
[----:B------:R-:W-:Y:S01]  /*0e60*/  ISETP.GE.AND P0, PT, R29, RZ, PT ;  /* 0x000000ff1d00720c */ /* 0x000fe20003f06270 */
[----:B------:R-:W-:Y:S01]  /*0e70*/  UIADD3 UR17, UPT, UPT, -UR20, URZ, URZ ;  /* 0x000000ff14117290 */ /* 0x000fe2000fffe1ff */
[----:B------:R-:W-:Y:S02]  /*0e80*/  ISETP.GE.AND P5, PT, R21, UR9, PT ;  /* 0x0000000915007c0c */ /* 0x000fe4000bfa6270 */
[----:B------:R-:W-:Y:S01]  /*0e90*/  P2R R32, PR, RZ, 0x1 ;  /* 0x00000001ff207803 */ /* 0x000fe20000000000 */
[----:B------:R-:W-:-:S06]  /*0ea0*/  UIMAD UR17, UR17, UR16, UR15 ;  /* 0x00000010111172a4 */ /* 0x000fcc000f8e020f */
[----:B------:R-:W-:Y:S02]  /*0eb0*/  VIADD R25, R15, UR17 ;  /* 0x000000110f197c36 */ /* 0x000fe40008000000 */
[----:B------:R-:W-:Y:S01]  /*0ec0*/  VIADD R24, R16, UR17 ;  /* 0x0000001110187c36 */ /* 0x000fe20008000000 */
[----:B------:R-:W-:Y:S01]  /*0ed0*/  UMOV UR17, URZ ;  /* 0x000000ff00117c82 */ /* 0x000fe20008000000 */
[----:B-1----:R-:W-:Y:S01]  /*0ee0*/  IMAD R22, R22, UR20, RZ ;  /* 0x0000001416167c24 */ /* 0x002fe2000f8e02ff */
[----:B------:R-:W-:-:S04]  /*0ef0*/  UIADD3 UR20, UPT, UPT, UR20, 0x1, URZ ;  /* 0x0000000114147890 */ /* 0x000fc8000fffe0ff */
[----:B------:R-:W-:Y:S01]  /*0f00*/  IADD3 R23, P0, PT, R22, R27, RZ ;  /* 0x0000001b16177210 */ /* 0x000fe20007f1e0ff */
[----:B------:R-:W-:-:S03]  /*0f10*/  UISETP.NE.AND UP0, UPT, UR20, UR12, UPT ;  /* 0x0000000c1400728c */ /* 0x000fc6000bf05270 */
[----:B------:R-:W-:-:S09]  /*0f20*/  LEA.HI.X.SX32 R22, R22, R26, 0x1, P0 ;  /* 0x0000001a16167211 */ /* 0x000fd200000f0eff */
.L_x_60:
[----:B------:R-:W-:Y:S01]  /*0f30*/  HFMA2 R9, -RZ, RZ, 0, 0 ;  /* 0x00000000ff097431 */ /* 0x000fe200000001ff */
[----:B------:R-:W-:Y:S01]  /*0f40*/  ISETP.NE.AND P0, PT, R32, RZ, PT ;  /* 0x000000ff2000720c */ /* 0x000fe20003f05270 */
[----:B------:R-:W-:Y:S11]  /*0f50*/  BSSY.RECONVERGENT B0, `(.L_x_56) ;  /* 0x0000060000007945 */ /* 0x000ff60003800200 */
[----:B------:R-:W-:Y:S01]  /*0f60*/  @!UPT UIADD3 URZ, UPT, UPT, URZ, URZ, URZ ;  /* 0x000000fffffff290 */ /* 0x000fe2000fffe0ff */
[----:B------:R-:W-:Y:S05]  /*0f70*/  @!P0 BRA `(.L_x_57) ;  /* 0x0000000400748947 */ /* 0x000fea0003800000 */
[----:B------:R-:W1:Y:S01]  /*0f80*/  LDC R12, c[0x0][0x3ac] ;  /* 0x0000eb00ff0c7b82 */ /* 0x000e620000000800 */
[----:B------:R-:W-:Y:S02]  /*0f90*/  IABS R40, R29 ;  /* 0x0000001d00287213 */ /* 0x000fe40000000000 */
[-C--:B-1----:R-:W-:Y:S02]  /*0fa0*/  IABS R13, R12.reuse ;  /* 0x0000000c000d7213 */ /* 0x082fe40000000000 */
[----:B------:R-:W-:Y:S02]  /*0fb0*/  ISETP.NE.AND P4, PT, R12, RZ, PT ;  /* 0x000000ff0c00720c */ /* 0x000fe40003f85270 */
[----:B------:R-:W1:Y:S01]  /*0fc0*/  I2F.RP R11, R13 ;  /* 0x0000000d000b7306 */ /* 0x000e620000209400 */
[----:B------:R-:W-:Y:S09]  /*0fd0*/  LOP3.LUT R38, RZ, R12, RZ, 0x33, !PT ;  /* 0x0000000cff267212 */ /* 0x000ff200078e33ff */
[----:B-1----:R-:W1:Y:S02]  /*0fe0*/  MUFU.RCP R10, R11 ;  /* 0x0000000b000a7308 */ /* 0x002e640000001000 */
[----:B-1----:R-:W-:Y:S08]  /*0ff0*/  VIADD R36, R10, 0xffffffe ;  /* 0x0ffffffe0a247836 */ /* 0x002ff00000000000 */
[----:B------:R-:W1:Y:S02]  /*1000*/  F2I.FTZ.U32.TRUNC.NTZ R37, R36 ;  /* 0x0000002400257305 */ /* 0x000e64000021f000 */
[--C-:B-1----:R-:W-:Y:S02]  /*1010*/  IMAD.MOV R10, RZ, RZ, -R37.reuse ;  /* 0x000000ffff0a7224 */ /* 0x102fe400078e0a25 */
[----:B------:R-:W-:Y:S02]  /*1020*/  IMAD.MOV.U32 R36, RZ, RZ, RZ ;  /* 0x000000ffff247224 */ /* 0x000fe400078e00ff */
[----:B------:R-:W-:Y:S04]  /*1030*/  IMAD R10, R10, R13, RZ ;  /* 0x0000000d0a0a7224 */ /* 0x000fe800078e02ff */
[----:B------:R-:W-:Y:S06]  /*1040*/  IMAD.HI.U32 R37, R37, R10, R36 ;  /* 0x0000000a25257227 */ /* 0x000fec00078e0024 */
[----:B------:R-:W-:Y:S04]  /*1050*/  IMAD.HI.U32 R39, R37, R40, RZ ;  /* 0x0000002825277227 */ /* 0x000fe800078e00ff */
[----:B------:R-:W-:Y:S04]  /*1060*/  IMAD.MOV R10, RZ, RZ, -R39 ;  /* 0x000000ffff0a7224 */ /* 0x000fe800078e0a27 */
[C---:B------:R-:W-:Y:S05]  /*1070*/  IMAD R40, R13.reuse, R10, R40 ;  /* 0x0000000a0d287224 */ /* 0x040fea00078e0228 */
[C---:B------:R-:W-:Y:S11]  /*1080*/  ISETP.GT.U32.AND P2, PT, R13.reuse, R40, PT ;  /* 0x000000280d00720c */ /* 0x040ff60003f44070 */
[----:B------:R-:W-:Y:S02]  /*1090*/  @!UPT UIADD3 URZ, UPT, UPT, URZ, URZ, URZ ;  /* 0x000000fffffff290 */ /* 0x000fe4000fffe0ff */
[--C-:B------:R-:W-:Y:S04]  /*10a0*/  @!P2 IMAD.IADD R40, R40, 0x1, -R13.reuse ;  /* 0x000000012828a824 */ /* 0x100fe800078e0a0d */
[----:B------:R-:W-:Y:S01]  /*10b0*/  IMAD.IADD R11, R40, 0x1, -R13 ;  /* 0x00000001280b7824 */ /* 0x000fe200078e0a0d */
[-C--:B------:R-:W-:Y:S04]  /*10c0*/  ISETP.GT.U32.AND P0, PT, R13, R40.reuse, PT ;  /* 0x000000280d00720c */ /* 0x080fe80003f04070 */
[----:B------:R-:W-:Y:S02]  /*10d0*/  SEL R11, R11, R40, !P0 ;  /* 0x000000280b0b7207 */ /* 0x000fe40004000000 */
[----:B------:R-:W-:Y:S11]  /*10e0*/  ISETP.GE.AND P0, PT, R29, RZ, PT ;  /* 0x000000ff1d00720c */ /* 0x000ff60003f06270 */
[----:B------:R-:W-:Y:S02]  /*10f0*/  @!UPT UIADD3 URZ, UPT, UPT, URZ, URZ, URZ ;  /* 0x000000fffffff290 */ /* 0x000fe4000fffe0ff */
[----:B------:R-:W-:Y:S01]  /*1100*/  @!P0 IMAD.MOV R11, RZ, RZ, -R11 ;  /* 0x000000ffff0b8224 */ /* 0x000fe200078e0a0b */
[----:B------:R-:W-:Y:S04]  /*1110*/  ISETP.GE.AND P0, PT, R25, RZ, PT ;  /* 0x000000ff1900720c */ /* 0x000fe80003f06270 */
[----:B------:R-:W-:Y:S04]  /*1120*/  SEL R10, R38, R11, !P4 ;  /* 0x0000000b260a7207 */ /* 0x000fe80006000000 */
[----:B------:R-:W-:Y:S11]  /*1130*/  ISETP.NE.OR P0, PT, R10, RZ, !P0 ;  /* 0x000000ff0a00720c */ /* 0x000ff60004705670 */
[----:B------:R-:W-:Y:S02]  /*1140*/  @!UPT UIADD3 URZ, UPT, UPT, URZ, URZ, URZ ;  /* 0x000000fffffff290 */ /* 0x000fe4000fffe0ff */
[----:B------:R-:W-:Y:S05]  /*1150*/  @P0 BRA `(.L_x_57) ;  /* 0x0000000000fc0947 */ /* 0x000fea0003800000 */
[----:B------:R-:W1:Y:S01]  /*1160*/  LDC R10, c[0x0][0x3b0] ;  /* 0x0000ec00ff0a7b82 */ /* 0x000e620000000800 */
[----:B------:R-:W-:Y:S02]  /*1170*/  IABS R36, R25 ;  /* 0x0000001900247213 */ /* 0x000fe40000000000 */
[----:B-1----:R-:W-:Y:S02]  /*1180*/  IABS R11, R10 ;  /* 0x0000000a000b7213 */ /* 0x002fe40000000000 */
[----:B------:R-:W-:Y:S02]  /*1190*/  ISETP.NE.AND P3, PT, R10, RZ, PT ;  /* 0x000000ff0a00720c */ /* 0x000fe40003f65270 */
[----:B------:R-:W1:Y:S10]  /*11a0*/  I2F.RP R35, R11 ;  /* 0x0000000b00237306 */ /* 0x000e740000209400 */
[----:B-1----:R-:W1:Y:S02]  /*11b0*/  MUFU.RCP R14, R35 ;  /* 0x00000023000e7308 */ /* 0x002e640000001000 */
[----:B-1----:R-:W-:Y:S08]  /*11c0*/  VIADD R42, R14, 0xffffffe ;  /* 0x0ffffffe0e2a7836 */ /* 0x002ff00000000000 */
[----:B------:R-:W1:Y:S02]  /*11d0*/  F2I.FTZ.U32.TRUNC.NTZ R43, R42 ;  /* 0x0000002a002b7305 */ /* 0x000e64000021f000 */
[--C-:B-1----:R-:W-:Y:S02]  /*11e0*/  IMAD.MOV R14, RZ, RZ, -R43.reuse ;  /* 0x000000ffff0e7224 */ /* 0x102fe400078e0a2b */
[----:B------:R-:W-:Y:S02]  /*11f0*/  IMAD.MOV.U32 R42, RZ, RZ, RZ ;  /* 0x000000ffff2a7224 */ /* 0x000fe400078e00ff */
[----:B------:R-:W-:Y:S04]  /*1200*/  IMAD R14, R14, R11, RZ ;  /* 0x0000000b0e0e7224 */ /* 0x000fe800078e02ff */
[----:B------:R-:W-:Y:S06]  /*1210*/  IMAD.HI.U32 R43, R43, R14, R42 ;  /* 0x0000000e2b2b7227 */ /* 0x000fec00078e002a */
[----:B------:R-:W-:Y:S05]  /*1220*/  IMAD.HI.U32 R37, R43, R36, RZ ;  /* 0x000000242b257227 */ /* 0x000fea00078e00ff */
[----:B------:R-:W-:Y:S05]  /*1230*/  IADD3 R14, PT, PT, -R37, RZ, RZ ;  /* 0x000000ff250e7210 */ /* 0x000fea0007ffe1ff */
[C---:B------:R-:W-:Y:S05]  /*1240*/  IMAD R36, R11.reuse, R14, R36 ;  /* 0x0000000e0b247224 */ /* 0x040fea00078e0224 */
[C---:B------:R-:W-:Y:S11]  /*1250*/  ISETP.GT.U32.AND P1, PT, R11.reuse, R36, PT ;  /* 0x000000240b00720c */ /* 0x040ff60003f24070 */
[----:B------:R-:W-:Y:S02]  /*1260*/  @!UPT UIADD3 URZ, UPT, UPT, URZ, URZ, URZ ;  /* 0x000000fffffff290 */ /* 0x000fe4000fffe0ff */
[--C-:B------:R-:W-:Y:S04]  /*1270*/  @!P1 IMAD.IADD R36, R36, 0x1, -R11.reuse ;  /* 0x0000000124249824 */ /* 0x100fe800078e0a0b */
[----:B------:R-:W-:Y:S01]  /*1280*/  IMAD.IADD R35, R36, 0x1, -R11 ;  /* 0x0000000124237824 */ /* 0x000fe200078e0a0b */
[-C--:B------:R-:W-:Y:S04]  /*1290*/  ISETP.GT.U32.AND P0, PT, R11, R36.reuse, PT ;  /* 0x000000240b00720c */ /* 0x080fe80003f04070 */
[----:B------:R-:W-:Y:S02]  /*12a0*/  SEL R14, R35, R36, !P0 ;  /* 0x00000024230e7207 */ /* 0x000fe40004000000 */
[----:B------:R-:W-:Y:S02]  /*12b0*/  ISETP.GE.AND P0, PT, R25, RZ, PT ;  /* 0x000000ff1900720c */ /* 0x000fe40003f06270 */
[----:B------:R-:W-:Y:S11]  /*12c0*/  LOP3.LUT R35, RZ, R10, RZ, 0x33, !PT ;  /* 0x0000000aff237212 */ /* 0x000ff600078e33ff */
[----:B------:R-:W-:Y:S04]  /*12d0*/  @!P0 IADD3 R14, PT, PT, -R14, RZ, RZ ;  /* 0x000000ff0e0e8210 */ /* 0x000fe80007ffe1ff */
[----:B------:R-:W-:Y:S04]  /*12e0*/  SEL R14, R35, R14, !P3 ;  /* 0x0000000e230e7207 */ /* 0x000fe80005800000 */
[----:B------:R-:W-:Y:S11]  /*12f0*/  ISETP.NE.AND P0, PT, R14, RZ, PT ;  /* 0x000000ff0e00720c */ /* 0x000ff60003f05270 */
[----:B------:R-:W-:Y:S02]  /*1300*/  @!UPT UIADD3 URZ, UPT, UPT, URZ, URZ, URZ ;  /* 0x000000fffffff290 */ /* 0x000fe4000fffe0ff */
[----:B------:R-:W-:Y:S05]  /*1310*/  @P0 BRA `(.L_x_57) ;  /* 0x00000000008c0947 */ /* 0x000fea0003800000 */
[----:B------:R-:W-:Y:S01]  /*1320*/  ISETP.GE.U32.AND P0, PT, R36, R11, PT ;  /* 0x0000000b2400720c */ /* 0x000fe20003f06070 */
[----:B------:R-:W-:Y:S01]  /*1330*/  @!P1 VIADD R37, R37, 0x1 ;  /* 0x0000000125259836 */ /* 0x000fe20000000000 */
[----:B------:R-:W-:Y:S01]  /*1340*/  LOP3.LUT R10, R25, R10, RZ, 0x3c, !PT ;  /* 0x0000000a190a7212 */ /* 0x000fe200078e3cff */
[----:B------:R-:W-:Y:S01]  /*1350*/  @!P2 VIADD R39, R39, 0x1 ;  /* 0x000000012727a836 */ /* 0x000fe20000000000 */
[----:B------:R-:W-:Y:S09]  /*1360*/  LOP3.LUT R12, R29, R12, RZ, 0x3c, !PT ;  /* 0x0000000c1d0c7212 */ /* 0x000ff200078e3cff */
[----:B------:R-:W-:Y:S01]  /*1370*/  @P0 VIADD R37, R37, 0x1 ;  /* 0x0000000125250836 */ /* 0x000fe20000000000 */
[----:B------:R-:W-:Y:S11]  /*1380*/  ISETP.GE.U32.AND P0, PT, R40, R13, PT ;  /* 0x0000000d2800720c */ /* 0x000ff60003f06070 */
[----:B------:R-:W-:Y:S02]  /*1390*/  @!UPT UIADD3 URZ, UPT, UPT, URZ, URZ, URZ ;  /* 0x000000fffffff290 */ /* 0x000fe4000fffe0ff */
[----:B------:R-:W-:Y:S01]  /*13a0*/  @P0 VIADD R39, R39, 0x1 ;  /* 0x0000000127270836 */ /* 0x000fe20000000000 */
[----:B------:R-:W-:Y:S11]  /*13b0*/  ISETP.GE.AND P0, PT, R10, RZ, PT ;  /* 0x000000ff0a00720c */ /* 0x000ff60003f06270 */
[----:B------:R-:W-:Y:S02]  /*13c0*/  @!UPT UIADD3 URZ, UPT, UPT, URZ, URZ, URZ ;  /* 0x000000fffffff290 */ /* 0x000fe4000fffe0ff */
[----:B------:R-:W-:Y:S01]  /*13d0*/  @!P0 IMAD.MOV R37, RZ, RZ, -R37 ;  /* 0x000000ffff258224 */ /* 0x000fe200078e0a25 */
[----:B------:R-:W-:Y:S04]  /*13e0*/  ISETP.GE.AND P0, PT, R12, RZ, PT ;  /* 0x000000ff0c00720c */ /* 0x000fe80003f06270 */
[----:B------:R-:W-:Y:S09]  /*13f0*/  SEL R35, R35, R37, !P3 ;  /* 0x0000002523237207 */ /* 0x000ff20005800000 */
[----:B------:R-:W-:Y:S01]  /*1400*/  @!P0 IMAD.MOV R39, RZ, RZ, -R39 ;  /* 0x000000ffff278224 */ /* 0x000fe200078e0a27 */
[C---:B0-----:R-:W-:Y:S04]  /*1410*/  ISETP.GE.AND P0, PT, R35.reuse, UR7, PT ;  /* 0x0000000723007c0c */ /* 0x041fe8000bf06270 */
[----:B------:R-:W-:Y:S04]  /*1420*/  SEL R38, R38, R39, !P4 ;  /* 0x0000002726267207 */ /* 0x000fe80006000000 */
[----:B------:R-:W-:Y:S04]  /*1430*/  ISETP.GE.OR P0, PT, R38, UR6, P0 ;  /* 0x0000000626007c0c */ /* 0x000fe80008706670 */
[----:B------:R-:W-:Y:S11]  /*1440*/  ISETP.GE.OR P0, PT, R20, UR14, P0 ;  /* 0x0000000e14007c0c */ /* 0x000ff60008706670 */
[----:B------:R-:W-:Y:S02]  /*1450*/  @!UPT UIADD3 URZ, UPT, UPT, URZ, URZ, URZ ;  /* 0x000000fffffff290 */ /* 0x000fe4000fffe0ff */
[----:B------:R-:W0:Y:S02]  /*1460*/  @!P0 LDC.64 R10, c[0x0][0x3d0] ;  /* 0x0000f400ff0a8b82 */ /* 0x000e240000000a00 */
[----:B0-----:R-:W-:Y:S01]  /*1470*/  @!P0 IMAD R12, R38, R11, RZ ;  /* 0x0000000b260c8224 */ /* 0x001fe200078e02ff */
[--C-:B------:R-:W-:Y:S01]  /*1480*/  SHF.R.S32.HI R11, RZ, 0x1f, R31.reuse ;  /* 0x0000001fff0b7819 */ /* 0x100fe2000001141f */
[----:B------:R-:W-:Y:S03]  /*1490*/  @!P0 IMAD R10, R35, R10, RZ ;  /* 0x0000000a230a8224 */ /* 0x000fe600078e02ff */
[----:B------:R-:W-:Y:S02]  /*14a0*/  @!P0 SHF.R.S32.HI R14, RZ, 0x1f, R12 ;  /* 0x0000001fff0e8819 */ /* 0x000fe4000001140c */
[----:B------:R-:W-:Y:S02]  /*14b0*/  @!P0 SHF.R.S32.HI R13, RZ, 0x1f, R10 ;  /* 0x0000001fff0d8819 */ /* 0x000fe4000001140a */
[----:B------:R-:W-:Y:S04]  /*14c0*/  @!P0 IADD3 R12, P2, P1, R10, R12, R31 ;  /* 0x0000000c0a0c8210 */ /* 0x000fe8000795e01f */
[----:B------:R-:W-:Y:S02]  /*14d0*/  @!P0 IADD3.X R13, PT, PT, R13, R14, R11, P2, P1 ;  /* 0x0000000e0d0d8210 */ /* 0x000fe400017e240b */
[----:B------:R-:W0:Y:S01]  /*14e0*/  @!P0 LDC.64 R10, c[0x0][0x3c8] ;  /* 0x0000f200ff0a8b82 */ /* 0x000e220000000a00 */
[----:B------:R-:W-:Y:S05]  /*14f0*/  @!P0 IADD3 R12, P1, PT, R12, UR17, RZ ;  /* 0x000000110c0c8c10 */ /* 0x000fea000ff3e0ff */
[----:B------:R-:W-:Y:S01]  /*1500*/  @!P0 IMAD.X R13, RZ, RZ, R13, P1 ;  /* 0x000000ffff0d8224 */ /* 0x000fe200008e060d */
[C---:B0-----:R-:W-:Y:S04]  /*1510*/  @!P0 LEA R36, P1, R12.reuse, R10, 0x1 ;  /* 0x0000000a0c248211 */ /* 0x041fe800078208ff */
[----:B------:R-:W-:Y:S05]  /*1520*/  @!P0 LEA.HI.X R37, R12, R11, R13, 0x1, P1 ;  /* 0x0000000b0c258211 */ /* 0x000fea00008f0c0d */
[----:B------:R-:W2:Y:S02]  /*1530*/  @!P0 LDG.E.U16 R36, desc[UR10][R36.64] ;  /* 0x0000000a24248981 */ /* 0x000ea4000c1e1500 */
[----:B--2---:R-:W-:Y:S02]  /*1540*/  @!P0 HADD2.F32 R9, -RZ, R36.H0_H0 ;  /* 0x20000024ff098230 */ /* 0x004fe40000004100 */
.L_x_57:
[----:B0-----:R-:W-:Y:S05]  /*1550*/  BSYNC.RECONVERGENT B0 ;  /* 0x0000000000007941 */ /* 0x001fea0003800200 */
.L_x_56:
[----:B------:R-:W-:Y:S01]  /*1560*/  ISETP.GE.AND P0, PT, R28, RZ, PT ;  /* 0x000000ff1c00720c */ /* 0x000fe20003f06270 */
[----:B------:R-:W-:Y:S01]  /*1570*/  BSSY.RECONVERGENT B0, `(.L_x_58) ;  /* 0x0000061000007945 */ /* 0x000fe20003800200 */
[----:B------:R-:W-:Y:S11]  /*1580*/  MOV R14, RZ ;  /* 0x000000ff000e7202 */ /* 0x000ff60000000f00 */
[----:B------:R-:W-:Y:S05]  /*1590*/  @!P0 BRA `(.L_x_59) ;  /* 0x0000000400788947 */ /* 0x000fea0003800000 */
[----:B------:R-:W0:Y:S01]  /*15a0*/  LDC R37, c[0x0][0x3ac] ;  /* 0x0000eb00ff257b82 */ /* 0x000e220000000800 */
[----:B------:R-:W-:Y:S02]  /*15b0*/  IABS R40, R28 ;  /* 0x0000001c00287213 */ /* 0x000fe40000000000 */
[----:B0-----:R-:W-:Y:S02]  /*15c0*/  IABS R35, R37 ;  /* 0x0000002500237213 */ /* 0x001fe40000000000 */
[----:B------:R-:W-:Y:S02]  /*15d0*/  ISETP.NE.AND P4, PT, R37, RZ, PT ;  /* 0x000000ff2500720c */ /* 0x000fe40003f85270 */
[----:B------:R-:W0:Y:S10]  /*15e0*/  I2F.RP R11, R35 ;  /* 0x00000023000b7306 */ /* 0x000e340000209400 */
[----:B0-----:R-:W0:Y:S02]  /*15f0*/  MUFU.RCP R10, R11 ;  /* 0x0000000b000a7308 */ /* 0x001e240000001000 */
[----:B0-----:R-:W-:Y:S08]  /*1600*/  VIADD R12, R10, 0xffffffe ;  /* 0x0ffffffe0a0c7836 */ /* 0x001ff00000000000 */
[----:B------:R-:W0:Y:S02]  /*1610*/  F2I.FTZ.U32.TRUNC.NTZ R13, R12 ;  /* 0x0000000c000d7305 */ /* 0x000e24000021f000 */
[--C-:B0-----:R-:W-:Y:S02]  /*1620*/  IMAD.MOV R10, RZ, RZ, -R13.reuse ;  /* 0x000000ffff0a7224 */ /* 0x101fe400078e0a0d */
[----:B------:R-:W-:Y:S02]  /*1630*/  IMAD.MOV.U32 R12, RZ, RZ, RZ ;  /* 0x000000ffff0c7224 */ /* 0x000fe400078e00ff */
[----:B------:R-:W-:Y:S04]  /*1640*/  IMAD R10, R10, R35, RZ ;  /* 0x000000230a0a7224 */ /* 0x000fe800078e02ff */
[----:B------:R-:W-:Y:S01]  /*1650*/  IMAD.HI.U32 R13, R13, R10, R12 ;  /* 0x0000000a0d0d7227 */ /* 0x000fe200078e000c */
[----:B------:R-:W-:Y:S05]  /*1660*/  LOP3.LUT R12, RZ, R37, RZ, 0x33, !PT ;  /* 0x00000025ff0c7212 */ /* 0x000fea00078e33ff */
        /* <DEDUP_REMOVED lines=28> */
[----:B------:R-:W-:Y:S06]  /*1830*/  IMAD.HI.U32 R43, R43, R10, R42 ;  /* 0x0000000a2b2b7227 */ /* 0x000fec00078e002a */
[----:B------:R-:W-:Y:S05]  /*1840*/  IMAD.HI.U32 R39, R43, R38, RZ ;  /* 0x000000262b277227 */ /* 0x000fea00078e00ff */
[----:B------:R-:W-:Y:S05]  /*1850*/  IADD3 R10, PT, PT, -R39, RZ, RZ ;  /* 0x000000ff270a7210 */ /* 0x000fea0007ffe1ff */
[C---:B------:R-:W-:Y:S01]  /*1860*/  IMAD R38, R11.reuse, R10, R38 ;  /* 0x0000000a0b267224 */ /* 0x040fe200078e0226 */
[----:B------:R-:W-:Y:S04]  /*1870*/  LOP3.LUT R10, RZ, R13, RZ, 0x33, !PT ;  /* 0x0000000dff0a7212 */ /* 0x000fe800078e33ff */
        /* <DEDUP_REMOVED lines=28> */
[C---:B------:R-:W-:Y:S04]  /*1a40*/  ISETP.GE.AND P0, PT, R39.reuse, UR7, PT ;  /* 0x0000000727007c0c */ /* 0x040fe8000bf06270 */
[----:B------:R-:W-:Y:S04]  /*1a50*/  SEL R12, R12, R41, !P4 ;  /* 0x000000290c0c7207 */ /* 0x000fe80006000000 */
[----:B------:R-:W-:Y:S04]  /*1a60*/  ISETP.GE.OR P0, PT, R12, UR6, P0 ;  /* 0x000000060c007c0c */ /* 0x000fe80008706670 */
[----:B------:R-:W-:Y:S11]  /*1a70*/  ISETP.GE.OR P0, PT, R18, UR14, P0 ;  /* 0x0000000e12007c0c */ /* 0x000ff60008706670 */
[----:B------:R-:W-:Y:S02]  /*1a80*/  @!UPT UIADD3 URZ, UPT, UPT, URZ, URZ, URZ ;  /* 0x000000fffffff290 */ /* 0x000fe4000fffe0ff */
[----:B------:R-:W0:Y:S02]  /*1a90*/  @!P0 LDC.64 R10, c[0x0][0x3d0] ;  /* 0x0000f400ff0a8b82 */ /* 0x000e240000000a00 */
[----:B0-----:R-:W-:Y:S02]  /*1aa0*/  @!P0 IMAD R12, R12, R11, RZ ;  /* 0x0000000b0c0c8224 */ /* 0x001fe400078e02ff */
[----:B------:R-:W-:Y:S01]  /*1ab0*/  @!P0 IMAD R39, R39, R10, RZ ;  /* 0x0000000a27278224 */ /* 0x000fe200078e02ff */
[----:B------:R-:W-:Y:S02]  /*1ac0*/  SHF.R.S32.HI R10, RZ, 0x1f, R30 ;  /* 0x0000001fff0a7819 */ /* 0x000fe4000001141e */
        /* <DEDUP_REMOVED lines=11> */
.L_x_59:
[----:B------:R-:W-:Y:S05]  /*1b80*/  BSYNC.RECONVERGENT B0 ;  /* 0x0000000000007941 */ /* 0x000fea0003800200 */
.L_x_58:
[----:B------:R-:W0:Y:S01]  /*1b90*/  LDC R35, c[0x0][0x3f0] ;  /* 0x0000fc00ff237b82 */ /* 0x000e220000000800 */
[----:B------:R-:W-:Y:S02]  /*1ba0*/  ISETP.NE.AND P2, PT, R34, RZ, PT ;  /* 0x000000ff2200720c */ /* 0x000fe40003f45270 */
[----:B------:R-:W-:Y:S02]  /*1bb0*/  CS2R R10, SRZ ;  /* 0x00000000000a7805 */ /* 0x000fe4000001ff00 */
[----:B------:R-:W-:Y:S02]  /*1bc0*/  ISETP.NE.AND P1, PT, R33, RZ, PT ;  /* 0x000000ff2100720c */ /* 0x000fe40003f25270 */
[----:B------:R-:W-:Y:S01]  /*1bd0*/  CS2R R12, SRZ ;  /* 0x00000000000c7805 */ /* 0x000fe2000001ff00 */
[----:B0-----:R-:W-:Y:S01]  /*1be0*/  IMAD R35, R35, UR17, RZ ;  /* 0x0000001123237c24 */ /* 0x001fe2000f8e02ff */
[----:B------:R-:W-:Y:S04]  /*1bf0*/  UIADD3 UR17, UPT, UPT, UR17, 0x1, URZ ;  /* 0x0000000111117890 */ /* 0x000fe8000fffe0ff */
[C---:B------:R-:W-:Y:S01]  /*1c00*/  IADD3 R36, P0, PT, R35.reuse, R23, RZ ;  /* 0x0000001723247210 */ /* 0x040fe20007f1e0ff */
[----:B------:R-:W-:Y:S03]  /*1c10*/  UISETP.NE.AND UP2, UPT, UR17, UR8, UPT ;  /* 0x000000081100728c */ /* 0x000fe6000bf45270 */
[----:B------:R-:W-:Y:S02]  /*1c20*/  LEA.HI.X.SX32 R35, R35, R22, 0x1, P0 ;  /* 0x0000001623237211 */ /* 0x000fe400000f0eff */
[C---:B------:R-:W-:Y:S04]  /*1c30*/  LEA R40, P0, R36.reuse, UR4, 0x1 ;  /* 0x0000000424287c11 */ /* 0x040fe8000f8008ff */
[----:B------:R-:W-:Y:S05]  /*1c40*/  LEA.HI.X R41, R36, UR5, R35, 0x1, P0 ;  /* 0x0000000524297c11 */ /* 0x000fea00080f0c23 */
[----:B------:R-:W2:Y:S04]  /*1c50*/  @!P5 LDG.E.U16 R38, desc[UR10][R40.64] ;  /* 0x0000000a2826d981 */ /* 0x000ea8000c1e1500 */
[----:B------:R-:W3:Y:S04]  /*1c60*/  @!P2 LDG.E.U16 R37, desc[UR10][R40.64+0x2] ;  /* 0x0000020a2825a981 */ /* 0x000ee8000c1e1500 */
[----:B------:R-:W4:Y:S04]  /*1c70*/  @!P1 LDG.E.U16 R36, desc[UR10][R40.64+0x4] ;  /* 0x0000040a28249981 */ /* 0x000f28000c1e1500 */
[----:B------:R-:W5:Y:S01]  /*1c80*/  @!P6 LDG.E.U16 R35, desc[UR10][R40.64+0x6] ;  /* 0x0000060a2823e981 */ /* 0x000f62000c1e1500 */
[----:B--2---:R-:W-:Y:S02]  /*1c90*/  @!P5 HADD2.F32 R10, -RZ, R38.H0_H0 ;  /* 0x20000026ff0ad230 */ /* 0x004fe40000004100 */
[----:B---3--:R-:W-:Y:S03]  /*1ca0*/  @!P2 HADD2.F32 R11, -RZ, R37.H0_H0 ;  /* 0x20000025ff0ba230 */ /* 0x008fe60000004100 */
[C---:B------:R-:W-:Y:S01]  /*1cb0*/  FFMA R0, R9.reuse, R10, R0 ;  /* 0x0000000a09007223 */ /* 0x040fe20000000000 */
[----:B----4-:R-:W-:Y:S02]  /*1cc0*/  @!P1 HADD2.F32 R12, -RZ, R36.H0_H0 ;  /* 0x20000024ff0c9230 */ /* 0x010fe40000004100 */
[C---:B------:R-:W-:Y:S01]  /*1cd0*/  FFMA R2, R9.reuse, R11, R2 ;  /* 0x0000000b09027223 */ /* 0x040fe20000000002 */
[----:B-----5:R-:W-:Y:S02]  /*1ce0*/  @!P6 HADD2.F32 R13, -RZ, R35.H0_H0 ;  /* 0x20000023ff0de230 */ /* 0x020fe40000004100 */
[C---:B------:R-:W-:Y:S03]  /*1cf0*/  FFMA R3, R9.reuse, R12, R3 ;  /* 0x0000000c09037223 */ /* 0x040fe60000000003 */
[----:B------:R-:W-:Y:S01]  /*1d00*/  FFMA R4, R9, R13, R4 ;  /* 0x0000000d09047223 */ /* 0x000fe20000000004 */
[C---:B------:R-:W-:Y:S01]  /*1d10*/  FFMA R5, R14.reuse, R10, R5 ;  /* 0x0000000a0e057223 */ /* 0x040fe20000000005 */
[C---:B------:R-:W-:Y:S01]  /*1d20*/  FFMA R6, R14.reuse, R11, R6 ;  /* 0x0000000b0e067223 */ /* 0x040fe20000000006 */
[C---:B------:R-:W-:Y:S01]  /*1d30*/  FFMA R7, R14.reuse, R12, R7 ;  /* 0x0000000c0e077223 */ /* 0x040fe20000000007 */
[----:B------:R-:W-:Y:S01]  /*1d40*/  FFMA R8, R14, R13, R8 ;  /* 0x0000000d0e087223 */ /* 0x000fe20000000008 */
[----:B------:R-:W-:Y:S06]  /*1d50*/  BRA.U UP2, `(.L_x_60) ;  /* 0xfffffff102747547 */ /* 0x000fec000b83ffff */
[----:B------:R-:W-:Y:S05]  /*1d60*/  BRA.U UP0, `(.L_x_61) ;  /* 0xfffffff100387547 */ /* 0x000fea000b83ffff */
[----:B------:R-:W-:Y:S05]  /*1d70*/  BRA.U UP1, `(.L_x_62) ;  /* 0xffffffed01e87547 */ /* 0x000fea000b83ffff */
[----:B------:R-:W-:Y:S05]  /*1d80*/  BRA `(.L_x_54) ;  /* 0x0000001000847947 */ /* 0x000fea0003800000 */
.L_x_55:
[----:B------:R-:W0:Y:S01]  /*1d90*/  LDCU UR4, c[0x0][0x38c] ;  /* 0x00007180ff0477ac */ /* 0x000e220008000800 */
[C---:B------:R-:W-:Y:S01]  /*1da0*/  VIADD R3, R21.reuse, 0x1 ;  /* 0x0000000115037836 */ /* 0x040fe20000000000 */
[----:B------:R-:W-:Y:S01]  /*1db0*/  CS2R R6, SRZ ;  /* 0x0000000000067805 */ /* 0x000fe2000001ff00 */
[C---:B------:R-:W-:Y:S01]  /*1dc0*/  VIADD R2, R21.reuse, 0x2 ;  /* 0x0000000215027836 */ /* 0x040fe20000000000 */
[----:B------:R-:W-:Y:S01]  /*1dd0*/  CS2R R4, SRZ ;  /* 0x0000000000047805 */ /* 0x000fe2000001ff00 */
[----:B------:R-:W-:Y:S01]  /*1de0*/  VIADD R0, R21, 0x3 ;  /* 0x0000000315007836 */ /* 0x000fe20000000000 */
[----:B------:R-:W1:Y:S01]  /*1df0*/  LDCU UR18, c[0x0][0x39c] ;  /* 0x00007380ff1277ac */ /* 0x000e620008000800 */
[----:B------:R-:W-:Y:S01]  /*1e00*/  IMAD.MOV.U32 R8, RZ, RZ, RZ ;  /* 0x000000ffff087224 */ /* 0x000fe200078e00ff */
[----:B------:R-:W2:Y:S01]  /*1e10*/  LDCU UR17, c[0x0][0x3b4] ;  /* 0x00007680ff1177ac */ /* 0x000ea20008000800 */
[----:B------:R-:W3:Y:S01]  /*1e20*/  LDCU UR16, c[0x0][0x3a4] ;  /* 0x00007480ff1077ac */ /* 0x000ee20008000800 */
[----:B0-----:R-:W-:Y:S01]  /*1e30*/  ISETP.GE.AND P1, PT, R3, UR4, PT ;  /* 0x0000000403007c0c */ /* 0x001fe2000bf26270 */
[----:B------:R-:W-:Y:S01]  /*1e40*/  UMOV UR22, URZ ;  /* 0x000000ff00167c82 */ /* 0x000fe20008000000 */
[----:B------:R-:W-:-:S02]  /*1e50*/  ISETP.GE.AND P0, PT, R2, UR4, PT ;  /* 0x0000000402007c0c */ /* 0x000fc4000bf06270 */
[----:B------:R-:W-:Y:S02]  /*1e60*/  CS2R R2, SRZ ;  /* 0x0000000000027805 */ /* 0x000fe4000001ff00 */
[----:B------:R-:W-:Y:S01]  /*1e70*/  ISETP.GE.AND P6, PT, R0, UR4, PT ;  /* 0x0000000400007c0c */ /* 0x000fe2000bfc6270 */
[----:B------:R-:W-:Y:S01]  /*1e80*/  IMAD.MOV.U32 R0, RZ, RZ, RZ ;  /* 0x000000ffff007224 */ /* 0x000fe200078e00ff */
[----:B------:R-:W-:Y:S02]  /*1e90*/  P2R R35, PR, RZ, 0x2 ;  /* 0x00000002ff237803 */ /* 0x000fe40000000000 */
[----:B-123--:R-:W-:-:S09]  /*1ea0*/  P2R R34, PR, RZ, 0x1 ;  /* 0x00000001ff227803 */ /* 0x00efd20000000000 */
.L_x_69:
[----:B------:R-:W0:Y:S01]  /*1eb0*/  LDCU UR19, c[0x0][0x398] ;  /* 0x00007300ff1377ac */ /* 0x000e220008000800 */
[----:B------:R-:W-:Y:S01]  /*1ec0*/  ULOP3.LUT UR20, URZ, UR22, URZ, 0x33, !UPT ;  /* 0x00000016ff147292 */ /* 0x000fe2000f8e33ff */
[----:B------:R-:W1:Y:S03]  /*1ed0*/  LDCU UR8, c[0x0][0x3d8] ;  /* 0x00007b00ff0877ac */ /* 0x000e660008000800 */
[----:B------:R-:W-:Y:S01]  /*1ee0*/  UIADD3 UR20, UPT, UPT, URZ, -UR20, -UR18 ;  /* 0x80000014ff147290 */ /* 0x000fe2000fffe812 */
[----:B------:R-:W2:Y:S03]  /*1ef0*/  LDCU UR15, c[0x0][0x3a0] ;  /* 0x00007400ff0f77ac */ /* 0x000ea60008000800 */
[----:B------:R-:W-:Y:S01]  /*1f00*/  UIMAD UR20, UR17, UR20, UR16 ;  /* 0x00000014111472a4 */ /* 0x000fe2000f8e0210 */
[----:B------:R-:W3:Y:S05]  /*1f10*/  LDCU UR14, c[0x0][0x3b8] ;  /* 0x00007700ff0e77ac */ /* 0x000eea0008000800 */
[----:B------:R-:W-:Y:S01]  /*1f20*/  IADD3 R27, PT, PT, R19, UR20, RZ ;  /* 0x00000014131b7c10 */ /* 0x000fe2000fffe0ff */
[----:B------:R-:W4:Y:S01]  /*1f30*/  LDCU UR13, c[0x0][0x3a8] ;  /* 0x00007500ff0d77ac */ /* 0x000f220008000800 */
[----:B------:R-:W-:Y:S01]  /*1f40*/  IADD3 R26, PT, PT, R17, UR20, RZ ;  /* 0x00000014111a7c10 */ /* 0x000fe2000fffe0ff */
[----:B------:R-:W1:Y:S01]  /*1f50*/  LDCU UR9, c[0x0][0x38c] ;  /* 0x00007180ff0977ac */ /* 0x000e620008000800 */
[----:B------:R-:W1:Y:S01]  /*1f60*/  LDCU UR12, c[0x0][0x380] ;  /* 0x00007000ff0c77ac */ /* 0x000e620008000800 */
[----:B------:R-:W1:Y:S01]  /*1f70*/  LDCU.64 UR6, c[0x0][0x390] ;  /* 0x00007200ff0677ac */ /* 0x000e620008000a00 */
[----:B------:R-:W1:Y:S01]  /*1f80*/  LDCU.64 UR4, c[0x0][0x3e0] ;  /* 0x00007c00ff0477ac */ /* 0x000e620008000a00 */
[----:B0-----:R-:W-:Y:S01]  /*1f90*/  UIADD3 UR19, UPT, UPT, -UR19, URZ, URZ ;  /* 0x000000ff13137290 */ /* 0x001fe2000fffe1ff */
[----:B------:R-:W-:-:S11]  /*1fa0*/  UMOV UR21, URZ ;  /* 0x000000ff00157c82 */ /* 0x000fd60008000000 */
.L_x_68:
[----:B------:R-:W0:Y:S01]  /*1fb0*/  LDC R22, c[0x0][0x3ec] ;  /* 0x0000fb00ff167b82 */ /* 0x000e220000000800 */
[----:B------:R-:W-:Y:S01]  /*1fc0*/  ULOP3.LUT UR20, URZ, UR21, URZ, 0x33, !UPT ;  /* 0x00000015ff147292 */ /* 0x000fe2000f8e33ff */
[----:B-1----:R-:W-:Y:S01]  /*1fd0*/  IMAD R29, R20, UR8, RZ ;  /* 0x00000008141d7c24 */ /* 0x002fe2000f8e02ff */
[----:B------:R-:W-:Y:S01]  /*1fe0*/  ISETP.GE.AND P1, PT, R27, RZ, PT ;  /* 0x000000ff1b00720c */ /* 0x000fe20003f26270 */
[----:B------:R-:W-:Y:S01]  /*1ff0*/  IMAD R31, R18, UR8, RZ ;  /* 0x00000008121f7c24 */ /* 0x000fe2000f8e02ff */
[----:B--2---:R-:W-:Y:S01]  /*2000*/  UIADD3 UR20, UPT, UPT, URZ, -UR20, -UR15 ;  /* 0x80000014ff147290 */ /* 0x004fe2000fffe80f */
[----:B------:R-:W-:Y:S01]  /*2010*/  ISETP.GE.AND P5, PT, R21, UR9, PT ;  /* 0x0000000915007c0c */ /* 0x000fe2000bfa6270 */
[----:B------:R-:W-:Y:S01]  /*2020*/  IMAD.MOV.U32 R32, RZ, RZ, RZ ;  /* 0x000000ffff207224 */ /* 0x000fe200078e00ff */
[----:B------:R-:W1:Y:S01]  /*2030*/  LDC R9, c[0x0][0x3e8] ;  /* 0x0000fa00ff097b82 */ /* 0x000e620000000800 */
[----:B---34-:R-:W-:Y:S01]  /*2040*/  UIMAD UR20, UR14, UR20, UR13 ;  /* 0x000000140e1472a4 */ /* 0x018fe2000f8e020d */
[----:B------:R-:W-:-:S02]  /*2050*/  P2R R33, PR, RZ, 0x2 ;  /* 0x00000002ff217803 */ /* 0x000fc40000000000 */
[----:B------:R-:W-:Y:S02]  /*2060*/  SHF.R.S32.HI R28, RZ, 0x1f, R29 ;  /* 0x0000001fff1c7819 */ /* 0x000fe4000001141d */
[----:B------:R-:W-:Y:S01]  /*2070*/  SHF.R.S32.HI R30, RZ, 0x1f, R31 ;  /* 0x0000001fff1e7819 */ /* 0x000fe2000001141f */
[----:B------:R-:W-:Y:S02]  /*2080*/  VIADD R25, R15, UR20 ;  /* 0x000000140f197c36 */ /* 0x000fe40008000000 */
[----:B------:R-:W-:Y:S01]  /*2090*/  VIADD R24, R16, UR20 ;  /* 0x0000001410187c36 */ /* 0x000fe20008000000 */
[----:B------:R-:W-:Y:S01]  /*20a0*/  UMOV UR20, UR19 ;  /* 0x0000001300147c82 */ /* 0x000fe20008000000 */
[----:B0-----:R-:W-:-:S05]  /*20b0*/  IMAD R22, R22, UR22, RZ ;  /* 0x0000001616167c24 */ /* 0x001fca000f8e02ff */
[----:B------:R-:W-:Y:S01]  /*20c0*/  IADD3 R10, P0, PT, R21, R22, RZ ;  /* 0x00000016150a7210 */ /* 0x000fe20007f1e0ff */
[----:B-1----:R-:W-:-:S03]  /*20d0*/  IMAD R9, R9, UR21, RZ ;  /* 0x0000001509097c24 */ /* 0x002fc6000f8e02ff */
[----:B------:R-:W-:Y:S01]  /*20e0*/  LEA.HI.X.SX32 R22, R22, RZ, 0x1, P0 ;  /* 0x000000ff16167211 */ /* 0x000fe200000f0eff */
[----:B------:R-:W-:Y:S01]  /*20f0*/  UIADD3 UR21, UPT, UPT, UR21, 0x1, URZ ;  /* 0x0000000115157890 */ /* 0x000fe2000fffe0ff */
[----:B------:R-:W-:-:S03]  /*2100*/  IADD3 R23, P0, PT, R9, R10, RZ ;  /* 0x0000000a09177210 */ /* 0x000fc60007f1e0ff */
[----:B------:R-:W-:Y:S01]  /*2110*/  UISETP.NE.AND UP0, UPT, UR21, UR15, UPT ;  /* 0x0000000f1500728c */ /* 0x000fe2000bf05270 */
[----:B------:R-:W-:-:S10]  /*2120*/  LEA.HI.X.SX32 R22, R9, R22, 0x1, P0 ;  /* 0x0000001609167211 */ /* 0x000fd400000f0eff */
.L_x_67:
[----:B------:R-:W-:Y:S01]  /*2130*/  HFMA2 R9, -RZ, RZ, 0, 0 ;  /* 0x00000000ff097431 */ /* 0x000fe200000001ff */
[----:B------:R-:W-:Y:S01]  /*2140*/  ISETP.NE.AND P0, PT, R33, RZ, PT ;  /* 0x000000ff2100720c */ /* 0x000fe20003f05270 */
[----:B------:R-:W-:Y:S11]  /*2150*/  BSSY.RECONVERGENT B0, `(.L_x_63) ;  /* 0x000005e000007945 */ /* 0x000ff60003800200 */
[----:B------:R-:W-:Y:S01]  /*2160*/  @!UPT UIADD3 URZ, UPT, UPT, URZ, URZ, URZ ;  /* 0x000000fffffff290 */ /* 0x000fe2000fffe0ff */
        /* <DEDUP_REMOVED lines=13> */
[----:B------:R-:W-:Y:S01]  /*2240*/  IMAD.HI.U32 R40, R13, R41, RZ ;  /* 0x000000290d287227 */ /* 0x000fe200078e00ff */
[----:B------:R-:W-:Y:S03]  /*2250*/  LOP3.LUT R13, RZ, R36, RZ, 0x33, !PT ;  /* 0x00000024ff0d7212 */ /* 0x000fe600078e33ff */
        /* <DEDUP_REMOVED lines=60> */
[----:B------:R-:W-:Y:S04]  /*2620*/  ISETP.GE.AND P0, PT, R39, UR7, PT ;  /* 0x0000000727007c0c */ /* 0x000fe8000bf06270 */
[----:B------:R-:W-:Y:S04]  /*2630*/  SEL R40, R13, R40, !P4 ;  /* 0x000000280d287207 */ /* 0x000fe80006000000 */
[----:B------:R-:W-:Y:S04]  /*2640*/  ISETP.GE.OR P0, PT, R40, UR6, P0 ;  /* 0x0000000628007c0c */ /* 0x000fe80008706670 */
[----:B------:R-:W-:Y:S11]  /*2650*/  ISETP.GE.OR P0, PT, R20, UR12, P0 ;  /* 0x0000000c14007c0c */ /* 0x000ff60008706670 */
[----:B------:R-:W-:Y:S02]  /*2660*/  @!UPT UIADD3 URZ, UPT, UPT, URZ, URZ, URZ ;  /* 0x000000fffffff290 */ /* 0x000fe4000fffe0ff */
[----:B------:R-:W0:Y:S02]  /*2670*/  @!P0 LDC.64 R10, c[0x0][0x3d0] ;  /* 0x0000f400ff0a8b82 */ /* 0x000e240000000a00 */
[----:B0-----:R-:W-:Y:S02]  /*2680*/  @!P0 IMAD R13, R40, R11, RZ ;  /* 0x0000000b280d8224 */ /* 0x001fe400078e02ff */
[----:B------:R-:W-:Y:S03]  /*2690*/  @!P0 IMAD R10, R39, R10, RZ ;  /* 0x0000000a270a8224 */ /* 0x000fe600078e02ff */
[--C-:B------:R-:W-:Y:S02]  /*26a0*/  @!P0 SHF.R.S32.HI R11, RZ, 0x1f, R13.reuse ;  /* 0x0000001fff0b8819 */ /* 0x100fe4000001140d */
[----:B------:R-:W-:Y:S02]  /*26b0*/  @!P0 SHF.R.S32.HI R12, RZ, 0x1f, R10 ;  /* 0x0000001fff0c8819 */ /* 0x000fe4000001140a */
[----:B------:R-:W-:Y:S04]  /*26c0*/  @!P0 IADD3 R13, P2, P1, R10, R29, R13 ;  /* 0x0000001d0a0d8210 */ /* 0x000fe8000795e00d */
[----:B------:R-:W-:Y:S02]  /*26d0*/  @!P0 IADD3.X R12, PT, PT, R12, R28, R11, P2, P1 ;  /* 0x0000001c0c0c8210 */ /* 0x000fe400017e240b */
[----:B------:R-:W0:Y:S02]  /*26e0*/  @!P0 LDC.64 R10, c[0x0][0x3c8] ;  /* 0x0000f200ff0a8b82 */ /* 0x000e240000000a00 */
[C---:B0-----:R-:W-:Y:S04]  /*26f0*/  @!P0 LEA R36, P1, R13.reuse, R10, 0x1 ;  /* 0x0000000a0d248211 */ /* 0x041fe800078208ff */
[----:B------:R-:W-:Y:S05]  /*2700*/  @!P0 LEA.HI.X R37, R13, R11, R12, 0x1, P1 ;  /* 0x0000000b0d258211 */ /* 0x000fea00008f0c0c */
[----:B------:R-:W2:Y:S02]  /*2710*/  @!P0 LDG.E.U16 R36, desc[UR10][R36.64] ;  /* 0x0000000a24248981 */ /* 0x000ea4000c1e1500 */
[----:B--2---:R-:W-:Y:S02]  /*2720*/  @!P0 HADD2.F32 R9, -RZ, R36.H0_H0 ;  /* 0x20000024ff098230 */ /* 0x004fe40000004100 */
.L_x_64:
[----:B------:R-:W-:Y:S05]  /*2730*/  BSYNC.RECONVERGENT B0 ;  /* 0x0000000000007941 */ /* 0x000fea0003800200 */
.L_x_63:
[----:B------:R-:W-:Y:S01]  /*2740*/  ISETP.GE.AND P0, PT, R26, RZ, PT ;  /* 0x000000ff1a00720c */ /* 0x000fe20003f06270 */
[----:B------:R-:W-:Y:S01]  /*2750*/  BSSY.RECONVERGENT B0, `(.L_x_65) ;  /* 0x000005e000007945 */ /* 0x000fe20003800200 */
[----:B------:R-:W-:Y:S11]  /*2760*/  MOV R14, RZ ;  /* 0x000000ff000e7202 */ /* 0x000ff60000000f00 */
[----:B------:R-:W-:Y:S05]  /*2770*/  @!P0 BRA `(.L_x_66) ;  /* 0x00000004006c8947 */ /* 0x000fea0003800000 */
[----:B------:R-:W0:Y:S01]  /*2780*/  LDC R37, c[0x0][0x3ac] ;  /* 0x0000eb00ff257b82 */ /* 0x000e220000000800 */
[----:B------:R-:W-:Y:S02]  /*2790*/  IABS R41, R26 ;  /* 0x0000001a00297213 */ /* 0x000fe40000000000 */
[-C--:B0-----:R-:W-:Y:S02]  /*27a0*/  IABS R36, R37.reuse ;  /* 0x0000002500247213 */ /* 0x081fe40000000000 */
        /* <DEDUP_REMOVED lines=88> */
.L_x_66:
[----:B------:R-:W-:Y:S05]  /*2d30*/  BSYNC.RECONVERGENT B0 ;  /* 0x0000000000007941 */ /* 0x000fea0003800200 */
.L_x_65:
[----:B------:R-:W-:Y:S01]  /*2d40*/  IADD3 R37, P0, PT, R32, R23, RZ ;  /* 0x0000001720257210 */ /* 0x000fe20007f1e0ff */
[----:B------:R-:W-:Y:S01]  /*2d50*/  UIADD3 UR20, UPT, UPT, UR20, 0x1, URZ ;  /* 0x0000000114147890 */ /* 0x000fe2000fffe0ff */
[----:B------:R-:W-:Y:S02]  /*2d60*/  ISETP.NE.AND P2, PT, R35, RZ, PT ;  /* 0x000000ff2300720c */ /* 0x000fe40003f45270 */
[----:B------:R-:W-:Y:S02]  /*2d70*/  CS2R R10, SRZ ;  /* 0x00000000000a7805 */ /* 0x000fe4000001ff00 */
[----:B------:R-:W-:Y:S02]  /*2d80*/  ISETP.NE.AND P1, PT, R34, RZ, PT ;  /* 0x000000ff2200720c */ /* 0x000fe40003f25270 */
[----:B------:R-:W-:Y:S02]  /*2d90*/  CS2R R12, SRZ ;  /* 0x00000000000c7805 */ /* 0x000fe4000001ff00 */
[C---:B------:R-:W-:Y:S01]  /*2da0*/  LEA.HI.X.SX32 R36, R32.reuse, R22, 0x1, P0 ;  /* 0x0000001620247211 */ /* 0x040fe200000f0eff */
[----:B------:R-:W-:Y:S01]  /*2db0*/  UISETP.NE.AND UP1, UPT, UR20, URZ, UPT ;  /* 0x000000ff1400728c */ /* 0x000fe2000bf25270 */
[C---:B------:R-:W-:Y:S04]  /*2dc0*/  LEA R42, P0, R37.reuse, UR4, 0x1 ;  /* 0x00000004252a7c11 */ /* 0x040fe8000f8008ff */
[----:B------:R-:W-:Y:S02]  /*2dd0*/  LEA.HI.X R43, R37, UR5, R36, 0x1, P0 ;  /* 0x00000005252b7c11 */ /* 0x000fe400080f0c24 */
[----:B------:R-:W0:Y:S01]  /*2de0*/  LDC R37, c[0x0][0x3f0] ;  /* 0x0000fc00ff257b82 */ /* 0x000e220000000800 */
[----:B------:R-:W-:Y:S02]  /*2df0*/  IADD3 R29, P0, PT, R29, 0x1, RZ ;  /* 0x000000011d1d7810 */ /* 0x000fe40007f1e0ff */
[----:B------:R-:W2:Y:S02]  /*2e00*/  @!P5 LDG.E.U16 R40, desc[UR10][R42.64] ;  /* 0x0000000a2a28d981 */ /* 0x000ea4000c1e1500 */
[----:B------:R-:W-:Y:S02]  /*2e10*/  IADD3.X R28, PT, PT, RZ, R28, RZ, P0, !PT ;  /* 0x0000001cff1c7210 */ /* 0x000fe400007fe4ff */
[----:B------:R-:W3:Y:S04]  /*2e20*/  @!P2 LDG.E.U16 R39, desc[UR10][R42.64+0x2] ;  /* 0x0000020a2a27a981 */ /* 0x000ee8000c1e1500 */
[----:B------:R-:W4:Y:S04]  /*2e30*/  @!P1 LDG.E.U16 R38, desc[UR10][R42.64+0x4] ;  /* 0x0000040a2a269981 */ /* 0x000f28000c1e1500 */
[----:B------:R-:W5:Y:S02]  /*2e40*/  @!P6 LDG.E.U16 R36, desc[UR10][R42.64+0x6] ;  /* 0x0000060a2a24e981 */ /* 0x000f64000c1e1500 */
[----:B-----5:R-:W-:Y:S01]  /*2e50*/  @!P6 HADD2.F32 R13, -RZ, R36.H0_H0 ;  /* 0x20000024ff0de230 */ /* 0x020fe20000004100 */
[----:B0-----:R-:W-:Y:S01]  /*2e60*/  IADD3 R32, PT, PT, R32, R37, RZ ;  /* 0x0000002520207210 */ /* 0x001fe20007ffe0ff */
[----:B--2---:R-:W-:Y:S02]  /*2e70*/  @!P5 HADD2.F32 R10, -RZ, R40.H0_H0 ;  /* 0x20000028ff0ad230 */ /* 0x004fe40000004100 */
[----:B---3--:R-:W-:Y:S02]  /*2e80*/  @!P2 HADD2.F32 R11, -RZ, R39.H0_H0 ;  /* 0x20000027ff0ba230 */ /* 0x008fe40000004100 */
[----:B----4-:R-:W-:Y:S02]  /*2e90*/  @!P1 HADD2.F32 R12, -RZ, R38.H0_H0 ;  /* 0x20000026ff0c9230 */ /* 0x010fe40000004100 */
[----:B------:R-:W-:Y:S01]  /*2ea0*/  FFMA R0, R9, R10, R0 ;  /* 0x0000000a09007223 */ /* 0x000fe20000000000 */
[----:B------:R-:W-:Y:S01]  /*2eb0*/  IADD3 R31, P1, PT, R31, 0x1, RZ ;  /* 0x000000011f1f7810 */ /* 0x000fe20007f3e0ff */
[C---:B------:R-:W-:Y:S01]  /*2ec0*/  FFMA R2, R9.reuse, R11, R2 ;  /* 0x0000000b09027223 */ /* 0x040fe20000000002 */
[C---:B------:R-:W-:Y:S01]  /*2ed0*/  FFMA R3, R9.reuse, R12, R3 ;  /* 0x0000000c09037223 */ /* 0x040fe20000000003 */
[----:B------:R-:W-:Y:S01]  /*2ee0*/  FFMA R4, R9, R13, R4 ;  /* 0x0000000d09047223 */ /* 0x000fe20000000004 */
[C---:B------:R-:W-:Y:S01]  /*2ef0*/  FFMA R5, R14.reuse, R10, R5 ;  /* 0x0000000a0e057223 */ /* 0x040fe20000000005 */
[C---:B------:R-:W-:Y:S01]  /*2f00*/  FFMA R6, R14.reuse, R11, R6 ;  /* 0x0000000b0e067223 */ /* 0x040fe20000000006 */
[C---:B------:R-:W-:Y:S01]  /*2f10*/  FFMA R7, R14.reuse, R12, R7 ;  /* 0x0000000c0e077223 */ /* 0x040fe20000000007 */
[----:B------:R-:W-:Y:S01]  /*2f20*/  IADD3.X R30, PT, PT, RZ, R30, RZ, P1, !PT ;  /* 0x0000001eff1e7210 */ /* 0x000fe20000ffe4ff */
[----:B------:R-:W-:Y:S01]  /*2f30*/  FFMA R8, R14, R13, R8 ;  /* 0x0000000d0e087223 */ /* 0x000fe20000000008 */
[----:B------:R-:W-:Y:S06]  /*2f40*/  BRA.U UP1, `(.L_x_67) ;  /* 0xfffffff101787547 */ /* 0x000fec000b83ffff */
[----:B------:R-:W-:Y:S05]  /*2f50*/  BRA.U UP0, `(.L_x_68) ;  /* 0xfffffff100147547 */ /* 0x000fea000b83ffff */
[----:B------:R-:W0:Y:S01]  /*2f60*/  LDCU UR4, c[0x0][0x39c] ;  /* 0x00007380ff0477ac */ /* 0x000e220008000800 */
[----:B------:R-:W-:-:S04]  /*2f70*/  UIADD3 UR22, UPT, UPT, UR22, 0x1, URZ ;  /* 0x0000000116167890 */ /* 0x000fc8000fffe0ff */
[----:B0-----:R-:W-:-:S09]  /*2f80*/  UISETP.NE.AND UP0, UPT, UR22, UR4, UPT ;  /* 0x000000041600728c */ /* 0x001fd2000bf05270 */
[----:B------:R-:W-:Y:S05]  /*2f90*/  BRA.U UP0, `(.L_x_69) ;  /* 0xffffffed00c47547 */ /* 0x000fea000b83ffff */
.L_x_54:
[----:B------:R-:W0:Y:S02]  /*2fa0*/  LDC R9, c[0x0][0x42c] ;  /* 0x00010b00ff097b82 */ /* 0x000e240000000800 */
[----:B0-----:R-:W-:-:S13]  /*2fb0*/  FSETP.NEU.AND P0, PT, R9, RZ, PT ;  /* 0x000000ff0900720b */ /* 0x001fda0003f0d000 */
[----:B------:R-:W-:Y:S05]  /*2fc0*/  @!P0 BRA `(.L_x_70) ;  /* 0x0000001400048947 */ /* 0x000fea0003800000 */
[----:B------:R-:W0:Y:S01]  /*2fd0*/  LDCU.64 UR8, c[0x0][0x380] ;  /* 0x00007000ff0877ac */ /* 0x000e220008000a00 */
[----:B------:R-:W-:Y:S01]  /*2fe0*/  BSSY.RECONVERGENT B1, `(.L_x_71) ;  /* 0x00000a0000017945 */ /* 0x000fe20003800200 */
[----:B------:R-:W1:Y:S01]  /*2ff0*/  LDCU UR12, c[0x0][0x388] ;  /* 0x00007100ff0c77ac */ /* 0x000e620008000800 */
[----:B0-----:R-:W-:-:S04]  /*3000*/  ISETP.GE.AND P0, PT, R19, UR9, PT ;  /* 0x0000000913007c0c */ /* 0x001fc8000bf06270 */
[----:B------:R-:W-:-:S04]  /*3010*/  ISETP.LT.AND P0, PT, R20, UR8, !P0 ;  /* 0x0000000814007c0c */ /* 0x000fc8000c701270 */
[----:B-1----:R-:W-:-:S13]  /*3020*/  ISETP.LT.AND P0, PT, R15, UR12, P0 ;  /* 0x0000000c0f007c0c */ /* 0x002fda0008701270 */
[----:B------:R-:W-:Y:S05]  /*3030*/  @!P0 BRA `(.L_x_72) ;  /* 0x0000000800688947 */ /* 0x000fea0003800000 */
[----:B------:R-:W0:Y:S01]  /*3040*/  LDC R13, c[0x0][0x38c] ;  /* 0x0000e300ff0d7b82 */ /* 0x000e220000000800 */
[C---:B------:R-:W-:Y:S01]  /*3050*/  VIADD R12, R21.reuse, 0x1 ;  /* 0x00000001150c7836 */ /* 0x040fe20000000000 */
[----:B------:R-:W-:Y:S01]  /*3060*/  BSSY.RECONVERGENT B0, `(.L_x_73) ;  /* 0x000002a000007945 */ /* 0x000fe20003800200 */
[C---:B------:R-:W-:Y:S02]  /*3070*/  VIADD R11, R21.reuse, 0x2 ;  /* 0x00000002150b7836 */ /* 0x040fe40000000000 */
[C---:B------:R-:W-:Y:S01]  /*3080*/  VIADD R10, R21.reuse, 0x3 ;  /* 0x00000003150a7836 */ /* 0x040fe20000000000 */
[-C--:B0-----:R-:W-:Y:S02]  /*3090*/  ISETP.GE.AND P0, PT, R21, R13.reuse, PT ;  /* 0x0000000d1500720c */ /* 0x081fe40003f06270 */
[-C--:B------:R-:W-:Y:S02]  /*30a0*/  ISETP.GE.AND P3, PT, R12, R13.reuse, PT ;  /* 0x0000000d0c00720c */ /* 0x080fe40003f66270 */
[----:B------:R-:W-:-:S02]  /*30b0*/  ISETP.GE.AND P4, PT, R11, R13, PT ;  /* 0x0000000d0b00720c */ /* 0x000fc40003f86270 */
[----:B------:R-:W-:-:S07]  /*30c0*/  ISETP.GE.AND P5, PT, R10, R13, PT ;  /* 0x0000000d0a00720c */ /* 0x000fce0003fa6270 */
[----:B------:R-:W-:Y:S06]  /*30d0*/  @P0 BRA `(.L_x_74) ;  /* 0x0000000000880947 */ /* 0x000fec0003800000 */
        /* <DEDUP_REMOVED lines=20> */
[----:B0-----:R-:W-:Y:S02]  /*3220*/  IMAD R10, R15, UR6, RZ ;  /* 0x000000060f0a7c24 */ /* 0x001fe4000f8e02ff */
[----:B------:R-:W-:-:S03]  /*3230*/  IMAD R12, R19, UR7, RZ ;  /* 0x00000007130c7c24 */ /* 0x000fc6000f8e02ff */
[----:B------:R-:W-:Y:S02]  /*3240*/  SHF.R.S32.HI R13, RZ, 0x1f, R10 ;  /* 0x0000001fff0d7819 */ /* 0x000fe4000001140a */
[--C-:B------:R-:W-:Y:S02]  /*3250*/  IADD3 R10, P1, P0, R10, R12, R11.reuse ;  /* 0x0000000c0a0a7210 */ /* 0x100fe4000783e00b */
[----:B------:R-:W-:Y:S02]  /*3260*/  SHF.R.S32.HI R12, RZ, 0x1f, R12 ;  /* 0x0000001fff0c7819 */ /* 0x000fe4000001140c */
[----:B------:R-:W-:Y:S01]  /*3270*/  SHF.R.S32.HI R11, RZ, 0x1f, R11 ;  /* 0x0000001fff0b7819 */ /* 0x000fe2000001140b */
[----:B---3--:R-:W-:Y:S01]  /*3280*/  FMUL R23, R0, UR14 ;  /* 0x0000000e00177c20 */ /* 0x008fe20008400000 */
[----:B------:R-:W-:Y:S02]  /*3290*/  IADD3 R10, P2, PT, R21, R10, RZ ;  /* 0x0000000a150a7210 */ /* 0x000fe40007f5e0ff */
[----:B------:R-:W-:-:S02]  /*32a0*/  IADD3.X R11, PT, PT, R13, R12, R11, P1, P0 ;  /* 0x0000000c0d0b7210 */ /* 0x000fc40000fe040b */
[----:B------:R-:W-:-:S03]  /*32b0*/  LEA R12, P0, R10, UR4, 0x2 ;  /* 0x000000040a0c7c11 */ /* 0x000fc6000f8010ff */
[----:B------:R-:W-:-:S05]  /*32c0*/  IMAD.X R11, RZ, RZ, R11, P2 ;  /* 0x000000ffff0b7224 */ /* 0x000fca00010e060b */
[----:B------:R-:W-:Y:S01]  /*32d0*/  LEA.HI.X R13, R10, UR5, R11, 0x2, P0 ;  /* 0x000000050a0d7c11 */ /* 0x000fe200080f140b */
[----:B----4-:R-:W-:-:S05]  /*32e0*/  FFMA R23, R14, R9, R23 ;  /* 0x000000090e177223 */ /* 0x010fca0000000017 */
[----:B------:R0:W-:Y:S02]  /*32f0*/  STG.E desc[UR10][R12.64], R23 ;  /* 0x000000170c007986 */ /* 0x0001e4000c10190a */
.L_x_74:
[----:B------:R-:W-:Y:S05]  /*3300*/  BSYNC.RECONVERGENT B0 ;  /* 0x0000000000007941 */ /* 0x000fea0003800200 */
.L_x_73:
        /* <DEDUP_REMOVED lines=10> */
[----:B0-----:R-:W-:-:S04]  /*33b0*/  SHF.R.S32.HI R12, RZ, 0x1f, R0 ;  /* 0x0000001fff0c7819 */ /* 0x001fc80000011400 */
[--C-:B------:R-:W-:Y:S02]  /*33c0*/  IADD3 R0, P1, P0, R0, R11, R10.reuse ;  /* 0x0000000b00007210 */ /* 0x100fe4000783e00a */
[----:B------:R-:W-:Y:S02]  /*33d0*/  SHF.R.S32.HI R11, RZ, 0x1f, R11 ;  /* 0x0000001fff0b7819 */ /* 0x000fe4000001140b */
[----:B------:R-:W-:-:S04]  /*33e0*/  SHF.R.S32.HI R10, RZ, 0x1f, R10 ;  /* 0x0000001fff0a7819 */ /* 0x000fc8000001140a */
[----:B------:R-:W-:Y:S02]  /*33f0*/  IADD3.X R10, PT, PT, R12, R11, R10, P1, P0 ;  /* 0x0000000b0c0a7210 */ /* 0x000fe40000fe040a */
[----:B------:R-:W-:-:S05]  /*3400*/  IADD3 R11, P0, PT, R21, R0, RZ ;  /* 0x00000000150b7210 */ /* 0x000fca0007f1e0ff */
[----:B------:R-:W-:Y:S01]  /*3410*/  IMAD.X R0, RZ, RZ, R10, P0 ;  /* 0x000000ffff007224 */ /* 0x000fe200000e060a */
[----:B-1----:R-:W-:-:S04]  /*3420*/  LEA R10, P0, R11, UR4, 0x2 ;  /* 0x000000040b0a7c11 */ /* 0x002fc8000f8010ff */
[----:B------:R-:W-:Y:S01]  /*3430*/  LEA.HI.X R11, R11, UR5, R0, 0x2, P0 ;  /* 0x000000050b0b7c11 */ /* 0x000fe200080f1400 */
[----:B------:R-:W0:Y:S04]  /*3440*/  LDCU.128 UR4, c[0x0][0x410] ;  /* 0x00008200ff0477ac */ /* 0x000e280008000c00 */
[----:B------:R1:W2:Y:S01]  /*3450*/  LDG.E R10, desc[UR10][R10.64+0x4] ;  /* 0x0000040a0a0a7981 */ /* 0x0002a2000c1e1900 */
[----:B---3--:R-:W-:Y:S02]  /*3460*/  IMAD R0, R20, UR13, RZ ;  /* 0x0000000d14007c24 */ /* 0x008fe4000f8e02ff */
[----:B----4-:R-:W-:Y:S01]  /*3470*/  FMUL R23, R2, UR14 ;  /* 0x0000000e02177c20 */ /* 0x010fe20008400000 */
[----:B0-----:R-:W-:Y:S02]  /*3480*/  IMAD R14, R15, UR6, RZ ;  /* 0x000000060f0e7c24 */ /* 0x001fe4000f8e02ff */
[----:B------:R-:W-:-:S03]  /*3490*/  IMAD R13, R19, UR7, RZ ;  /* 0x00000007130d7c24 */ /* 0x000fc6000f8e02ff */
[----:B------:R-:W-:Y:S02]  /*34a0*/  SHF.R.S32.HI R12, RZ, 0x1f, R14 ;  /* 0x0000001fff0c7819 */ /* 0x000fe4000001140e */
[--C-:B------:R-:W-:Y:S02]  /*34b0*/  IADD3 R14, P1, P0, R14, R13, R0.reuse ;  /* 0x0000000d0e0e7210 */ /* 0x100fe4000783e000 */
[----:B------:R-:W-:Y:S02]  /*34c0*/  SHF.R.S32.HI R13, RZ, 0x1f, R13 ;  /* 0x0000001fff0d7819 */ /* 0x000fe4000001140d */
[----:B------:R-:W-:Y:S02]  /*34d0*/  SHF.R.S32.HI R0, RZ, 0x1f, R0 ;  /* 0x0000001fff007819 */ /* 0x000fe40000011400 */
[----:B-1----:R-:W-:Y:S02]  /*34e0*/  IADD3 R11, P2, PT, R21, R14, RZ ;  /* 0x0000000e150b7210 */ /* 0x002fe40007f5e0ff */
[----:B------:R-:W-:-:S02]  /*34f0*/  IADD3.X R0, PT, PT, R12, R13, R0, P1, P0 ;  /* 0x0000000d0c007210 */ /* 0x000fc40000fe0400 */
[----:B------:R-:W-:-:S03]  /*3500*/  LEA R12, P0, R11, UR4, 0x2 ;  /* 0x000000040b0c7c11 */ /* 0x000fc6000f8010ff */
[----:B------:R-:W-:-:S05]  /*3510*/  IMAD.X R0, RZ, RZ, R0, P2 ;  /* 0x000000ffff007224 */ /* 0x000fca00010e0600 */
[----:B------:R-:W-:Y:S01]  /*3520*/  LEA.HI.X R13, R11, UR5, R0, 0x2, P0 ;  /* 0x000000050b0d7c11 */ /* 0x000fe200080f1400 */
[----:B--2---:R-:W-:-:S05]  /*3530*/  FFMA R23, R10, R9, R23 ;  /* 0x000000090a177223 */ /* 0x004fca0000000017 */
[----:B------:R1:W-:Y:S02]  /*3540*/  STG.E desc[UR10][R12.64+0x4], R23 ;  /* 0x000004170c007986 */ /* 0x0003e4000c10190a */
.L_x_76:
[----:B------:R-:W-:Y:S05]  /*3550*/  BSYNC.RECONVERGENT B0 ;  /* 0x0000000000007941 */ /* 0x000fea0003800200 */
.L_x_75:
        /* <DEDUP_REMOVED lines=18> */
[----:B01----:R-:W-:Y:S01]  /*3680*/  LEA.HI.X R23, R11, UR5, R0, 0x2, P0 ;  /* 0x000000050b177c11 */ /* 0x003fe200080f1400 */
[----:B------:R-:W0:Y:S04]  /*3690*/  LDCU.128 UR4, c[0x0][0x410] ;  /* 0x00008200ff0477ac */ /* 0x000e280008000c00 */
[----:B------:R-:W2:Y:S01]  /*36a0*/  LDG.E R2, desc[UR10][R22.64+0x8] ;  /* 0x0000080a16027981 */ /* 0x000ea2000c1e1900 */
[----:B----4-:R-:W-:Y:S02]  /*36b0*/  IMAD R0, R20, UR13, RZ ;  /* 0x0000000d14007c24 */ /* 0x010fe4000f8e02ff */
[----:B-----5:R-:W-:Y:S01]  /*36c0*/  FMUL R3, R3, UR14 ;  /* 0x0000000e03037c20 */ /* 0x020fe20008400000 */
        /* <DEDUP_REMOVED lines=11> */
[----:B--2---:R-:W-:-:S05]  /*3780*/  FFMA R3, R2, R9, R3 ;  /* 0x0000000902037223 */ /* 0x004fca0000000003 */
[----:B------:R2:W-:Y:S02]  /*3790*/  STG.E desc[UR10][R10.64+0x8], R3 ;  /* 0x000008030a007986 */ /* 0x0005e4000c10190a */
.L_x_78:
[----:B------:R-:W-:Y:S05]  /*37a0*/  BSYNC.RECONVERGENT B0 ;  /* 0x0000000000007941 */ /* 0x000fea0003800200 */
.L_x_77:
[----:B------:R-:W-:Y:S05]  /*37b0*/  @P5 BRA `(.L_x_72) ;  /* 0x0000000000885947 */ /* 0x000fea0003800000 */
[----:B------:R-:W3:Y:S01]  /*37c0*/  LDCU.64 UR4, c[0x0][0x400] ;  /* 0x00008000ff0477ac */ /* 0x000ee20008000a00 */
[----:B------:R-:W4:Y:S01]  /*37d0*/  LDCU UR6, c[0x0][0x408] ;  /* 0x00008100ff0677ac */ /* 0x000f220008000800 */
[----:B------:R-:W5:Y:S01]  /*37e0*/  LDCU UR13, c[0x0][0x420] ;  /* 0x00008400ff0d77ac */ /* 0x000f620008000800 */
[----:B------:R-:W0:Y:S01]  /*37f0*/  LDCU UR14, c[0x0][0x428] ;  /* 0x00008500ff0e77ac */ /* 0x000e220008000800 */
[----:B---3--:R-:W-:Y:S02]  /*3800*/  IMAD R0, R15, UR4, RZ ;  /* 0x000000040f007c24 */ /* 0x008fe4000f8e02ff */
[----:B--2---:R-:W-:Y:S01]  /*3810*/  IMAD R3, R19, UR5, RZ ;  /* 0x0000000513037c24 */ /* 0x004fe2000f8e02ff */
[----:B------:R-:W2:Y:S01]  /*3820*/  LDCU.64 UR4, c[0x0][0x3f8] ;  /* 0x00007f00ff0477ac */ /* 0x000ea20008000a00 */
        /* <DEDUP_REMOVED lines=9> */
[----:B------:R-:W-:Y:S01]  /*38c0*/  LEA.HI.X R3, R3, UR5, R0, 0x2, P0 ;  /* 0x0000000503037c11 */ /* 0x000fe200080f1400 */
[----:B------:R-:W2:Y:S04]  /*38d0*/  LDCU.128 UR4, c[0x0][0x410] ;  /* 0x00008200ff0477ac */ /* 0x000ea80008000c00 */
[----:B------:R3:W4:Y:S01]  /*38e0*/  LDG.E R2, desc[UR10][R2.64+0xc] ;  /* 0x00000c0a02027981 */ /* 0x000722000c1e1900 */
[----:B-----5:R-:W-:Y:S02]  /*38f0*/  IMAD R20, R20, UR13, RZ ;  /* 0x0000000d14147c24 */ /* 0x020fe4000f8e02ff */
[----:B01----:R-:W-:Y:S01]  /*3900*/  FMUL R13, R4, UR14 ;  /* 0x0000000e040d7c20 */ /* 0x003fe20008400000 */
[----:B--2---:R-:W-:Y:S02]  /*3910*/  IMAD R15, R15, UR6, RZ ;  /* 0x000000060f0f7c24 */ /* 0x004fe4000f8e02ff */
[----:B------:R-:W-:-:S03]  /*3920*/  IMAD R0, R19, UR7, RZ ;  /* 0x0000000713007c24 */ /* 0x000fc6000f8e02ff */
[----:B------:R-:W-:Y:S02]  /*3930*/  SHF.R.S32.HI R10, RZ, 0x1f, R15 ;  /* 0x0000001fff0a7819 */ /* 0x000fe4000001140f */
[----:B------:R-:W-:Y:S02]  /*3940*/  IADD3 R12, P1, P0, R15, R0, R20 ;  /* 0x000000000f0c7210 */ /* 0x000fe4000783e014 */
[----:B------:R-:W-:Y:S02]  /*3950*/  SHF.R.S32.HI R11, RZ, 0x1f, R0 ;  /* 0x0000001fff0b7819 */ /* 0x000fe40000011400 */
[----:B------:R-:W-:Y:S02]  /*3960*/  SHF.R.S32.HI R20, RZ, 0x1f, R20 ;  /* 0x0000001fff147819 */ /* 0x000fe40000011414 */
[----:B------:R-:W-:Y:S02]  /*3970*/  IADD3 R12, P2, PT, R21, R12, RZ ;  /* 0x0000000c150c7210 */ /* 0x000fe40007f5e0ff */
[----:B---3--:R-:W-:-:S02]  /*3980*/  IADD3.X R3, PT, PT, R10, R11, R20, P1, P0 ;  /* 0x0000000b0a037210 */ /* 0x008fc40000fe0414 */
[----:B------:R-:W-:-:S03]  /*3990*/  LEA R10, P0, R12, UR4, 0x2 ;  /* 0x000000040c0a7c11 */ /* 0x000fc6000f8010ff */
[----:B------:R-:W-:-:S05]  /*39a0*/  IMAD.X R3, RZ, RZ, R3, P2 ;  /* 0x000000ffff037224 */ /* 0x000fca00010e0603 */
[----:B------:R-:W-:Y:S01]  /*39b0*/  LEA.HI.X R11, R12, UR5, R3, 0x2, P0 ;  /* 0x000000050c0b7c11 */ /* 0x000fe200080f1403 */
[----:B----4-:R-:W-:-:S05]  /*39c0*/  FFMA R13, R2, R9, R13 ;  /* 0x00000009020d7223 */ /* 0x010fca000000000d */
[----:B------:R3:W-:Y:S02]  /*39d0*/  STG.E desc[UR10][R10.64+0xc], R13 ;  /* 0x00000c0d0a007986 */ /* 0x0007e4000c10190a */
.L_x_72:
[----:B------:R-:W-:Y:S05]  /*39e0*/  BSYNC.RECONVERGENT B1 ;  /* 0x0000000000017941 */ /* 0x000fea0003800200 */
.L_x_71:
[----:B------:R-:W-:-:S04]  /*39f0*/  ISETP.GE.AND P0, PT, R17, UR9, PT ;  /* 0x0000000911007c0c */ /* 0x000fc8000bf06270 */
[----:B------:R-:W-:-:S04]  /*3a00*/  ISETP.GE.OR P0, PT, R18, UR8, P0 ;  /* 0x0000000812007c0c */ /* 0x000fc80008706670 */
[----:B------:R-:W-:-:S13]  /*3a10*/  ISETP.GE.OR P0, PT, R16, UR12, P0 ;  /* 0x0000000c10007c0c */ /* 0x000fda0008706670 */
[----:B------:R-:W-:Y:S05]  /*3a20*/  @P0 EXIT ;  /* 0x000000000000094d */ /* 0x000fea0003800000 */
[----:B------:R-:W4:Y:S01]  /*3a30*/  LDCU UR8, c[0x0][0x38c] ;  /* 0x00007180ff0877ac */ /* 0x000f220008000800 */
[C---:B--2---:R-:W-:Y:S01]  /*3a40*/  VIADD R3, R21.reuse, 0x1 ;  /* 0x0000000115037836 */ /* 0x044fe20000000000 */
[----:B------:R-:W-:Y:S01]  /*3a50*/  BSSY.RECONVERGENT B0, `(.L_x_79) ;  /* 0x000002a000007945 */ /* 0x000fe20003800200 */
[C---:B------:R-:W-:Y:S02]  /*3a60*/  VIADD R2, R21.reuse, 0x2 ;  /* 0x0000000215027836 */ /* 0x040fe40000000000 */
[C---:B------:R-:W-:Y:S01]  /*3a70*/  VIADD R0, R21.reuse, 0x3 ;  /* 0x0000000315007836 */ /* 0x040fe20000000000 */
[----:B----4-:R-:W-:Y:S02]  /*3a80*/  ISETP.GE.AND P0, PT, R21, UR8, PT ;  /* 0x0000000815007c0c */ /* 0x010fe4000bf06270 */
[----:B------:R-:W-:Y:S02]  /*3a90*/  ISETP.GE.AND P3, PT, R3, UR8, PT ;  /* 0x0000000803007c0c */ /* 0x000fe4000bf66270 */
[----:B------:R-:W-:-:S02]  /*3aa0*/  ISETP.GE.AND P4, PT, R2, UR8, PT ;  /* 0x0000000802007c0c */ /* 0x000fc4000bf86270 */
[----:B------:R-:W-:-:S07]  /*3ab0*/  ISETP.GE.AND P5, PT, R0, UR8, PT ;  /* 0x0000000800007c0c */ /* 0x000fce000bfa6270 */
[----:B------:R-:W-:Y:S06]  /*3ac0*/  @P0 BRA `(.L_x_80) ;  /* 0x0000000000880947 */ /* 0x000fec0003800000 */
[----:B------:R-:W2:Y:S01]  /*3ad0*/  LDCU.64 UR4, c[0x0][0x400] ;  /* 0x00008000ff0477ac */ /* 0x000ea20008000a00 */
[----:B------:R-:W4:Y:S01]  /*3ae0*/  LDCU UR6, c[0x0][0x408] ;  /* 0x00008100ff0677ac */ /* 0x000f220008000800 */
[----:B------:R-:W5:Y:S01]  /*3af0*/  LDCU UR9, c[0x0][0x420] ;  /* 0x00008400ff0977ac */ /* 0x000f620008000800 */
[----:B------:R-:W0:Y:S01]  /*3b00*/  LDCU UR12, c[0x0][0x428] ;  /* 0x00008500ff0c77ac */ /* 0x000e220008000800 */
[----:B--2---:R-:W-:Y:S02]  /*3b10*/  IMAD R0, R16, UR4, RZ ;  /* 0x0000000410007c24 */ /* 0x004fe4000f8e02ff */
        /* <DEDUP_REMOVED lines=11> */
[----:B------:R-:W-:Y:S01]  /*3bd0*/  LEA.HI.X R11, R3, UR5, R0, 0x2, P0 ;  /* 0x00000005030b7c11 */ /* 0x000fe200080f1400 */
[----:B------:R-:W2:Y:S04]  /*3be0*/  LDCU.128 UR4, c[0x0][0x410] ;  /* 0x00008200ff0477ac */ /* 0x000ea80008000c00 */
[----:B------:R0:W3:Y:S01]  /*3bf0*/  LDG.E R10, desc[UR10][R10.64] ;  /* 0x0000000a0a0a7981 */ /* 0x0000e2000c1e1900 */
[----:B-----5:R-:W-:Y:S02]  /*3c00*/  IMAD R2, R18, UR9, RZ ;  /* 0x0000000912027c24 */ /* 0x020fe4000f8e02ff */
[----:B--2---:R-:W-:Y:S02]  /*3c10*/  IMAD R0, R16, UR6, RZ ;  /* 0x0000000610007c24 */ /* 0x004fe4000f8e02ff */
[----:B------:R-:W-:-:S03]  /*3c20*/  IMAD R3, R17, UR7, RZ ;  /* 0x0000000711037c24 */ /* 0x000fc6000f8e02ff */
[----:B------:R-:W-:Y:S02]  /*3c30*/  SHF.R.S32.HI R4, RZ, 0x1f, R0 ;  /* 0x0000001fff047819 */ /* 0x000fe40000011400 */
[--C-:B------:R-:W-:Y:S02]  /*3c40*/  IADD3 R0, P1, P0, R0, R3, R2.reuse ;  /* 0x0000000300007210 */ /* 0x100fe4000783e002 */
[----:B------:R-:W-:Y:S02]  /*3c50*/  SHF.R.S32.HI R3, RZ, 0x1f, R3 ;  /* 0x0000001fff037819 */ /* 0x000fe40000011403 */
[----:B------:R-:W-:Y:S01]  /*3c60*/  SHF.R.S32.HI R2, RZ, 0x1f, R2 ;  /* 0x0000001fff027819 */ /* 0x000fe20000011402 */
[----:B0-----:R-:W-:Y:S01]  /*3c70*/  FMUL R11, R5, UR12 ;  /* 0x0000000c050b7c20 */ /* 0x001fe20008400000 */
[----:B------:R-:W-:Y:S02]  /*3c80*/  IADD3 R0, P2, PT, R21, R0, RZ ;  /* 0x0000000015007210 */ /* 0x000fe40007f5e0ff */
[----:B------:R-:W-:-:S02]  /*3c90*/  IADD3.X R2, PT, PT, R4, R3, R2, P1, P0 ;  /* 0x0000000304027210 */ /* 0x000fc40000fe0402 */
[----:B------:R-:W-:-:S03]  /*3ca0*/  LEA R4, P0, R0, UR4, 0x2 ;  /* 0x0000000400047c11 */ /* 0x000fc6000f8010ff */
[----:B------:R-:W-:-:S05]  /*3cb0*/  IMAD.X R3, RZ, RZ, R2, P2 ;  /* 0x000000ffff037224 */ /* 0x000fca00010e0602 */
[----:B------:R-:W-:Y:S01]  /*3cc0*/  LEA.HI.X R5, R0, UR5, R3, 0x2, P0 ;  /* 0x0000000500057c11 */ /* 0x000fe200080f1403 */
[----:B---3--:R-:W-:-:S05]  /*3cd0*/  FFMA R11, R10, R9, R11 ;  /* 0x000000090a0b7223 */ /* 0x008fca000000000b */
[----:B------:R2:W-:Y:S02]  /*3ce0*/  STG.E desc[UR10][R4.64], R11 ;  /* 0x0000000b04007986 */ /* 0x0005e4000c10190a */
.L_x_80:
[----:B------:R-:W-:Y:S05]  /*3cf0*/  BSYNC.RECONVERGENT B0 ;  /* 0x0000000000007941 */ /* 0x000fea0003800200 */
.L_x_79:
        /* <DEDUP_REMOVED lines=10> */
[----:B--2---:R-:W-:-:S04]  /*3da0*/  SHF.R.S32.HI R4, RZ, 0x1f, R0 ;  /* 0x0000001fff047819 */ /* 0x004fc80000011400 */
        /* <DEDUP_REMOVED lines=8> */
[----:B------:R-:W2:Y:S04]  /*3e30*/  LDCU.128 UR4, c[0x0][0x410] ;  /* 0x00008200ff0477ac */ /* 0x000ea80008000c00 */
[----:B------:R4:W5:Y:S01]  /*3e40*/  LDG.E R2, desc[UR10][R2.64+0x4] ;  /* 0x0000040a02027981 */ /* 0x000962000c1e1900 */
[----:B0-----:R-:W-:Y:S02]  /*3e50*/  IMAD R0, R18, UR9, RZ ;  /* 0x0000000912007c24 */ /* 0x001fe4000f8e02ff */
[----:B---3--:R-:W-:Y:S01]  /*3e60*/  FMUL R11, R6, UR12 ;  /* 0x0000000c060b7c20 */ /* 0x008fe20008400000 */
[----:B--2---:R-:W-:Y:S02]  /*3e70*/  IMAD R10, R16, UR6, RZ ;  /* 0x00000006100a7c24 */ /* 0x004fe4000f8e02ff */
[----:B------:R-:W-:-:S03]  /*3e80*/  IMAD R5, R17, UR7, RZ ;  /* 0x0000000711057c24 */ /* 0x000fc6000f8e02ff */
[----:B------:R-:W-:Y:S02]  /*3e90*/  SHF.R.S32.HI R4, RZ, 0x1f, R10 ;  /* 0x0000001fff047819 */ /* 0x000fe4000001140a */
[--C-:B------:R-:W-:Y:S02]  /*3ea0*/  IADD3 R10, P1, P0, R10, R5, R0.reuse ;  /* 0x000000050a0a7210 */ /* 0x100fe4000783e000 */
[----:B------:R-:W-:Y:S02]  /*3eb0*/  SHF.R.S32.HI R5, RZ, 0x1f, R5 ;  /* 0x0000001fff057819 */ /* 0x000fe40000011405 */
[----:B------:R-:W-:Y:S02]  /*3ec0*/  SHF.R.S32.HI R0, RZ, 0x1f, R0 ;  /* 0x0000001fff007819 */ /* 0x000fe40000011400 */
[----:B----4-:R-:W-:Y:S02]  /*3ed0*/  IADD3 R3, P2, PT, R21, R10, RZ ;  /* 0x0000000a15037210 */ /* 0x010fe40007f5e0ff */
[----:B------:R-:W-:-:S02]  /*3ee0*/  IADD3.X R0, PT, PT, R4, R5, R0, P1, P0 ;  /* 0x0000000504007210 */ /* 0x000fc40000fe0400 */
[----:B------:R-:W-:-:S03]  /*3ef0*/  LEA R4, P0, R3, UR4, 0x2 ;  /* 0x0000000403047c11 */ /* 0x000fc6000f8010ff */
[----:B------:R-:W-:-:S05]  /*3f00*/  IMAD.X R0, RZ, RZ, R0, P2 ;  /* 0x000000ffff007224 */ /* 0x000fca00010e0600 */
[----:B------:R-:W-:Y:S01]  /*3f10*/  LEA.HI.X R5, R3, UR5, R0, 0x2, P0 ;  /* 0x0000000503057c11 */ /* 0x000fe200080f1400 */
[----:B-----5:R-:W-:-:S05]  /*3f20*/  FFMA R11, R2, R9, R11 ;  /* 0x00000009020b7223 */ /* 0x020fca000000000b */
[----:B------:R4:W-:Y:S02]  /*3f30*/  STG.E desc[UR10][R4.64+0x4], R11 ;  /* 0x0000040b04007986 */ /* 0x0009e4000c10190a */
.L_x_82:
[----:B------:R-:W-:Y:S05]  /*3f40*/  BSYNC.RECONVERGENT B0 ;  /* 0x0000000000007941 */ /* 0x000fea0003800200 */
.L_x_81:
[----:B------:R-:W-:Y:S04]  /*3f50*/  BSSY.RECONVERGENT B0, `(.L_x_83) ;  /* 0x0000024000007945 */ /* 0x000fe80003800200 */
[----:B------:R-:W-:Y:S05]  /*3f60*/  @P4 BRA `(.L_x_84) ;  /* 0x0000000000884947 */ /* 0x000fea0003800000 */
[----:B------:R-:W5:Y:S01]  /*3f70*/  LDCU.64 UR4, c[0x0][0x400] ;  /* 0x00008000ff0477ac */ /* 0x000f620008000a00 */
[----:B------:R-:W0:Y:S01]  /*3f80*/  LDCU UR6, c[0x0][0x408] ;  /* 0x00008100ff0677ac */ /* 0x000e220008000800 */
[----:B------:R-:W1:Y:S01]  /*3f90*/  LDCU UR9, c[0x0][0x420] ;  /* 0x00008400ff0977ac */ /* 0x000e620008000800 */
[----:B------:R-:W3:Y:S01]  /*3fa0*/  LDCU UR12, c[0x0][0x428] ;  /* 0x00008500ff0c77ac */ /* 0x000ee20008000800 */
[----:B-----5:R-:W-:Y:S02]  /*3fb0*/  IMAD R0, R16, UR4, RZ ;  /* 0x0000000410007c24 */ /* 0x020fe4000f8e02ff */
[----:B------:R-:W-:Y:S01]  /*3fc0*/  IMAD R3, R17, UR5, RZ ;  /* 0x0000000511037c24 */ /* 0x000fe2000f8e02ff */
[----:B------:R-:W5:Y:S01]  /*3fd0*/  LDCU.64 UR4, c[0x0][0x3f8] ;  /* 0x00007f00ff0477ac */ /* 0x000f620008000a00 */
[----:B0-----:R-:W-:Y:S01]  /*3fe0*/  IMAD R2, R18, UR6, RZ ;  /* 0x0000000612027c24 */ /* 0x001fe2000f8e02ff */
[----:B--2-4-:R-:W-:-:S04]  /*3ff0*/  SHF.R.S32.HI R4, RZ, 0x1f, R0 ;  /* 0x0000001fff047819 */ /* 0x014fc80000011400 */
[--C-:B------:R-:W-:Y:S02]  /*4000*/  IADD3 R0, P1, P0, R0, R3, R2.reuse ;  /* 0x0000000300007210 */ /* 0x100fe4000783e002 */
[----:B------:R-:W-:Y:S02]  /*4010*/  SHF.R.S32.HI R3, RZ, 0x1f, R3 ;  /* 0x0000001fff037819 */ /* 0x000fe40000011403 */
[----:B------:R-:W-:-:S04]  /*4020*/  SHF.R.S32.HI R2, RZ, 0x1f, R2 ;  /* 0x0000001fff027819 */ /* 0x000fc80000011402 */
[----:B------:R-:W-:Y:S02]  /*4030*/  IADD3.X R2, PT, PT, R4, R3, R2, P1, P0 ;  /* 0x0000000304027210 */ /* 0x000fe40000fe0402 */
[----:B------:R-:W-:-:S05]  /*4040*/  IADD3 R3, P0, PT, R21, R0, RZ ;  /* 0x0000000015037210 */ /* 0x000fca0007f1e0ff */
[----:B------:R-:W-:Y:S01]  /*4050*/  IMAD.X R0, RZ, RZ, R2, P0 ;  /* 0x000000ffff007224 */ /* 0x000fe200000e0602 */
[----:B-----5:R-:W-:-:S04]  /*4060*/  LEA R2, P0, R3, UR4, 0x2 ;  /* 0x0000000403027c11 */ /* 0x020fc8000f8010ff */
[----:B------:R-:W-:Y:S01]  /*4070*/  LEA.HI.X R3, R3, UR5, R0, 0x2, P0 ;  /* 0x0000000503037c11 */ /* 0x000fe200080f1400 */
[----:B------:R-:W0:Y:S04]  /*4080*/  LDCU.128 UR4, c[0x0][0x410] ;  /* 0x00008200ff0477ac */ /* 0x000e280008000c00 */
[----:B------:R2:W4:Y:S01]  /*4090*/  LDG.E R2, desc[UR10][R2.64+0x8] ;  /* 0x0000080a02027981 */ /* 0x000522000c1e1900 */
[----:B-1----:R-:W-:Y:S02]  /*40a0*/  IMAD R0, R18, UR9, RZ ;  /* 0x0000000912007c24 */ /* 0x002fe4000f8e02ff */
[----:B---3--:R-:W-:Y:S01]  /*40b0*/  FMUL R7, R7, UR12 ;  /* 0x0000000c07077c20 */ /* 0x008fe20008400000 */
[----:B0-----:R-:W-:Y:S02]  /*40c0*/  IMAD R6, R16, UR6, RZ ;  /* 0x0000000610067c24 */ /* 0x001fe4000f8e02ff */
[----:B------:R-:W-:-:S03]  /*40d0*/  IMAD R5, R17, UR7, RZ ;  /* 0x0000000711057c24 */ /* 0x000fc6000f8e02ff */
[----:B------:R-:W-:Y:S02]  /*40e0*/  SHF.R.S32.HI R4, RZ, 0x1f, R6 ;  /* 0x0000001fff047819 */ /* 0x000fe40000011406 */
[--C-:B------:R-:W-:Y:S02]  /*40f0*/  IADD3 R6, P1, P0, R6, R5, R0.reuse ;  /* 0x0000000506067210 */ /* 0x100fe4000783e000 */
[----:B------:R-:W-:Y:S02]  /*4100*/  SHF.R.S32.HI R5, RZ, 0x1f, R5 ;  /* 0x0000001fff057819 */ /* 0x000fe40000011405 */
[----:B------:R-:W-:Y:S02]  /*4110*/  SHF.R.S32.HI R0, RZ, 0x1f, R0 ;  /* 0x0000001fff007819 */ /* 0x000fe40000011400 */
[----:B--2---:R-:W-:Y:S02]  /*4120*/  IADD3 R3, P2, PT, R21, R6, RZ ;  /* 0x0000000615037210 */ /* 0x004fe40007f5e0ff */
[----:B------:R-:W-:-:S02]  /*4130*/  IADD3.X R0, PT, PT, R4, R5, R0, P1, P0 ;  /* 0x0000000504007210 */ /* 0x000fc40000fe0400 */
[----:B------:R-:W-:-:S03]  /*4140*/  LEA R4, P0, R3, UR4, 0x2 ;  /* 0x0000000403047c11 */ /* 0x000fc6000f8010ff */
[----:B------:R-:W-:-:S05]  /*4150*/  IMAD.X R0, RZ, RZ, R0, P2 ;  /* 0x000000ffff007224 */ /* 0x000fca00010e0600 */
[----:B------:R-:W-:Y:S01]  /*4160*/  LEA.HI.X R5, R3, UR5, R0, 0x2, P0 ;  /* 0x0000000503057c11 */ /* 0x000fe200080f1400 */
[----:B----4-:R-:W-:-:S05]  /*4170*/  FFMA R7, R2, R9, R7 ;  /* 0x0000000902077223 */ /* 0x010fca0000000007 */
[----:B------:R0:W-:Y:S02]  /*4180*/  STG.E desc[UR10][R4.64+0x8], R7 ;  /* 0x0000080704007986 */ /* 0x0001e4000c10190a */
.L_x_84:
[----:B------:R-:W-:Y:S05]  /*4190*/  BSYNC.RECONVERGENT B0 ;  /* 0x0000000000007941 */ /* 0x000fea0003800200 */
.L_x_83:
[----:B------:R-:W-:Y:S05]  /*41a0*/  @P5 EXIT ;  /* 0x000000000000594d */ /* 0x000fea0003800000 */
[----:B------:R-:W5:Y:S01]  /*41b0*/  LDCU.64 UR4, c[0x0][0x400] ;  /* 0x00008000ff0477ac */ /* 0x000f620008000a00 */
[----:B------:R-:W1:Y:S01]  /*41c0*/  LDCU UR6, c[0x0][0x408] ;  /* 0x00008100ff0677ac */ /* 0x000e620008000800 */
[----:B------:R-:W3:Y:S01]  /*41d0*/  LDCU UR8, c[0x0][0x420] ;  /* 0x00008400ff0877ac */ /* 0x000ee20008000800 */
[----:B------:R-:W3:Y:S01]  /*41e0*/  LDCU UR9, c[0x0][0x428] ;  /* 0x00008500ff0977ac */ /* 0x000ee20008000800 */
[----:B-----5:R-:W-:Y:S02]  /*41f0*/  IMAD R0, R16, UR4, RZ ;  /* 0x0000000410007c24 */ /* 0x020fe4000f8e02ff */
[----:B------:R-:W-:Y:S01]  /*4200*/  IMAD R3, R17, UR5, RZ ;  /* 0x0000000511037c24 */ /* 0x000fe2000f8e02ff */
[----:B------:R-:W5:Y:S01]  /*4210*/  LDCU.64 UR4, c[0x0][0x3f8] ;  /* 0x00007f00ff0477ac */ /* 0x000f620008000a00 */
[----:B-1----:R-:W-:Y:S01]  /*4220*/  IMAD R2, R18, UR6, RZ ;  /* 0x0000000612027c24 */ /* 0x002fe2000f8e02ff */
[----:B0-2-4-:R-:W-:-:S04]  /*4230*/  SHF.R.S32.HI R4, RZ, 0x1f, R0 ;  /* 0x0000001fff047819 */ /* 0x015fc80000011400 */
        /* <DEDUP_REMOVED lines=9> */
[----:B------:R1:W2:Y:S01]  /*42d0*/  LDG.E R2, desc[UR10][R2.64+0xc] ;  /* 0x00000c0a02027981 */ /* 0x0002a2000c1e1900 */
        /* <DEDUP_REMOVED lines=11> */
[----:B-1----:R-:W-:-:S05]  /*4390*/  IMAD.X R3, RZ, RZ, R0, P2 ;  /* 0x000000ffff037224 */ /* 0x002fca00010e0600 */
[----:B------:R-:W-:Y:S01]  /*43a0*/  LEA.HI.X R5, R16, UR5, R3, 0x2, P0 ;  /* 0x0000000510057c11 */ /* 0x000fe200080f1403 */
[----:B--2---:R-:W-:-:S05]  /*43b0*/  FFMA R7, R2, R9, R7 ;  /* 0x0000000902077223 */ /* 0x004fca0000000007 */
[----:B------:R-:W-:Y:S01]  /*43c0*/  STG.E desc[UR10][R4.64+0xc], R7 ;  /* 0x00000c0704007986 */ /* 0x000fe2000c10190a */
[----:B------:R-:W-:Y:S05]  /*43d0*/  EXIT ;  /* 0x000000000000794d */ /* 0x000fea0003800000 */
.L_x_70:
[----:B------:R-:W0:Y:S01]  /*43e0*/  LDCU.64 UR8, c[0x0][0x380] ;  /* 0x00007000ff0877ac */ /* 0x000e220008000a00 */
[----:B------:R-:W-:Y:S01]  /*43f0*/  BSSY.RECONVERGENT B0, `(.L_x_85) ;  /* 0x000002f000007945 */ /* 0x000fe20003800200 */
[----:B------:R-:W1:Y:S01]  /*4400*/  LDCU UR14, c[0x0][0x388] ;  /* 0x00007100ff0e77ac */ /* 0x000e620008000800 */
[----:B0-----:R-:W-:Y:S02]  /*4410*/  ISETP.GE.AND P1, PT, R19, UR9, PT ;  /* 0x0000000913007c0c */ /* 0x001fe4000bf26270 */
[----:B------:R-:W-:Y:S02]  /*4420*/  ISETP.GE.AND P0, PT, R17, UR9, PT ;  /* 0x0000000911007c0c */ /* 0x000fe4000bf06270 */
[----:B------:R-:W-:Y:S02]  /*4430*/  ISETP.GE.OR P1, PT, R20, UR8, P1 ;  /* 0x0000000814007c0c */ /* 0x000fe40008f26670 */
[----:B------:R-:W-:Y:S02]  /*4440*/  ISETP.GE.OR P0, PT, R18, UR8, P0 ;  /* 0x0000000812007c0c */ /* 0x000fe40008706670 */
[----:B-1----:R-:W-:-:S02]  /*4450*/  ISETP.GE.OR P1, PT, R15, UR14, P1 ;  /* 0x0000000e0f007c0c */ /* 0x002fc40008f26670 */
[----:B------:R-:W-:-:S11]  /*4460*/  ISETP.GE.OR P6, PT, R16, UR14, P0 ;  /* 0x0000000e10007c0c */ /* 0x000fd600087c6670 */
[----:B------:R-:W-:Y:S05]  /*4470*/  @P1 BRA `(.L_x_86) ;  /* 0x0000000000981947 */ /* 0x000fea0003800000 */
[----:B------:R-:W0:Y:S01]  /*4480*/  LDCU UR13, c[0x0][0x38c] ;  /* 0x00007180ff0d77ac */ /* 0x000e220008000800 */
[C---:B------:R-:W-:Y:S02]  /*4490*/  VIADD R12, R21.reuse, 0x1 ;  /* 0x00000001150c7836 */ /* 0x040fe40000000000 */
[C---:B------:R-:W-:Y:S01]  /*44a0*/  VIADD R11, R21.reuse, 0x2 ;  /* 0x00000002150b7836 */ /* 0x040fe20000000000 */
[----:B------:R-:W1:Y:S01]  /*44b0*/  LDCU.128 UR4, c[0x0][0x410] ;  /* 0x00008200ff0477ac */ /* 0x000e620008000c00 */
[C---:B------:R-:W-:Y:S01]  /*44c0*/  VIADD R10, R21.reuse, 0x3 ;  /* 0x00000003150a7836 */ /* 0x040fe20000000000 */
[----:B------:R-:W2:Y:S01]  /*44d0*/  LDCU UR12, c[0x0][0x420] ;  /* 0x00008400ff0c77ac */ /* 0x000ea20008000800 */
[----:B0-----:R-:W-:Y:S02]  /*44e0*/  ISETP.GE.AND P3, PT, R21, UR13, PT ;  /* 0x0000000d15007c0c */ /* 0x001fe4000bf66270 */
[----:B------:R-:W-:Y:S02]  /*44f0*/  ISETP.GE.AND P2, PT, R12, UR13, PT ;  /* 0x0000000d0c007c0c */ /* 0x000fe4000bf46270 */
[----:B------:R-:W-:Y:S01]  /*4500*/  ISETP.GE.AND P1, PT, R11, UR13, PT ;  /* 0x0000000d0b007c0c */ /* 0x000fe2000bf26270 */
[----:B-1----:R-:W-:Y:S01]  /*4510*/  IMAD R14, R15, UR6, RZ ;  /* 0x000000060f0e7c24 */ /* 0x002fe2000f8e02ff */
[----:B------:R-:W-:Y:S01]  /*4520*/  ISETP.GE.AND P0, PT, R10, UR13, PT ;  /* 0x0000000d0a007c0c */ /* 0x000fe2000bf06270 */
[----:B------:R-:W-:-:S02]  /*4530*/  IMAD R19, R19, UR7, RZ ;  /* 0x0000000713137c24 */ /* 0x000fc4000f8e02ff */
[----:B--2---:R-:W-:-:S03]  /*4540*/  IMAD R12, R20, UR12, RZ ;  /* 0x0000000c140c7c24 */ /* 0x004fc6000f8e02ff */
[----:B------:R-:W-:Y:S01]  /*4550*/  SHF.R.S32.HI R20, RZ, 0x1f, R19 ;  /* 0x0000001fff147819 */ /* 0x000fe20000011413 */
[----:B------:R-:W0:Y:S01]  /*4560*/  @!P3 LDC R23, c[0x0][0x428] ;  /* 0x00010a00ff17bb82 */ /* 0x000e220000000800 */
[--C-:B------:R-:W-:Y:S02]  /*4570*/  SHF.R.S32.HI R13, RZ, 0x1f, R12.reuse ;  /* 0x0000001fff0d7819 */ /* 0x100fe4000001140c */
[----:B------:R-:W-:Y:S02]  /*4580*/  IADD3 R12, P5, P4, R14, R19, R12 ;  /* 0x000000130e0c7210 */ /* 0x000fe40007cbe00c */
[----:B------:R-:W-:Y:S02]  /*4590*/  SHF.R.S32.HI R14, RZ, 0x1f, R14 ;  /* 0x0000001fff0e7819 */ /* 0x000fe4000001140e */
[----:B------:R-:W-:Y:S01]  /*45a0*/  @!P3 LOP3.LUT R27, RZ, 0x80000000, R9, 0xb8, !PT ;  /* 0x80000000ff1bb812 */ /* 0x000fe200078eb809 */
[----:B------:R-:W1:Y:S01]  /*45b0*/  @!P2 LDC R15, c[0x0][0x428] ;  /* 0x00010a00ff0fab82 */ /* 0x000e620000000800 */
[----:B------:R-:W-:-:S02]  /*45c0*/  IADD3.X R14, PT, PT, R14, R20, R13, P5, P4 ;  /* 0x000000140e0e7210 */ /* 0x000fc40002fe840d */
[----:B------:R-:W-:Y:S02]  /*45d0*/  IADD3 R25, P5, PT, R21, R12, RZ ;  /* 0x0000000c15197210 */ /* 0x000fe40007fbe0ff */
[--C-:B------:R-:W-:Y:S02]  /*45e0*/  @!P2 LOP3.LUT R19, RZ, 0x80000000, R9.reuse, 0xb8, !PT ;  /* 0x80000000ff13a812 */ /* 0x100fe400078eb809 */
[--C-:B------:R-:W-:Y:S01]  /*45f0*/  @!P1 LOP3.LUT R12, RZ, 0x80000000, R9.reuse, 0xb8, !PT ;  /* 0x80000000ff0c9812 */ /* 0x100fe200078eb809 */
[----:B------:R-:W2:Y:S01]  /*4600*/  @!P1 LDC R10, c[0x0][0x428] ;  /* 0x00010a00ff0a9b82 */ /* 0x000ea20000000800 */
[----:B------:R-:W-:Y:S01]  /*4610*/  IMAD.X R14, RZ, RZ, R14, P5 ;  /* 0x000000ffff0e7224 */ /* 0x000fe200028e060e */
[----:B------:R-:W-:Y:S02]  /*4620*/  @!P0 LOP3.LUT R13, RZ, 0x80000000, R9, 0xb8, !PT ;  /* 0x80000000ff0d8812 */ /* 0x000fe400078eb809 */
[----:B------:R-:W-:-:S04]  /*4630*/  LEA R24, P4, R25, UR4, 0x2 ;  /* 0x0000000419187c11 */ /* 0x000fc8000f8810ff */
[----:B------:R-:W3:Y:S01]  /*4640*/  @!P0 LDC R11, c[0x0][0x428] ;  /* 0x00010a00ff0b8b82 */ /* 0x000ee20000000800 */
[----:B------:R-:W-:Y:S01]  /*4650*/  LEA.HI.X R25, R25, UR5, R14, 0x2, P4 ;  /* 0x0000000519197c11 */ /* 0x000fe2000a0f140e */
[----:B0-----:R-:W-:-:S05]  /*4660*/  @!P3 FFMA R23, R0, R23, R27 ;  /* 0x000000170017b223 */ /* 0x001fca000000001b */
[----:B------:R0:W-:Y:S01]  /*4670*/  @!P3 STG.E desc[UR10][R24.64], R23 ;  /* 0x000000171800b986 */ /* 0x0001e2000c10190a */
[----:B-1----:R-:W-:-:S05]  /*4680*/  @!P2 FFMA R15, R2, R15, R19 ;  /* 0x0000000f020fa223 */ /* 0x002fca0000000013 */
[----:B------:R0:W-:Y:S01]  /*4690*/  @!P2 STG.E desc[UR10][R24.64+0x4], R15 ;  /* 0x0000040f1800a986 */ /* 0x0001e2000c10190a */
[----:B--2---:R-:W-:-:S05]  /*46a0*/  @!P1 FFMA R3, R3, R10, R12 ;  /* 0x0000000a03039223 */ /* 0x004fca000000000c */
[----:B------:R0:W-:Y:S01]  /*46b0*/  @!P1 STG.E desc[UR10][R24.64+0x8], R3 ;  /* 0x0000080318009986 */ /* 0x0001e2000c10190a */
[----:B---3--:R-:W-:-:S05]  /*46c0*/  @!P0 FFMA R11, R4, R11, R13 ;  /* 0x0000000b040b8223 */ /* 0x008fca000000000d */
[----:B------:R0:W-:Y:S02]  /*46d0*/  @!P0 STG.E desc[UR10][R24.64+0xc], R11 ;  /* 0x00000c0b18008986 */ /* 0x0001e4000c10190a */
.L_x_86:
[----:B------:R-:W-:Y:S05]  /*46e0*/  BSYNC.RECONVERGENT B0 ;  /* 0x0000000000007941 */ /* 0x000fea0003800200 */
.L_x_85:
[----:B------:R-:W-:Y:S05]  /*46f0*/  @P6 EXIT ;  /* 0x000000000000694d */ /* 0x000fea0003800000 */
[----:B------:R-:W1:Y:S01]  /*4700*/  LDCU UR9, c[0x0][0x38c] ;  /* 0x00007180ff0977ac */ /* 0x000e620008000800 */
[C---:B------:R-:W-:Y:S02]  /*4710*/  VIADD R2, R21.reuse, 0x1 ;  /* 0x0000000115027836 */ /* 0x040fe40000000000 */
[C---:B------:R-:W-:Y:S01]  /*4720*/  VIADD R0, R21.reuse, 0x2 ;  /* 0x0000000215007836 */ /* 0x040fe20000000000 */
[----:B------:R-:W2:Y:S01]  /*4730*/  LDCU UR8, c[0x0][0x420] ;  /* 0x00008400ff0877ac */ /* 0x000ea20008000800 */
[----:B------:R-:W3:Y:S01]  /*4740*/  LDCU.128 UR4, c[0x0][0x410] ;  /* 0x00008200ff0477ac */ /* 0x000ee20008000c00 */
[----:B-1----:R-:W-:Y:S02]  /*4750*/  ISETP.GE.AND P2, PT, R21, UR9, PT ;  /* 0x0000000915007c0c */ /* 0x002fe4000bf46270 */
[----:B------:R-:W-:Y:S02]  /*4760*/  ISETP.GE.AND P1, PT, R2, UR9, PT ;  /* 0x0000000902007c0c */ /* 0x000fe4000bf26270 */
[----:B------:R-:W-:Y:S01]  /*4770*/  ISETP.GE.AND P0, PT, R0, UR9, PT ;  /* 0x0000000900007c0c */ /* 0x000fe2000bf06270 */
[----:B--2---:R-:W-:-:S02]  /*4780*/  IMAD R4, R18, UR8, RZ ;  /* 0x0000000812047c24 */ /* 0x004fc4000f8e02ff */
[----:B---3--:R-:W-:Y:S02]  /*4790*/  IMAD R10, R17, UR7, RZ ;  /* 0x00000007110a7c24 */ /* 0x008fe4000f8e02ff */
[----:B------:R-:W-:Y:S01]  /*47a0*/  IMAD R13, R16, UR6, RZ ;  /* 0x00000006100d7c24 */ /* 0x000fe2000f8e02ff */
[----:B0-----:R-:W-:-:S03]  /*47b0*/  SHF.R.S32.HI R11, RZ, 0x1f, R4 ;  /* 0x0000001fff0b7819 */ /* 0x001fc60000011404 */
[----:B------:R-:W0:Y:S01]  /*47c0*/  @!P2 LDC R2, c[0x0][0x428] ;  /* 0x00010a00ff02ab82 */ /* 0x000e220000000800 */
[----:B------:R-:W-:Y:S02]  /*47d0*/  @!P2 LOP3.LUT R12, RZ, 0x80000000, R9, 0xb8, !PT ;  /* 0x80000000ff0ca812 */ /* 0x000fe400078eb809 */
[----:B------:R-:W-:Y:S02]  /*47e0*/  IADD3 R4, P4, P3, R13, R10, R4 ;  /* 0x0000000a0d047210 */ /* 0x000fe40007b9e004 */
[----:B------:R-:W-:Y:S02]  /*47f0*/  SHF.R.S32.HI R10, RZ, 0x1f, R10 ;  /* 0x0000001fff0a7819 */ /* 0x000fe4000001140a */
[----:B------:R-:W-:Y:S01]  /*4800*/  SHF.R.S32.HI R13, RZ, 0x1f, R13 ;  /* 0x0000001fff0d7819 */ /* 0x000fe2000001140d */
[----:B------:R-:W1:Y:S01]  /*4810*/  @!P1 LDC R3, c[0x0][0x428] ;  /* 0x00010a00ff039b82 */ /* 0x000e620000000800 */
[C---:B------:R-:W-:Y:S01]  /*4820*/  IADD3 R4, P5, PT, R21.reuse, R4, RZ ;  /* 0x0000000415047210 */ /* 0x040fe20007fbe0ff */
[----:B------:R-:W-:Y:S01]  /*4830*/  VIADD R21, R21, 0x3 ;  /* 0x0000000315157836 */ /* 0x000fe20000000000 */
[----:B------:R-:W-:-:S02]  /*4840*/  IADD3.X R13, PT, PT, R13, R10, R11, P4, P3 ;  /* 0x0000000a0d0d7210 */ /* 0x000fc400027e640b */
[----:B------:R-:W-:Y:S02]  /*4850*/  @!P1 LOP3.LUT R11, RZ, 0x80000000, R9, 0xb8, !PT ;  /* 0x80000000ff0b9812 */ /* 0x000fe400078eb809 */
[----:B------:R-:W-:Y:S01]  /*4860*/  ISETP.GE.AND P3, PT, R21, UR9, PT ;  /* 0x0000000915007c0c */ /* 0x000fe2000bf66270 */
[----:B------:R-:W2:Y:S01]  /*4870*/  @!P0 LDC R0, c[0x0][0x428] ;  /* 0x00010a00ff008b82 */ /* 0x000ea20000000800 */
[----:B------:R-:W-:Y:S01]  /*4880*/  IMAD.X R13, RZ, RZ, R13, P5 ;  /* 0x000000ffff0d7224 */ /* 0x000fe200028e060d */
[----:B------:R-:W-:Y:S02]  /*4890*/  @!P0 LOP3.LUT R10, RZ, 0x80000000, R9, 0xb8, !PT ;  /* 0x80000000ff0a8812 */ /* 0x000fe400078eb809 */
[----:B------:R-:W-:-:S04]  /*48a0*/  LEA R14, P4, R4, UR4, 0x2 ;  /* 0x00000004040e7c11 */ /* 0x000fc8000f8810ff */
[----:B------:R-:W-:Y:S01]  /*48b0*/  LEA.HI.X R15, R4, UR5, R13, 0x2, P4 ;  /* 0x00000005040f7c11 */ /* 0x000fe2000a0f140d */
[----:B0-----:R-:W-:-:S05]  /*48c0*/  @!P2 FFMA R5, R5, R2, R12 ;  /* 0x000000020505a223 */ /* 0x001fca000000000c */
[----:B------:R0:W-:Y:S01]  /*48d0*/  @!P2 STG.E desc[UR10][R14.64], R5 ;  /* 0x000000050e00a986 */ /* 0x0001e2000c10190a */
[----:B-1----:R-:W-:-:S05]  /*48e0*/  @!P1 FFMA R3, R6, R3, R11 ;  /* 0x0000000306039223 */ /* 0x002fca000000000b */
[----:B------:R0:W-:Y:S01]  /*48f0*/  @!P1 STG.E desc[UR10][R14.64+0x4], R3 ;  /* 0x000004030e009986 */ /* 0x0001e2000c10190a */
[----:B--2---:R-:W-:-:S05]  /*4900*/  @!P0 FFMA R7, R7, R0, R10 ;  /* 0x0000000007078223 */ /* 0x004fca000000000a */
[----:B------:R0:W-:Y:S01]  /*4910*/  @!P0 STG.E desc[UR10][R14.64+0x8], R7 ;  /* 0x000008070e008986 */ /* 0x0001e2000c10190a */
[----:B------:R-:W-:Y:S05]  /*4920*/  @P3 EXIT ;  /* 0x000000000000394d */ /* 0x000fea0003800000 */
[----:B------:R-:W1:Y:S01]  /*4930*/  LDCU UR4, c[0x0][0x428] ;  /* 0x00008500ff0477ac */ /* 0x000e620008000800 */
[----:B------:R-:W-:-:S05]  /*4940*/  LOP3.LUT R9, RZ, 0x80000000, R9, 0xb8, !PT ;  /* 0x80000000ff097812 */ /* 0x000fca00078eb809 */
[----:B-1----:R-:W-:-:S05]  /*4950*/  FFMA R9, R8, UR4, R9 ;  /* 0x0000000408097c23 */ /* 0x002fca0008000009 */
[----:B------:R-:W-:Y:S01]  /*4960*/  STG.E desc[UR10][R14.64+0xc], R9 ;  /* 0x00000c090e007986 */ /* 0x000fe2000c10190a */
[----:B------:R-:W-:Y:S05]  /*4970*/  EXIT ;  /* 0x000000000000794d */ /* 0x000fea0003800000 */
        .weak           $__internal_1_$__cuda_sm20_div_s64
        .type           $__internal_1_$__cuda_sm20_div_s64,@function
        .size           $__internal_1_$__cuda_sm20_div_s64,(.L_x_188 - $__internal_1_$__cuda_sm20_div_s64)
$__internal_1_$__cuda_sm20_div_s64:
[----:B------:R-:W-:Y:S02]  /*4980*/  IADD3 R13, P1, PT, RZ, -R8, RZ ;  /* 0x80000008ff0d7210 */ /* 0x000fe40007f3e0ff */
[----:B------:R-:W-:-:S03]  /*4990*/  ISETP.GE.AND P0, PT, R7, RZ, PT ;  /* 0x000000ff0700720c */ /* 0x000fc60003f06270 */
[----:B------:R-:W-:Y:S01]  /*49a0*/  IMAD.X R0, RZ, RZ, ~R7, P1 ;  /* 0x000000ffff007224 */ /* 0x000fe200008e0e07 */
[----:B------:R-:W-:-:S04]  /*49b0*/  SEL R12, R13, R8, !P0 ;  /* 0x000000080d0c7207 */ /* 0x000fc80004000000 */
[----:B------:R-:W-:-:S04]  /*49c0*/  SEL R13, R0, R7, !P0 ;  /* 0x00000007000d7207 */ /* 0x000fc80004000000 */
[----:B------:R-:W0:Y:S08]  /*49d0*/  I2F.U64.RP R10, R12 ;  /* 0x0000000c000a7312 */ /* 0x000e300000309000 */
[----:B0-----:R-:W0:Y:S02]  /*49e0*/  MUFU.RCP R2, R10 ;  /* 0x0000000a00027308 */ /* 0x001e240000001000 */
[----:B0-----:R-:W-:-:S06]  /*49f0*/  VIADD R2, R2, 0x1ffffffe ;  /* 0x1ffffffe02027836 */ /* 0x001fcc0000000000 */
[----:B------:R-:W0:Y:S02]  /*4a00*/  F2I.U64.TRUNC R2, R2 ;  /* 0x0000000200027311 */ /* 0x000e24000020d800 */
[----:B0-----:R-:W-:-:S04]  /*4a10*/  IMAD.WIDE.U32 R4, R2, R12, RZ ;  /* 0x0000000c02047225 */ /* 0x001fc800078e00ff */
[----:B------:R-:W-:Y:S01]  /*4a20*/  IMAD R5, R2, R13, R5 ;  /* 0x0000000d02057224 */ /* 0x000fe200078e0205 */
[----:B------:R-:W-:-:S03]  /*4a30*/  IADD3 R11, P0, PT, RZ, -R4, RZ ;  /* 0x80000004ff0b7210 */ /* 0x000fc60007f1e0ff */
[----:B------:R-:W-:Y:S02]  /*4a40*/  IMAD R0, R3, R12, R5 ;  /* 0x0000000c03007224 */ /* 0x000fe400078e0205 */
[----:B------:R-:W-:-:S04]  /*4a50*/  IMAD.HI.U32 R4, R2, R11, RZ ;  /* 0x0000000b02047227 */ /* 0x000fc800078e00ff */
[----:B------:R-:W-:Y:S02]  /*4a60*/  IMAD.X R0, RZ, RZ, ~R0, P0 ;  /* 0x000000ffff007224 */ /* 0x000fe400000e0e00 */
[----:B------:R-:W-:Y:S02]  /*4a70*/  IMAD.MOV.U32 R5, RZ, RZ, R2 ;  /* 0x000000ffff057224 */ /* 0x000fe400078e0002 */
[-C--:B------:R-:W-:Y:S02]  /*4a80*/  IMAD R10, R3, R0.reuse, RZ ;  /* 0x00000000030a7224 */ /* 0x080fe400078e02ff */
[----:B------:R-:W-:-:S04]  /*4a90*/  IMAD.WIDE.U32 R4, P2, R2, R0, R4 ;  /* 0x0000000002047225 */ /* 0x000fc80007840004 */
[----:B------:R-:W-:-:S04]  /*4aa0*/  IMAD.HI.U32 R0, R3, R0, RZ ;  /* 0x0000000003007227 */ /* 0x000fc800078e00ff */
[----:B------:R-:W-:-:S04]  /*4ab0*/  IMAD.HI.U32 R11, P1, R3, R11, R4 ;  /* 0x0000000b030b7227 */ /* 0x000fc80007820004 */
[----:B------:R-:W-:Y:S01]  /*4ac0*/  IMAD.X R3, R0, 0x1, R3, P2 ;  /* 0x0000000100037824 */ /* 0x000fe200010e0603 */
[----:B------:R-:W-:-:S04]  /*4ad0*/  IADD3 R11, P0, PT, R10, R11, RZ ;  /* 0x0000000b0a0b7210 */ /* 0x000fc80007f1e0ff */
[----:B------:R-:W-:Y:S01]  /*4ae0*/  IADD3.X R3, PT, PT, RZ, RZ, R3, P0, P1 ;  /* 0x000000ffff037210 */ /* 0x000fe200007e2403 */
[----:B------:R-:W-:Y:S01]  /*4af0*/  IMAD.WIDE.U32 R4, R11, R12, RZ ;  /* 0x0000000c0b047225 */ /* 0x000fe200078e00ff */
[----:B------:R-:W-:-:S03]  /*4b00*/  IADD3 R2, P1, PT, RZ, -R14, RZ ;  /* 0x8000000eff027210 */ /* 0x000fc60007f3e0ff */
[----:B------:R-:W-:Y:S01]  /*4b10*/  IMAD R0, R11, R13, R5 ;  /* 0x0000000d0b007224 */ /* 0x000fe200078e0205 */
[----:B------:R-:W-:-:S03]  /*4b20*/  IADD3 R4, P0, PT, RZ, -R4, RZ ;  /* 0x80000004ff047210 */ /* 0x000fc60007f1e0ff */
[----:B------:R-:W-:Y:S02]  /*4b30*/  IMAD R0, R3, R12, R0 ;  /* 0x0000000c03007224 */ /* 0x000fe400078e0200 */
[----:B------:R-:W-:-:S03]  /*4b40*/  IMAD.HI.U32 R10, R11, R4, RZ ;  /* 0x000000040b0a7227 */ /* 0x000fc600078e00ff */
[----:B------:R-:W-:Y:S02]  /*4b50*/  IADD3.X R0, PT, PT, RZ, ~R0, RZ, P0, !PT ;  /* 0x80000000ff007210 */ /* 0x000fe400007fe4ff */
[----:B------:R-:W-:-:S03]  /*4b60*/  ISETP.GE.AND P0, PT, R9, RZ, PT ;  /* 0x000000ff0900720c */ /* 0x000fc60003f06270 */
[----:B------:R-:W-:Y:S01]  /*4b70*/  IMAD.WIDE.U32 R10, P4, R11, R0, R10 ;  /* 0x000000000b0a7225 */ /* 0x000fe2000788000a */
[----:B------:R-:W-:-:S03]  /*4b80*/  SEL R2, R2, R14, !P0 ;  /* 0x0000000e02027207 */ /* 0x000fc60004000000 */
[C---:B------:R-:W-:Y:S02]  /*4b90*/  IMAD R5, R3.reuse, R0, RZ ;  /* 0x0000000003057224 */ /* 0x040fe400078e02ff */
[----:B------:R-:W-:-:S04]  /*4ba0*/  IMAD.HI.U32 R4, P3, R3, R4, R10 ;  /* 0x0000000403047227 */ /* 0x000fc8000786000a */
[----:B------:R-:W-:Y:S01]  /*4bb0*/  IMAD.HI.U32 R0, R3, R0, RZ ;  /* 0x0000000003007227 */ /* 0x000fe200078e00ff */
[----:B------:R-:W-:-:S03]  /*4bc0*/  IADD3 R5, P2, PT, R5, R4, RZ ;  /* 0x0000000405057210 */ /* 0x000fc60007f5e0ff */
[----:B------:R-:W-:Y:S02]  /*4bd0*/  IMAD.X R4, RZ, RZ, ~R9, P1 ;  /* 0x000000ffff047224 */ /* 0x000fe400008e0e09 */
[----:B------:R-:W-:Y:S02]  /*4be0*/  IMAD.X R3, R0, 0x1, R3, P4 ;  /* 0x0000000100037824 */ /* 0x000fe400020e0603 */
[C---:B------:R-:W-:Y:S01]  /*4bf0*/  IMAD.HI.U32 R10, R5.reuse, R2, RZ ;  /* 0x00000002050a7227 */ /* 0x040fe200078e00ff */
[----:B------:R-:W-:Y:S02]  /*4c00*/  SEL R0, R4, R9, !P0 ;  /* 0x0000000904007207 */ /* 0x000fe40004000000 */
[----:B------:R-:W-:Y:S01]  /*4c10*/  IADD3.X R3, PT, PT, RZ, RZ, R3, P2, P3 ;  /* 0x000000ffff037210 */ /* 0x000fe200017e6403 */
[----:B------:R-:W-:Y:S02]  /*4c20*/  IMAD.MOV.U32 R11, RZ, RZ, RZ ;  /* 0x000000ffff0b7224 */ /* 0x000fe400078e00ff */
[----:B------:R-:W-:-:S04]  /*4c30*/  IMAD.WIDE.U32 R4, R5, R0, R10 ;  /* 0x0000000005047225 */ /* 0x000fc800078e000a */
[C---:B------:R-:W-:Y:S02]  /*4c40*/  IMAD R11, R3.reuse, R0, RZ ;  /* 0x00000000030b7224 */ /* 0x040fe400078e02ff */
[----:B------:R-:W-:-:S04]  /*4c50*/  IMAD.HI.U32 R4, P1, R3, R2, R4 ;  /* 0x0000000203047227 */ /* 0x000fc80007820004 */
[----:B------:R-:W-:Y:S01]  /*4c60*/  IMAD.HI.U32 R3, R3, R0, RZ ;  /* 0x0000000003037227 */ /* 0x000fe200078e00ff */
[----:B------:R-:W-:-:S03]  /*4c70*/  IADD3 R11, P0, PT, R11, R4, RZ ;  /* 0x000000040b0b7210 */ /* 0x000fc60007f1e0ff */
[----:B------:R-:W-:Y:S02]  /*4c80*/  IMAD.X R3, RZ, RZ, R3, P1 ;  /* 0x000000ffff037224 */ /* 0x000fe400008e0603 */
[----:B------:R-:W-:-:S03]  /*4c90*/  IMAD.WIDE.U32 R4, R11, R12, RZ ;  /* 0x0000000c0b047225 */ /* 0x000fc600078e00ff */
[----:B------:R-:W-:Y:S01]  /*4ca0*/  IADD3.X R10, PT, PT, RZ, R3, RZ, P0, !PT ;  /* 0x00000003ff0a7210 */ /* 0x000fe200007fe4ff */
[----:B------:R-:W-:Y:S01]  /*4cb0*/  IMAD R3, R11, R13, R5 ;  /* 0x0000000d0b037224 */ /* 0x000fe200078e0205 */
[----:B------:R-:W-:-:S03]  /*4cc0*/  IADD3 R2, P1, PT, -R4, R2, RZ ;  /* 0x0000000204027210 */ /* 0x000fc60007f3e1ff */
[-C--:B------:R-:W-:Y:S01]  /*4cd0*/  IMAD R3, R10, R12.reuse, R3 ;  /* 0x0000000c0a037224 */ /* 0x080fe200078e0203 */
[CC--:B------:R-:W-:Y:S02]  /*4ce0*/  ISETP.GE.U32.AND P0, PT, R2.reuse, R12.reuse, PT ;  /* 0x0000000c0200720c */ /* 0x0c0fe40003f06070 */
[----:B------:R-:W-:Y:S01]  /*4cf0*/  IADD3 R5, P2, PT, R2, -R12, RZ ;  /* 0x8000000c02057210 */ /* 0x000fe20007f5e0ff */
[----:B------:R-:W-:Y:S01]  /*4d00*/  IMAD.X R0, R0, 0x1, ~R3, P1 ;  /* 0x0000000100007824 */ /* 0x000fe200008e0e03 */
[----:B------:R-:W-:-:S03]  /*4d10*/  IADD3 R4, P1, PT, R11, 0x1, RZ ;  /* 0x000000010b047810 */ /* 0x000fc60007f3e0ff */
[C---:B------:R-:W-:Y:S01]  /*4d20*/  IMAD.X R3, R0.reuse, 0x1, ~R13, P2 ;  /* 0x0000000100037824 */ /* 0x040fe200010e0e0d */
[----:B------:R-:W-:Y:S01]  /*4d30*/  ISETP.GE.U32.AND.EX P0, PT, R0, R13, PT, P0 ;  /* 0x0000000d0000720c */ /* 0x000fe20003f06100 */
[----:B------:R-:W-:-:S03]  /*4d40*/  IMAD.X R17, RZ, RZ, R10, P1 ;  /* 0x000000ffff117224 */ /* 0x000fc600008e060a */
[----:B------:R-:W-:Y:S02]  /*4d50*/  SEL R5, R5, R2, P0 ;  /* 0x0000000205057207 */ /* 0x000fe40000000000 */
[----:B------:R-:W-:Y:S02]  /*4d60*/  SEL R4, R4, R11, P0 ;  /* 0x0000000b04047207 */ /* 0x000fe40000000000 */
[----:B------:R-:W-:Y:S02]  /*4d70*/  SEL R3, R3, R0, P0 ;  /* 0x0000000003037207 */ /* 0x000fe40000000000 */
[----:B------:R-:W-:Y:S02]  /*4d80*/  ISETP.GE.U32.AND P2, PT, R5, R12, PT ;  /* 0x0000000c0500720c */ /* 0x000fe40003f46070 */
[----:B------:R-:W-:Y:S02]  /*4d90*/  SEL R17, R17, R10, P0 ;  /* 0x0000000a11117207 */ /* 0x000fe40000000000 */
[----:B------:R-:W-:-:S02]  /*4da0*/  IADD3 R5, P1, PT, R4, 0x1, RZ ;  /* 0x0000000104057810 */ /* 0x000fc40007f3e0ff */
[----:B------:R-:W-:Y:S02]  /*4db0*/  ISETP.GE.U32.AND.EX P0, PT, R3, R13, PT, P2 ;  /* 0x0000000d0300720c */ /* 0x000fe40003f06120 */
[-C--:B------:R-:W-:Y:S02]  /*4dc0*/  IADD3.X R0, PT, PT, RZ, R17.reuse, RZ, P1, !PT ;  /* 0x00000011ff007210 */ /* 0x080fe40000ffe4ff */
[----:B------:R-:W-:Y:S02]  /*4dd0*/  SEL R5, R5, R4, P0 ;  /* 0x0000000405057207 */ /* 0x000fe40000000000 */
[----:B------:R-:W-:Y:S02]  /*4de0*/  SEL R17, R0, R17, P0 ;  /* 0x0000001100117207 */ /* 0x000fe40000000000 */
[----:B------:R-:W-:Y:S02]  /*4df0*/  LOP3.LUT R2, R7, R9, RZ, 0x3c, !PT ;  /* 0x0000000907027212 */ /* 0x000fe400078e3cff */
[----:B------:R-:W-:-:S02]  /*4e00*/  IADD3 R0, P1, PT, RZ, -R5, RZ ;  /* 0x80000005ff007210 */ /* 0x000fc40007f3e0ff */
[----:B------:R-:W-:Y:S02]  /*4e10*/  ISETP.NE.U32.AND P0, PT, R8, RZ, PT ;  /* 0x000000ff0800720c */ /* 0x000fe40003f05070 */
[----:B------:R-:W-:Y:S01]  /*4e20*/  ISETP.GE.AND P2, PT, R2, RZ, PT ;  /* 0x000000ff0200720c */ /* 0x000fe20003f46270 */
[----:B------:R-:W-:Y:S01]  /*4e30*/  IMAD.X R2, RZ, RZ, ~R17, P1 ;  /* 0x000000ffff027224 */ /* 0x000fe200008e0e11 */
[----:B------:R-:W-:Y:S01]  /*4e40*/  ISETP.NE.AND.EX P0, PT, R7, RZ, PT, P0 ;  /* 0x000000ff0700720c */ /* 0x000fe20003f05300 */
[----:B------:R-:W-:Y:S01]  /*4e50*/  IMAD.MOV.U32 R7, RZ, RZ, 0x0 ;  /* 0x00000000ff077424 */ /* 0x000fe200078e00ff */
[----:B------:R-:W-:Y:S02]  /*4e60*/  SEL R0, R0, R5, !P2 ;  /* 0x0000000500007207 */ /* 0x000fe40005000000 */
[----:B------:R-:W-:Y:S02]  /*4e70*/  SEL R2, R2, R17, !P2 ;  /* 0x0000001102027207 */ /* 0x000fe40005000000 */
[----:B------:R-:W-:-:S02]  /*4e80*/  SEL R17, R0, 0xffffffff, P0 ;  /* 0xffffffff00117807 */ /* 0x000fc40000000000 */
[----:B------:R-:W-:Y:S01]  /*4e90*/  SEL R2, R2, 0xffffffff, P0 ;  /* 0xffffffff02027807 */ /* 0x000fe20000000000 */
[----:B------:R-:W-:Y:S06]  /*4ea0*/  RET.REL.NODEC R6 `(_ZN7cutlass9reference6device6kernel11Conv2dDgradINS_6half_tENS_6layout10TensorNHWCES4_S6_fS6_ffNS_16NumericConverterIffLNS_15FloatRoundStyleE2EEENS_12multiply_addIfffEELi2ELi4ELi16ELi8EEEvNS_4conv17Conv2dProblemSizeENS_9TensorRefIT_T0_EENSE_IT1_T2_EENSE_IT3_T4_EESN_T5_SO_) ;  /* 0xffffffb006547950 */ /* 0x000fec0003c3ffff */
.L_x_87:
        /* <DEDUP_REMOVED lines=13> */
.L_x_188:


//--------------------- .text._ZN7cutlass9reference6device6kernel11Conv2dFpropINS_6half_tENS_6layout10TensorNHWCES4_S6_fS6_ffNS_16NumericConverterIffLNS_15FloatRoundStyleE2EEENS_12multiply_addIfffEELi4ELi4ELi16ELi8EEEvNS_4conv17Conv2dProblemSizeENS_9TensorRefIT_T0_EENSE_IT1_T2_EENSE_IT3_T4_EESN_T5_SO_ --------------------------
	.section	.text._ZN7cutlass9reference6device6kernel11Conv2dFpropINS_6half_tENS_6layout10TensorNHWCES4_S6_fS6_ffNS_16NumericConverterIffLNS_15FloatRoundStyleE2EEENS_12multiply_addIfffEELi4ELi4ELi16ELi8EEEvNS_4conv17Conv2dProblemSizeENS_9TensorRefIT_T0_EENSE_IT1_T2_EENSE_IT3_T4_EESN_T5_SO_,"ax",@progbits
	.align	128
        .global         _ZN7cutlass9reference6device6kernel11Conv2dFpropINS_6half_tENS_6layout10TensorNHWCES4_S6_fS6_ffNS_16NumericConverterIffLNS_15FloatRoundStyleE2EEENS_12multiply_addIfffEELi4ELi4ELi16ELi8EEEvNS_4conv17Conv2dProblemSizeENS_9TensorRefIT_T0_EENSE_IT1_T2_EENSE_IT3_T4_EESN_T5_SO_
        .type           _ZN7cutlass9reference6device6kernel11Conv2dFpropINS_6half_tENS_6layout10TensorNHWCES4_S6_fS6_ffNS_16NumericConverterIffLNS_15FloatRoundStyleE2EEENS_12multiply_addIfffEELi4ELi4ELi16ELi8EEEvNS_4conv17Conv2dProblemSizeENS_9TensorRefIT_T0_EENSE_IT1_T2_EENSE_IT3_T4_EESN_T5_SO_,@function
        .size           _ZN7cutlass9reference6device6kernel11Conv2dFpropINS_6half_tENS_6layout10TensorNHWCES4_S6_fS6_ffNS_16NumericConverterIffLNS_15FloatRoundStyleE2EEENS_12multiply_addIfffEELi4ELi4ELi16ELi8EEEvNS_4conv17Conv2dProblemSizeENS_9TensorRefIT_T0_EENSE_IT1_T2_EENSE_IT3_T4_EESN_T5_SO_,(.L_x_189 - _ZN7cutlass9reference6device6kernel11Conv2dFpropINS_6half_tENS_6layout10TensorNHWCES4_S6_fS6_ffNS_16NumericConverterIffLNS_15FloatRoundStyleE2EEENS_12multiply_addIfffEELi4ELi4ELi16ELi8EEEvNS_4conv17Conv2dProblemSizeENS_9TensorRefIT_T0_EENSE_IT1_T2_EENSE_IT3_T4_EESN_T5_SO_)
        .other          _ZN7cutlass9reference6device6kernel11Conv2dFpropINS_6half_tENS_6layout10TensorNHWCES4_S6_fS6_ffNS_16NumericConverterIffLNS_15FloatRoundStyleE2EEENS_12multiply_addIfffEELi4ELi4ELi16ELi8EEEvNS_4conv17Conv2dProblemSizeENS_9TensorRefIT_T0_EENSE_IT1_T2_EENSE_IT3_T4_EESN_T5_SO_,@"STO_CUDA_ENTRY STV_DEFAULT"
_ZN7cutlass9reference6device6kernel11Conv2dFpropINS_6half_tENS_6layout10TensorNHWCES4_S6_fS6_ffNS_16NumericConverterIffLNS_15FloatRoundStyleE2EEENS_12multiply_addIfffEELi4ELi4ELi16ELi8EEEvNS_4conv17Conv2dProblemSizeENS_9TensorRefIT_T0_EENSE_IT1_T2_EENSE_IT3_T4_EESN_T5_SO_:
.text._ZN7cutlass9reference6device6kernel11Conv2dFpropINS_6half_tENS_6layout10TensorNHWCES4_S6_fS6_ffNS_16NumericConverterIffLNS_15FloatRoundStyleE2EEENS_12multiply_addIfffEELi4ELi4ELi16ELi8EEEvNS_4conv17Conv2dProblemSizeENS_9TensorRefIT_T0_EENSE_IT1_T2_EENSE_IT3_T4_EESN_T5_SO_:
[----:B------:R-:W-:Y:S01]  /*0000*/  LDC R1, c[0x0][0x37c] ;  /* 0x0000df00ff017b82 */ /* 0x000fe20000000800 */
[----:B------:R-:W0:Y:S01]  /*0010*/  S2R R0, SR_TID.X ;  /* 0x0000000000007919 */ /* 0x000e220000002100 */
[----:B------:R-:W1:Y:S01]  /*0020*/  LDCU.64 UR4, c[0x0][0x390] ;  /* 0x00007200ff0477ac */ /* 0x000e620008000a00 */
[----:B------:R-:W-:Y:S01]  /*0030*/  IMAD.MOV.U32 R5, RZ, RZ, RZ ;  /* 0x000000ffff057224 */ /* 0x000fe200078e00ff */
[----:B------:R-:W-:Y:S01]  /*0040*/  BSSY.RECONVERGENT B0, `(.L_x_88) ;  /* 0x0000033000007945 */ /* 0x000fe20003800200 */
[----:B------:R-:W2:Y:S01]  /*0050*/  S2R R16, SR_CTAID.X ;  /* 0x0000000000107919 */ /* 0x000ea20000002500 */
        /* <DEDUP_REMOVED lines=33> */
.L_x_89:
[----:B------:R-:W-:Y:S01]  /*0270*/  IMAD.U32 R10, RZ, RZ, UR6 ;  /* 0x00000006ff0a7e24 */ /* 0x000fe2000f8e00ff */
[----:B------:R-:W-:Y:S01]  /*0280*/  MOV R6, UR6 ;  /* 0x0000000600067c02 */ /* 0x000fe20008000f00 */
[----:B------:R-:W-:Y:S01]  /*0290*/  IMAD.U32 R11, RZ, RZ, UR7 ;  /* 0x00000007ff0b7e24 */ /* 0x000fe2000f8e00ff */
[----:B------:R-:W-:Y:S01]  /*02a0*/  MOV R0, R16 ;  /* 0x0000001000007202 */ /* 0x000fe20000000f00 */
[----:B------:R-:W-:Y:S01]  /*02b0*/  IMAD.U32 R7, RZ, RZ, UR7 ;  /* 0x00000007ff077e24 */ /* 0x000fe2000f8e00ff */
[----:B------:R-:W-:Y:S02]  /*02c0*/  MOV R9, R17 ;  /* 0x0000001100097202 */ /* 0x000fe40000000f00 */
[----:B------:R-:W-:Y:S02]  /*02d0*/  MOV R8, 0x2f0 ;  /* 0x000002f000087802 */ /* 0x000fe40000000f00 */
[----:B------:R-:W-:Y:S05]  /*02e0*/  CALL.REL.NOINC `($__internal_2_$__cuda_sm20_div_s64) ;  /* 0x0000007c000c7944 */ /* 0x000fea0003c00000 */
        /* <DEDUP_REMOVED lines=8> */
.L_x_90:
[----:B------:R-:W-:Y:S05]  /*0370*/  BSYNC.RECONVERGENT B0 ;  /* 0x0000000000007941 */ /* 0x000fea0003800200 */
.L_x_88:
        /* <DEDUP_REMOVED lines=9> */
[----:B------:R-:W0:Y:S02]  /*0410*/  F2I.FTZ.U32.TRUNC.NTZ R3, R4 ;  /* 0x0000000400037305 */ /* 0x000e24000021f000 */
[----:B0-----:R-:W-:-:S04]  /*0420*/  IMAD.MOV R2, RZ, RZ, -R3 ;  /* 0x000000ffff027224 */ /* 0x001fc800078e0a03 */
[----:B------:R-:W-:Y:S02]  /*0430*/  IMAD R5, R2, UR4, RZ ;  /* 0x0000000402057c24 */ /* 0x000fe4000f8e02ff */
        /* <DEDUP_REMOVED lines=14> */
.L_x_92:
[----:B------:R-:W0:Y:S01]  /*0520*/  LDCU UR4, c[0x0][0x394] ;  /* 0x00007280ff0477ac */ /* 0x000e220008000800 */
[----:B------:R-:W-:Y:S01]  /*0530*/  IMAD.U32 R7, RZ, RZ, UR5 ;  /* 0x00000005ff077e24 */ /* 0x000fe2000f8e00ff */
[----:B------:R-:W-:Y:S02]  /*0540*/  MOV R8, 0x570 ;  /* 0x0000057000087802 */ /* 0x000fe40000000f00 */
[----:B0-----:R-:W-:Y:S02]  /*0550*/  MOV R10, UR4 ;  /* 0x00000004000a7c02 */ /* 0x001fe40008000f00 */
[----:B------:R-:W-:Y:S05]  /*0560*/  CALL.REL.NOINC `($__internal_2_$__cuda_sm20_div_s64) ;  /* 0x00000078006c7944 */ /* 0x000fea0003c00000 */
[----:B------:R-:W0:Y:S01]  /*0570*/  LDCU UR4, c[0x0][0x394] ;  /* 0x00007280ff0477ac */ /* 0x000e220008000800 */
[----:B------:R-:W-:Y:S02]  /*0580*/  IADD3 R27, PT, PT, -R36, RZ, RZ ;  /* 0x000000ff241b7210 */ /* 0x000fe40007ffe1ff */
[----:B------:R-:W-:-:S03]  /*0590*/  MOV R46, R36 ;  /* 0x00000024002e7202 */ /* 0x000fc60000000f00 */
[----:B0-----:R-:W-:Y:S02]  /*05a0*/  IMAD R27, R27, UR4, R0 ;  /* 0x000000041b1b7c24 */ /* 0x001fe4000f8e0200 */
.L_x_93:
[----:B------:R-:W-:Y:S05]  /*05b0*/  BSYNC.RECONVERGENT B0 ;  /* 0x0000000000007941 */ /* 0x000fea0003800200 */
.L_x_91:
        /* <DEDUP_REMOVED lines=28> */
.L_x_95:
        /* <DEDUP_REMOVED lines=12> */
[----:B------:R-:W-:-:S04]  /*0840*/  IMAD R0, R0, UR6, RZ ;  /* 0x0000000600007c24 */ /* 0x000fc8000f8e02ff */
[----:B------:R-:W-:Y:S01]  /*0850*/  IMAD R3, R3, UR7, R0 ;  /* 0x0000000703037c24 */ /* 0x000fe2000f8e0200 */
[----:B------:R-:W-:-:S04]  /*0860*/  MOV R0, R18 ;  /* 0x0000001200007202 */ /* 0x000fc80000000f00 */
[----:B------:R-:W-:Y:S02]  /*0870*/  IADD3 R9, PT, PT, R3, R19, RZ ;  /* 0x0000001303097210 */ /* 0x000fe40007ffe0ff */
.L_x_96:
[----:B------:R-:W-:Y:S05]  /*0880*/  BSYNC.RECONVERGENT B0 ;  /* 0x0000000000007941 */ /* 0x000fea0003800200 */
.L_x_94:
        /* <DEDUP_REMOVED lines=26> */
.L_x_98:
        /* <DEDUP_REMOVED lines=9> */
.L_x_99:
[----:B------:R-:W-:Y:S05]  /*0ac0*/  BSYNC.RECONVERGENT B0 ;  /* 0x0000000000007941 */ /* 0x000fea0003800200 */
.L_x_97:
        /* <DEDUP_REMOVED lines=28> */
.L_x_101:
        /* <DEDUP_REMOVED lines=16> */
.L_x_102:
[----:B------:R-:W-:Y:S05]  /*0d90*/  BSYNC.RECONVERGENT B0 ;  /* 0x0000000000007941 */ /* 0x000fea0003800200 */
.L_x_100:
        /* <DEDUP_REMOVED lines=26> */
.L_x_104:
        /* <DEDUP_REMOVED lines=9> */
.L_x_105:
[----:B------:R-:W-:Y:S05]  /*0fd0*/  BSYNC.RECONVERGENT B0 ;  /* 0x0000000000007941 */ /* 0x000fea0003800200 */
.L_x_103:
        /* <DEDUP_REMOVED lines=28> */
.L_x_107:
        /* <DEDUP_REMOVED lines=16> */
.L_x_108:
[----:B------:R-:W-:Y:S05]  /*12a0*/  BSYNC.RECONVERGENT B0 ;  /* 0x0000000000007941 */ /* 0x000fea0003800200 */
.L_x_106:
        /* <DEDUP_REMOVED lines=26> */
.L_x_110:
[----:B------:R-:W0:Y:S01]  /*1450*/  LDCU UR4, c[0x0][0x394] ;  /* 0x00007280ff0477ac */ /* 0x000e220008000800 */
[----:B------:R-:W-:Y:S01]  /*1460*/  IMAD.U32 R7, RZ, RZ, UR5 ;  /* 0x00000005ff077e24 */ /* 0x000fe2000f8e00ff */
[----:B------:R-:W-:Y:S02]  /*1470*/  MOV R8, 0x14a0 ;  /* 0x000014a000087802 */ /* 0x000fe40000000f00 */
[----:B0-----:R-:W-:Y:S02]  /*1480*/  MOV R10, UR4 ;  /* 0x00000004000a7c02 */ /* 0x001fe40008000f00 */
[----:B------:R-:W-:Y:S05]  /*1490*/  CALL.REL.NOINC `($__internal_2_$__cuda_sm20_div_s64) ;  /* 0x0000006800a07944 */ /* 0x000fea0003c00000 */
[----:B------:R-:W0:Y:S01]  /*14a0*/  LDCU UR4, c[0x0][0x394] ;  /* 0x00007280ff0477ac */ /* 0x000e220008000800 */
[----:B------:R-:W-:-:S05]  /*14b0*/  IADD3 R41, PT, PT, -R36, RZ, RZ ;  /* 0x000000ff24297210 */ /* 0x000fca0007ffe1ff */
[----:B0-----:R-:W-:Y:S02]  /*14c0*/  IMAD R41, R41, UR4, R0 ;  /* 0x0000000429297c24 */ /* 0x001fe4000f8e0200 */
.L_x_111:
[----:B------:R-:W-:Y:S05]  /*14d0*/  BSYNC.RECONVERGENT B0 ;  /* 0x0000000000007941 */ /* 0x000fea0003800200 */
.L_x_109:
[----:B------:R-:W0:Y:S01]  /*14e0*/  LDC R4, c[0x0][0x3c4] ;  /* 0x0000f100ff047b82 */ /* 0x000e220000000800 */
[----:B------:R-:W1:Y:S01]  /*14f0*/  LDCU.64 UR12, c[0x0][0x358] ;  /* 0x00006b00ff0c77ac */ /* 0x000e620008000a00 */
[----:B------:R-:W-:Y:S01]  /*1500*/  IMAD.MOV.U32 R16, RZ, RZ, RZ ;  /* 0x000000ffff107224 */ /* 0x000fe200078e00ff */
[----:B------:R-:W-:Y:S02]  /*1510*/  CS2R R14, SRZ ;  /* 0x00000000000e7805 */ /* 0x000fe4000001ff00 */
[----:B------:R-:W-:Y:S02]  /*1520*/  CS2R R12, SRZ ;  /* 0x00000000000c7805 */ /* 0x000fe4000001ff00 */
[----:B------:R-:W-:Y:S01]  /*1530*/  CS2R R10, SRZ ;  /* 0x00000000000a7805 */ /* 0x000fe2000001ff00 */
[----:B------:R-:W2:Y:S08]  /*1540*/  LDC R25, c[0x0][0x398] ;  /* 0x0000e600ff197b82 */ /* 0x000eb00000000800 */
[----:B------:R-:W3:Y:S01]  /*1550*/  LDC R90, c[0x0][0x38c] ;  /* 0x0000e300ff5a7b82 */ /* 0x000ee20000000800 */
[----:B0-----:R-:W-:-:S04]  /*1560*/  IABS R6, R4 ;  /* 0x0000000400067213 */ /* 0x001fc80000000000 */
[----:B------:R-:W0:Y:S01]  /*1570*/  I2F.RP R2, R6 ;  /* 0x0000000600027306 */ /* 0x000e220000209400 */
[----:B--2---:R-:W-:Y:S02]  /*1580*/  IABS R3, R25 ;  /* 0x0000001900037213 */ /* 0x004fe40000000000 */
[----:B---3--:R-:W-:-:S05]  /*1590*/  IABS R5, R90 ;  /* 0x0000005a00057213 */ /* 0x008fca0000000000 */
[----:B0-----:R-:W0:Y:S02]  /*15a0*/  MUFU.RCP R8, R2 ;  /* 0x0000000200087308 */ /* 0x001e240000001000 */
[----:B0-----:R-:W-:-:S06]  /*15b0*/  VIADD R8, R8, 0xffffffe ;  /* 0x0ffffffe08087836 */ /* 0x001fcc0000000000 */
[----:B------:R-:W0:Y:S02]  /*15c0*/  F2I.FTZ.U32.TRUNC.NTZ R9, R8 ;  /* 0x0000000800097305 */ /* 0x000e24000021f000 */
[----:B0-----:R-:W-:Y:S02]  /*15d0*/  IMAD.MOV R0, RZ, RZ, -R9 ;  /* 0x000000ffff007224 */ /* 0x001fe400078e0a09 */
[----:B------:R-:W-:Y:S02]  /*15e0*/  IMAD.MOV.U32 R8, RZ, RZ, RZ ;  /* 0x000000ffff087224 */ /* 0x000fe400078e00ff */
[----:B------:R-:W-:-:S04]  /*15f0*/  IMAD R0, R0, R6, RZ ;  /* 0x0000000600007224 */ /* 0x000fc800078e02ff */
[----:B------:R-:W-:-:S06]  /*1600*/  IMAD.HI.U32 R0, R9, R0, R8 ;  /* 0x0000000009007227 */ /* 0x000fcc00078e0008 */
[----:B------:R-:W-:-:S04]  /*1610*/  IMAD.HI.U32 R7, R0, R3, RZ ;  /* 0x0000000300077227 */ /* 0x000fc800078e00ff */
[----:B------:R-:W-:-:S04]  /*1620*/  IMAD.HI.U32 R8, R0, R5, RZ ;  /* 0x0000000500087227 */ /* 0x000fc800078e00ff */
[----:B------:R-:W-:Y:S02]  /*1630*/  IMAD.MOV R0, RZ, RZ, -R7 ;  /* 0x000000ffff007224 */ /* 0x000fe400078e0a07 */
[----:B------:R-:W-:Y:S02]  /*1640*/  IMAD.MOV R2, RZ, RZ, -R8 ;  /* 0x000000ffff027224 */ /* 0x000fe400078e0a08 */
[C---:B------:R-:W-:Y:S02]  /*1650*/  IMAD R9, R6.reuse, R0, R3 ;  /* 0x0000000006097224 */ /* 0x040fe400078e0203 */
[C---:B------:R-:W-:Y:S01]  /*1660*/  IMAD R5, R6.reuse, R2, R5 ;  /* 0x0000000206057224 */ /* 0x040fe200078e0205 */
[----:B------:R-:W0:Y:S01]  /*1670*/  LDC R3, c[0x0][0x3a0] ;  /* 0x0000e800ff037b82 */ /* 0x000e220000000800 */
[----:B------:R-:W-:Y:S02]  /*1680*/  LOP3.LUT R2, R25, R4, RZ, 0x3c, !PT ;  /* 0x0000000419027212 */ /* 0x000fe400078e3cff */
[----:B------:R-:W-:-:S02]  /*1690*/  ISETP.GT.U32.AND P1, PT, R6, R9, PT ;  /* 0x000000090600720c */ /* 0x000fc40003f24070 */
[----:B------:R-:W-:Y:S02]  /*16a0*/  ISETP.GT.U32.AND P3, PT, R6, R5, PT ;  /* 0x000000050600720c */ /* 0x000fe40003f64070 */
[----:B------:R-:W-:Y:S01]  /*16b0*/  ISETP.GE.AND P0, PT, R2, RZ, PT ;  /* 0x000000ff0200720c */ /* 0x000fe20003f06270 */
[----:B------:R-:W2:Y:S08]  /*16c0*/  LDC R0, c[0x0][0x39c] ;  /* 0x0000e700ff007b82 */ /* 0x000eb00000000800 */
[----:B------:R-:W-:-:S02]  /*16d0*/  @!P1 IMAD.IADD R9, R9, 0x1, -R6 ;  /* 0x0000000109099824 */ /* 0x000fc400078e0a06 */
[----:B------:R-:W-:Y:S02]  /*16e0*/  @!P3 IMAD.IADD R5, R5, 0x1, -R6 ;  /* 0x000000010505b824 */ /* 0x000fe400078e0a06 */
[----:B------:R-:W-:Y:S01]  /*16f0*/  @!P1 VIADD R7, R7, 0x1 ;  /* 0x0000000107079836 */ /* 0x000fe20000000000 */
[-C--:B------:R-:W-:Y:S01]  /*1700*/  ISETP.GE.U32.AND P4, PT, R9, R6.reuse, PT ;  /* 0x000000060900720c */ /* 0x080fe20003f86070 */
[----:B------:R-:W-:Y:S01]  /*1710*/  @!P3 VIADD R8, R8, 0x1 ;  /* 0x000000010808b836 */ /* 0x000fe20000000000 */
[----:B------:R-:W-:Y:S01]  /*1720*/  ISETP.GE.U32.AND P5, PT, R5, R6, PT ;  /* 0x000000060500720c */ /* 0x000fe20003fa6070 */
[----:B------:R-:W-:Y:S01]  /*1730*/  IMAD.MOV.U32 R9, RZ, RZ, RZ ;  /* 0x000000ffff097224 */ /* 0x000fe200078e00ff */
[C---:B------:R-:W-:Y:S02]  /*1740*/  LOP3.LUT R5, R90.reuse, R4, RZ, 0x3c, !PT ;  /* 0x000000045a057212 */ /* 0x040fe400078e3cff */
[----:B0-----:R-:W-:Y:S02]  /*1750*/  VIMNMX R3, PT, PT, R90, R3, PT ;  /* 0x000000035a037248 */ /* 0x001fe40003fe0100 */
[----:B------:R-:W-:-:S02]  /*1760*/  ISETP.GE.AND P2, PT, R5, RZ, PT ;  /* 0x000000ff0500720c */ /* 0x000fc40003f46270 */
[----:B------:R-:W-:Y:S02]  /*1770*/  ISETP.GE.AND P1, PT, R3, 0x1, PT ;  /* 0x000000010300780c */ /* 0x000fe40003f26270 */
[----:B------:R-:W-:Y:S02]  /*1780*/  CS2R R2, SRZ ;  /* 0x0000000000027805 */ /* 0x000fe4000001ff00 */
[----:B------:R-:W-:Y:S01]  /*1790*/  ISETP.NE.AND P3, PT, R4, RZ, PT ;  /* 0x000000ff0400720c */ /* 0x000fe20003f65270 */
[----:B------:R-:W-:Y:S01]  /*17a0*/  @P4 VIADD R7, R7, 0x1 ;  /* 0x0000000107074836 */ /* 0x000fe20000000000 */
[----:B--2---:R-:W-:Y:S01]  /*17b0*/  ISETP.LT.OR P1, PT, R0, 0x1, !P1 ;  /* 0x000000010000780c */ /* 0x004fe20004f21670 */
[----:B------:R-:W-:Y:S01]  /*17c0*/  @P5 VIADD R8, R8, 0x1 ;  /* 0x0000000108085836 */ /* 0x000fe20000000000 */
[----:B------:R-:W-:Y:S01]  /*17d0*/  LOP3.LUT R4, RZ, R4, RZ, 0x33, !PT ;  /* 0x00000004ff047212 */ /* 0x000fe200078e33ff */
[----:B------:R-:W-:Y:S02]  /*17e0*/  @!P0 IMAD.MOV R7, RZ, RZ, -R7 ;  /* 0x000000ffff078224 */ /* 0x000fe400078e0a07 */
[----:B------:R-:W-:-:S02]  /*17f0*/  IMAD.MOV.U32 R0, RZ, RZ, RZ ;  /* 0x000000ffff007224 */ /* 0x000fc400078e00ff */
[----:B------:R-:W-:Y:S01]  /*1800*/  @!P2 IMAD.MOV R8, RZ, RZ, -R8 ;  /* 0x000000ffff08a224 */ /* 0x000fe200078e0a08 */
[C---:B------:R-:W-:Y:S02]  /*1810*/  SEL R17, R4.reuse, R7, !P3 ;  /* 0x0000000704117207 */ /* 0x040fe40005800000 */
[----:B------:R-:W-:Y:S02]  /*1820*/  CS2R R6, SRZ ;  /* 0x0000000000067805 */ /* 0x000fe4000001ff00 */
[----:B------:R-:W-:Y:S01]  /*1830*/  SEL R23, R4, R8, !P3 ;  /* 0x0000000804177207 */ /* 0x000fe20005800000 */
[----:B------:R-:W-:Y:S01]  /*1840*/  IMAD.MOV.U32 R8, RZ, RZ, RZ ;  /* 0x000000ffff087224 */ /* 0x000fe200078e00ff */
[----:B------:R-:W-:Y:S01]  /*1850*/  CS2R R4, SRZ ;  /* 0x0000000000047805 */ /* 0x000fe2000001ff00 */
[----:B-1----:R-:W-:Y:S06]  /*1860*/  @P1 BRA `(.L_x_112) ;  /* 0x0000003000f41947 */ /* 0x002fec0003800000 */
[----:B------:R-:W0:Y:S02]  /*1870*/  LDCU UR4, c[0x0][0x3bc] ;  /* 0x00007780ff0477ac */ /* 0x000e240008000800 */
[----:B0-----:R-:W-:-:S09]  /*1880*/  UISETP.NE.AND UP0, UPT, UR4, 0x1, UPT ;  /* 0x000000010400788c */ /* 0x001fd2000bf05270 */
[----:B------:R-:W-:Y:S05]  /*1890*/  BRA.U !UP0, `(.L_x_113) ;  /* 0x0000001908647547 */ /* 0x000fea000b800000 */
[-C--:B------:R-:W-:Y:S01]  /*18a0*/  IABS R8, R17.reuse ;  /* 0x0000001100087213 */ /* 0x080fe20000000000 */
[C---:B------:R-:W-:Y:S01]  /*18b0*/  VIADD R104, R48.reuse, 0x2 ;  /* 0x0000000230687836 */ /* 0x040fe20000000000 */
[----:B------:R-:W-:Y:S01]  /*18c0*/  IABS R2, R17 ;  /* 0x0000001100027213 */ /* 0x000fe20000000000 */
[C---:B------:R-:W-:Y:S01]  /*18d0*/  VIADD R102, R48.reuse, 0x3 ;  /* 0x0000000330667836 */ /* 0x040fe20000000000 */
[----:B------:R-:W0:Y:S01]  /*18e0*/  I2F.RP R3, R8 ;  /* 0x0000000800037306 */ /* 0x000e220000209400 */
[----:B------:R-:W-:Y:S01]  /*18f0*/  IABS R11, R48 ;  /* 0x00000030000b7213 */ /* 0x000fe20000000000 */
[----:B------:R-:W1:Y:S01]  /*1900*/  LDC R18, c[0x0][0x3f0] ;  /* 0x0000fc00ff127b82 */ /* 0x000e620000000800 */
[C---:B------:R-:W-:Y:S01]  /*1910*/  IADD3 R106, PT, PT, R48.reuse, 0x1, RZ ;  /* 0x00000001306a7810 */ /* 0x040fe20007ffe0ff */
[----:B------:R-:W-:Y:S01]  /*1920*/  IMAD.MOV R2, RZ, RZ, -R2 ;  /* 0x000000ffff027224 */ /* 0x000fe200078e0a02 */
[----:B------:R-:W-:Y:S01]  /*1930*/  IABS R7, R104 ;  /* 0x0000006800077213 */ /* 0x000fe20000000000 */
[----:B------:R-:W2:Y:S01]  /*1940*/  LDCU UR5, c[0x0][0x3b0] ;  /* 0x00007600ff0577ac */ /* 0x000ea20008000800 */
[----:B------:R-:W-:Y:S01]  /*1950*/  IABS R9, R106 ;  /* 0x0000006a00097213 */ /* 0x000fe20000000000 */
[----:B------:R-:W-:Y:S01]  /*1960*/  IMAD.MOV.U32 R16, RZ, RZ, RZ ;  /* 0x000000ffff107224 */ /* 0x000fe200078e00ff */
[----:B------:R-:W-:Y:S01]  /*1970*/  CS2R R14, SRZ ;  /* 0x00000000000e7805 */ /* 0x000fe2000001ff00 */
[----:B------:R-:W3:Y:S01]  /*1980*/  LDCU UR4, c[0x0][0x3a4] ;  /* 0x00007480ff0477ac */ /* 0x000ee20008000800 */
[----:B------:R-:W-:Y:S01]  /*1990*/  CS2R R12, SRZ ;  /* 0x00000000000c7805 */ /* 0x000fe2000001ff00 */
[----:B------:R-:W4:Y:S01]  /*19a0*/  LDCU UR18, c[0x0][0x3d4] ;  /* 0x00007a80ff1277ac */ /* 0x000f220008000800 */
[----:B0-----:R-:W0:Y:S01]  /*19b0*/  MUFU.RCP R4, R3 ;  /* 0x0000000300047308 */ /* 0x001e220000001000 */
[----:B------:R-:W0:Y:S01]  /*19c0*/  LDCU UR17, c[0x0][0x3d8] ;  /* 0x00007b00ff1177ac */ /* 0x000e220008000800 */
[----:B------:R-:W0:Y:S01]  /*19d0*/  LDCU UR16, c[0x0][0x3ec] ;  /* 0x00007d80ff1077ac */ /* 0x000e220008000800 */
[--C-:B-1----:R-:W-:Y:S01]  /*19e0*/  IMAD R101, R48, R18, R18.reuse ;  /* 0x0000001230657224 */ /* 0x102fe200078e0212 */
[----:B------:R-:W1:Y:S03]  /*19f0*/  LDCU UR10, c[0x0][0x3f0] ;  /* 0x00007e00ff0a77ac */ /* 0x000e660008000800 */
[--C-:B------:R-:W-:Y:S01]  /*1a00*/  IMAD.IADD R99, R101, 0x1, R18.reuse ;  /* 0x0000000165637824 */ /* 0x100fe200078e0212 */
[----:B------:R-:W-:Y:S01]  /*1a10*/  UMOV UR22, URZ ;  /* 0x000000ff00167c82 */ /* 0x000fe20008000000 */
[----:B0-----:R-:W-:Y:S01]  /*1a20*/  VIADD R4, R4, 0xffffffe ;  /* 0x0ffffffe04047836 */ /* 0x001fe20000000000 */
[----:B------:R-:W-:Y:S01]  /*1a30*/  IABS R3, R102 ;  /* 0x0000006600037213 */ /* 0x000fe20000000000 */
[----:B------:R-:W-:-:S02]  /*1a40*/  IMAD.IADD R97, R99, 0x1, R18 ;  /* 0x0000000163617824 */ /* 0x000fc400078e0212 */
[----:B------:R-:W0:Y:S02]  /*1a50*/  F2I.FTZ.U32.TRUNC.NTZ R5, R4 ;  /* 0x0000000400057305 */ /* 0x000e24000021f000 */
[----:B0-----:R-:W-:Y:S02]  /*1a60*/  IMAD.MOV R0, RZ, RZ, -R5 ;  /* 0x000000ffff007224 */ /* 0x001fe400078e0a05 */
[----:B------:R-:W-:Y:S02]  /*1a70*/  IMAD.MOV.U32 R4, RZ, RZ, RZ ;  /* 0x000000ffff047224 */ /* 0x000fe400078e00ff */
[----:B------:R-:W-:-:S04]  /*1a80*/  IMAD R0, R0, R8, RZ ;  /* 0x0000000800007224 */ /* 0x000fc800078e02ff */
[----:B------:R-:W-:-:S06]  /*1a90*/  IMAD.HI.U32 R0, R5, R0, R4 ;  /* 0x0000000005007227 */ /* 0x000fcc00078e0004 */
[----:B------:R-:W-:-:S04]  /*1aa0*/  IMAD.HI.U32 R6, R0, R11, RZ ;  /* 0x0000000b00067227 */ /* 0x000fc800078e00ff */
[----:B------:R-:W-:Y:S02]  /*1ab0*/  IMAD R11, R6, R2, R11 ;  /* 0x00000002060b7224 */ /* 0x000fe400078e020b */
[----:B------:R-:W-:-:S03]  /*1ac0*/  IMAD.HI.U32 R5, R0, R9, RZ ;  /* 0x0000000900057227 */ /* 0x000fc600078e00ff */
[----:B------:R-:W-:Y:S01]  /*1ad0*/  ISETP.GT.U32.AND P3, PT, R8, R11, PT ;  /* 0x0000000b0800720c */ /* 0x000fe20003f64070 */
[----:B------:R-:W-:Y:S02]  /*1ae0*/  IMAD R9, R5, R2, R9 ;  /* 0x0000000205097224 */ /* 0x000fe400078e0209 */
[----:B------:R-:W-:-:S03]  /*1af0*/  IMAD.HI.U32 R4, R0, R7, RZ ;  /* 0x0000000700047227 */ /* 0x000fc600078e00ff */
[----:B------:R-:W-:Y:S01]  /*1b00*/  ISETP.GT.U32.AND P5, PT, R8, R9, PT ;  /* 0x000000090800720c */ /* 0x000fe20003fa4070 */
[----:B------:R-:W-:-:S04]  /*1b10*/  IMAD.HI.U32 R0, R0, R3, RZ ;  /* 0x0000000300007227 */ /* 0x000fc800078e00ff */
[-C--:B------:R-:W-:Y:S02]  /*1b20*/  IMAD R3, R0, R2.reuse, R3 ;  /* 0x0000000200037224 */ /* 0x080fe400078e0203 */
[----:B------:R-:W-:Y:S01]  /*1b30*/  IMAD R7, R4, R2, R7 ;  /* 0x0000000204077224 */ /* 0x000fe200078e0207 */
[-C--:B------:R-:W-:Y:S01]  /*1b40*/  @!P3 IADD3 R11, PT, PT, R11, -R8.reuse, RZ ;  /* 0x800000080b0bb210 */ /* 0x080fe20007ffe0ff */
[----:B------:R-:W-:Y:S01]  /*1b50*/  @!P3 VIADD R6, R6, 0x1 ;  /* 0x000000010606b836 */ /* 0x000fe20000000000 */
[C---:B------:R-:W-:Y:S02]  /*1b60*/  ISETP.GT.U32.AND P1, PT, R8.reuse, R3, PT ;  /* 0x000000030800720c */ /* 0x040fe40003f24070 */
[----:B------:R-:W-:Y:S01]  /*1b70*/  ISETP.GT.U32.AND P0, PT, R8, R7, PT ;  /* 0x000000070800720c */ /* 0x000fe20003f04070 */
[----:B------:R-:W-:Y:S01]  /*1b80*/  @!P5 IMAD.IADD R9, R9, 0x1, -R8 ;  /* 0x000000010909d824 */ /* 0x000fe200078e0a08 */
[----:B------:R-:W-:Y:S01]  /*1b90*/  ISETP.GE.U32.AND P6, PT, R11, R8, PT ;  /* 0x000000080b00720c */ /* 0x000fe20003fc6070 */
[----:B------:R-:W-:Y:S01]  /*1ba0*/  @!P5 VIADD R5, R5, 0x1 ;  /* 0x000000010505d836 */ /* 0x000fe20000000000 */
[----:B------:R-:W-:-:S02]  /*1bb0*/  LOP3.LUT R2, R48, R17, RZ, 0x3c, !PT ;  /* 0x0000001130027212 */ /* 0x000fc400078e3cff */
[----:B------:R-:W-:Y:S02]  /*1bc0*/  CS2R R10, SRZ ;  /* 0x00000000000a7805 */ /* 0x000fe4000001ff00 */
[-C--:B------:R-:W-:Y:S02]  /*1bd0*/  ISETP.GE.U32.AND P2, PT, R9, R8.reuse, PT ;  /* 0x000000080900720c */ /* 0x080fe40003f46070 */
[----:B------:R-:W-:Y:S02]  /*1be0*/  ISETP.GE.AND P4, PT, R2, RZ, PT ;  /* 0x000000ff0200720c */ /* 0x000fe40003f86270 */
[----:B------:R-:W-:Y:S01]  /*1bf0*/  LOP3.LUT R2, R106, R17, RZ, 0x3c, !PT ;  /* 0x000000116a027212 */ /* 0x000fe200078e3cff */
[----:B------:R-:W-:Y:S01]  /*1c00*/  @!P1 VIADD R0, R0, 0x1 ;  /* 0x0000000100009836 */ /* 0x000fe20000000000 */
[-C--:B------:R-:W-:Y:S01]  /*1c10*/  @!P1 IADD3 R3, PT, PT, R3, -R8.reuse, RZ ;  /* 0x8000000803039210 */ /* 0x080fe20007ffe0ff */
[----:B------:R-:W-:Y:S01]  /*1c20*/  @!P0 IMAD.IADD R7, R7, 0x1, -R8 ;  /* 0x0000000107078824 */ /* 0x000fe200078e0a08 */
[----:B------:R-:W-:Y:S01]  /*1c30*/  ISETP.GE.AND P3, PT, R2, RZ, PT ;  /* 0x000000ff0200720c */ /* 0x000fe20003f66270 */
[----:B------:R-:W-:Y:S01]  /*1c40*/  @P6 VIADD R6, R6, 0x1 ;  /* 0x0000000106066836 */ /* 0x000fe20000000000 */
[----:B------:R-:W-:-:S02]  /*1c50*/  ISETP.GE.U32.AND P5, PT, R3, R8, PT ;  /* 0x000000080300720c */ /* 0x000fc40003fa6070 */
[----:B------:R-:W2:Y:S01]  /*1c60*/  LDC.64 R2, c[0x0][0x3a8] ;  /* 0x0000ea00ff027b82 */ /* 0x000ea20000000a00 */
[----:B------:R-:W-:Y:S01]  /*1c70*/  ISETP.GE.U32.AND P6, PT, R7, R8, PT ;  /* 0x000000080700720c */ /* 0x000fe20003fc6070 */
[----:B------:R-:W-:Y:S01]  /*1c80*/  @P2 VIADD R5, R5, 0x1 ;  /* 0x0000000105052836 */ /* 0x000fe20000000000 */
[-C--:B------:R-:W-:Y:S01]  /*1c90*/  LOP3.LUT R7, R102, R17.reuse, RZ, 0x3c, !PT ;  /* 0x0000001166077212 */ /* 0x080fe200078e3cff */
[----:B------:R-:W-:Y:S01]  /*1ca0*/  @!P4 IMAD.MOV R6, RZ, RZ, -R6 ;  /* 0x000000ffff06c224 */ /* 0x000fe200078e0a06 */
[----:B------:R-:W-:Y:S02]  /*1cb0*/  LOP3.LUT R8, R104, R17, RZ, 0x3c, !PT ;  /* 0x0000001168087212 */ /* 0x000fe400078e3cff */
[----:B------:R-:W-:Y:S02]  /*1cc0*/  @!P0 IADD3 R4, PT, PT, R4, 0x1, RZ ;  /* 0x0000000104048810 */ /* 0x000fe40007ffe0ff */
[----:B------:R-:W-:Y:S01]  /*1cd0*/  ISETP.GE.AND P0, PT, R7, RZ, PT ;  /* 0x000000ff0700720c */ /* 0x000fe20003f06270 */
[----:B------:R-:W-:Y:S01]  /*1ce0*/  @!P3 IMAD.MOV R5, RZ, RZ, -R5 ;  /* 0x000000ffff05b224 */ /* 0x000fe200078e0a05 */
[----:B------:R-:W-:-:S02]  /*1cf0*/  ISETP.GE.AND P2, PT, R8, RZ, PT ;  /* 0x000000ff0800720c */ /* 0x000fc40003f46270 */
[----:B------:R-:W-:Y:S02]  /*1d00*/  CS2R R8, SRZ ;  /* 0x0000000000087805 */ /* 0x000fe4000001ff00 */
[----:B------:R-:W-:Y:S01]  /*1d10*/  @P5 IADD3 R0, PT, PT, R0, 0x1, RZ ;  /* 0x0000000100005810 */ /* 0x000fe20007ffe0ff */
[----:B------:R-:W-:Y:S01]  /*1d20*/  @P6 VIADD R4, R4, 0x1 ;  /* 0x0000000104046836 */ /* 0x000fe20000000000 */
[----:B------:R-:W-:Y:S02]  /*1d30*/  ISETP.NE.AND P1, PT, R17, RZ, PT ;  /* 0x000000ff1100720c */ /* 0x000fe40003f25270 */
[----:B------:R-:W-:-:S04]  /*1d40*/  LOP3.LUT R17, RZ, R17, RZ, 0x33, !PT ;  /* 0x00000011ff117212 */ /* 0x000fc800078e33ff */
[----:B------:R-:W-:Y:S01]  /*1d50*/  SEL R92, R17, R5, !P1 ;  /* 0x00000005115c7207 */ /* 0x000fe20004800000 */
[----:B------:R-:W-:Y:S02]  /*1d60*/  @!P0 IMAD.MOV R0, RZ, RZ, -R0 ;  /* 0x000000ffff008224 */ /* 0x000fe400078e0a00 */
[----:B------:R-:W-:Y:S01]  /*1d70*/  HFMA2 R5, -RZ, RZ, 0, 0 ;  /* 0x00000000ff057431 */ /* 0x000fe200000001ff */
[----:B------:R-:W-:Y:S01]  /*1d80*/  @!P2 IADD3 R4, PT, PT, -R4, RZ, RZ ;  /* 0x000000ff0404a210 */ /* 0x000fe20007ffe1ff */
[--C-:B--2---:R-:W-:Y:S01]  /*1d90*/  IMAD R89, R27, UR5, -R2.reuse ;  /* 0x000000051b597c24 */ /* 0x104fe2000f8e0a02 */
[----:B------:R-:W-:Y:S01]  /*1da0*/  SEL R93, R17, R6, !P1 ;  /* 0x00000006115d7207 */ /* 0x000fe20004800000 */
[--C-:B------:R-:W-:Y:S01]  /*1db0*/  IMAD R87, R37, UR5, -R2.reuse ;  /* 0x0000000525577c24 */ /* 0x100fe2000f8e0a02 */
[----:B------:R-:W-:Y:S01]  /*1dc0*/  SEL R91, R17, R4, !P1 ;  /* 0x00000004115b7207 */ /* 0x000fe20004800000 */
[--C-:B------:R-:W-:Y:S01]  /*1dd0*/  IMAD R85, R39, UR5, -R2.reuse ;  /* 0x0000000527557c24 */ /* 0x100fe2000f8e0a02 */
[----:B------:R-:W-:Y:S01]  /*1de0*/  SEL R90, R17, R0, !P1 ;  /* 0x00000000115a7207 */ /* 0x000fe20004800000 */
[----:B------:R-:W-:Y:S01]  /*1df0*/  IMAD R83, R41, UR5, -R2 ;  /* 0x0000000529537c24 */ /* 0x000fe2000f8e0a02 */
[----:B------:R-:W-:Y:S01]  /*1e00*/  CS2R R6, SRZ ;  /* 0x0000000000067805 */ /* 0x000fe2000001ff00 */
[-C--:B---3--:R-:W-:Y:S01]  /*1e10*/  IMAD R88, R44, R3.reuse, -UR4 ;  /* 0x800000042c587e24 */ /* 0x088fe2000f8e0203 */
[----:B------:R-:W-:Y:S01]  /*1e20*/  MOV R0, RZ ;  /* 0x000000ff00007202 */ /* 0x000fe20000000f00 */
[----:B------:R-:W-:-:S02]  /*1e30*/  IMAD R86, R40, R3, -UR4 ;  /* 0x8000000428567e24 */ /* 0x000fc4000f8e0203 */
[-C--:B------:R-:W-:Y:S02]  /*1e40*/  IMAD R84, R36, R3.reuse, -UR4 ;  /* 0x8000000424547e24 */ /* 0x080fe4000f8e0203 */
[----:B------:R-:W-:Y:S01]  /*1e50*/  IMAD R82, R46, R3, -UR4 ;  /* 0x800000042e527e24 */ /* 0x000fe2000f8e0203 */
[----:B------:R-:W-:Y:S01]  /*1e60*/  CS2R R2, SRZ ;  /* 0x0000000000027805 */ /* 0x000fe2000001ff00 */
[----:B-1--4-:R-:W-:-:S07]  /*1e70*/  IMAD.MOV.U32 R4, RZ, RZ, RZ ;  /* 0x000000ffff047224 */ /* 0x012fce00078e00ff */
.L_x_124:
[----:B------:R-:W0:Y:S01]  /*1e80*/  LDC R17, c[0x0][0x3b4] ;  /* 0x0000ed00ff117b82 */ /* 0x000e220000000800 */
[----:B------:R-:W-:Y:S01]  /*1e90*/  IMAD R18, R43, UR17, RZ ;  /* 0x000000112b127c24 */ /* 0x000fe2000f8e02ff */
[----:B------:R-:W-:Y:S01]  /*1ea0*/  UIMAD UR20, UR22, UR16, URZ ;  /* 0x00000010161472a4 */ /* 0x000fe2000f8e02ff */
[----:B------:R-:W-:Y:S01]  /*1eb0*/  IMAD R20, R45, UR17, RZ ;  /* 0x000000112d147c24 */ /* 0x000fe2000f8e02ff */
[----:B------:R-:W1:Y:S01]  /*1ec0*/  LDCU UR15, c[0x0][0x388] ;  /* 0x00007100ff0f77ac */ /* 0x000e620008000800 */
[----:B------:R-:W-:Y:S01]  /*1ed0*/  IMAD R72, R48, UR10, RZ ;  /* 0x0000000a30487c24 */ /* 0x000fe2000f8e02ff */
[----:B------:R-:W-:Y:S02]  /*1ee0*/  SHF.R.S32.HI R78, RZ, 0x1f, R18 ;  /* 0x0000001fff4e7819 */ /* 0x000fe40000011412 */
[----:B------:R-:W-:Y:S01]  /*1ef0*/  SHF.R.S32.HI R80, RZ, 0x1f, R20 ;  /* 0x0000001fff507819 */ /* 0x000fe20000011414 */
[----:B------:R-:W-:Y:S01]  /*1f00*/  USHF.R.S32.HI UR19, URZ, 0x1f, UR20 ;  /* 0x0000001fff137899 */ /* 0x000fe20008011414 */
[----:B------:R-:W-:Y:S01]  /*1f10*/  IADD3 R73, P3, PT, R72, UR20, RZ ;  /* 0x0000001448497c10 */ /* 0x000fe2000ff7e0ff */
[----:B------:R-:W2:Y:S01]  /*1f20*/  LDCU UR14, c[0x0][0x3d0] ;  /* 0x00007a00ff0e77ac */ /* 0x000ea20008000800 */
[----:B------:R-:W-:-:S03]  /*1f30*/  IADD3 R71, P2, PT, R101, UR20, RZ ;  /* 0x0000001465477c10 */ /* 0x000fc6000ff5e0ff */
[----:B------:R-:W-:Y:S01]  /*1f40*/  LEA.HI.X.SX32 R72, R72, UR19, 0x1, P3 ;  /* 0x0000001348487c11 */ /* 0x000fe200098f0eff */
[----:B------:R-:W3:Y:S01]  /*1f50*/  LDCU UR11, c[0x0][0x3e8] ;  /* 0x00007d00ff0b77ac */ /* 0x000ee20008000800 */
[----:B------:R-:W-:Y:S01]  /*1f60*/  LEA.HI.X.SX32 R70, R101, UR19, 0x1, P2 ;  /* 0x0000001365467c11 */ /* 0x000fe200090f0eff */
[----:B------:R-:W4:Y:S01]  /*1f70*/  LDCU UR9, c[0x0][0x3a0] ;  /* 0x00007400ff0977ac */ /* 0x000f220008000800 */
[C---:B0-----:R-:W-:Y:S01]  /*1f80*/  IMAD R19, R17.reuse, UR22, R88 ;  /* 0x0000001611137c24 */ /* 0x041fe2000f8e0258 */
[----:B------:R-:W0:Y:S01]  /*1f90*/  LDCU UR8, c[0x0][0x38c] ;  /* 0x00007180ff0877ac */ /* 0x000e220008000800 */
[----:B------:R-:W-:Y:S02]  /*1fa0*/  IMAD R21, R17, UR22, R82 ;  /* 0x0000001611157c24 */ /* 0x000fe4000f8e0252 */
[----:B------:R-:W-:Y:S01]  /*1fb0*/  IMAD R19, R19, UR18, RZ ;  /* 0x0000001213137c24 */ /* 0x000fe2000f8e02ff */
[----:B------:R-:W0:Y:S01]  /*1fc0*/  LDCU.64 UR6, c[0x0][0x380] ;  /* 0x00007000ff0677ac */ /* 0x000e220008000a00 */
[----:B------:R-:W-:-:S03]  /*1fd0*/  IMAD R21, R21, UR18, RZ ;  /* 0x0000001215157c24 */ /* 0x000fc6000f8e02ff */
[----:B------:R-:W-:Y:S01]  /*1fe0*/  IADD3 R79, P0, PT, R19, R18, RZ ;  /* 0x00000012134f7210 */ /* 0x000fe20007f1e0ff */
[----:B------:R-:W-:Y:S01]  /*1ff0*/  IMAD R18, R38, UR17, RZ ;  /* 0x0000001126127c24 */ /* 0x000fe2000f8e02ff */
[----:B------:R-:W-:Y:S01]  /*2000*/  IADD3 R81, P1, PT, R21, R20, RZ ;  /* 0x0000001415517210 */ /* 0x000fe20007f3e0ff */
[----:B------:R-:W-:Y:S01]  /*2010*/  IMAD R20, R42, UR17, RZ ;  /* 0x000000112a147c24 */ /* 0x000fe2000f8e02ff */
[----:B------:R-:W-:Y:S01]  /*2020*/  LEA.HI.X.SX32 R78, R19, R78, 0x1, P0 ;  /* 0x0000004e134e7211 */ /* 0x000fe200000f0eff */
[----:B------:R-:W-:Y:S01]  /*2030*/  IMAD R19, R17, UR22, R86 ;  /* 0x0000001611137c24 */ /* 0x000fe2000f8e0256 */
[----:B------:R-:W-:Y:S01]  /*2040*/  LEA.HI.X.SX32 R80, R21, R80, 0x1, P1 ;  /* 0x0000005015507211 */ /* 0x000fe200008f0eff */
[----:B------:R-:W-:Y:S01]  /*2050*/  IMAD R17, R17, UR22, R84 ;  /* 0x0000001611117c24 */ /* 0x000fe2000f8e0254 */
[----:B------:R-:W-:Y:S01]  /*2060*/  SHF.R.S32.HI R76, RZ, 0x1f, R20 ;  /* 0x0000001fff4c7819 */ /* 0x000fe20000011414 */
[----:B------:R-:W-:Y:S01]  /*2070*/  IMAD R19, R19, UR18, RZ ;  /* 0x0000001213137c24 */ /* 0x000fe2000f8e02ff */
[----:B------:R-:W-:Y:S01]  /*2080*/  SHF.R.S32.HI R74, RZ, 0x1f, R18 ;  /* 0x0000001fff4a7819 */ /* 0x000fe20000011412 */
[----:B------:R-:W-:Y:S01]  /*2090*/  IMAD R17, R17, UR18, RZ ;  /* 0x0000001211117c24 */ /* 0x000fe2000f8e02ff */
[----:B------:R-:W-:Y:S01]  /*20a0*/  IADD3 R69, P1, PT, R99, UR20, RZ ;  /* 0x0000001463457c10 */ /* 0x000fe2000ff3e0ff */
[----:B------:R-:W0:Y:S01]  /*20b0*/  LDCU.64 UR4, c[0x0][0x3e0] ;  /* 0x00007c00ff0477ac */ /* 0x000e220008000a00 */
[----:B------:R-:W-:-:S02]  /*20c0*/  IADD3 R77, P5, PT, R19, R20, RZ ;  /* 0x00000014134d7210 */ /* 0x000fc40007fbe0ff */
[----:B------:R-:W-:Y:S01]  /*20d0*/  IADD3 R75, P4, PT, R17, R18, RZ ;  /* 0x00000012114b7210 */ /* 0x000fe20007f9e0ff */
[----:B------:R-:W-:Y:S01]  /*20e0*/  UMOV UR21, URZ ;  /* 0x000000ff00157c82 */ /* 0x000fe20008000000 */
[----:B------:R-:W-:Y:S02]  /*20f0*/  IADD3 R67, P0, PT, R97, UR20, RZ ;  /* 0x0000001461437c10 */ /* 0x000fe4000ff1e0ff */
[----:B------:R-:W-:Y:S02]  /*2100*/  LEA.HI.X.SX32 R76, R19, R76, 0x1, P5 ;  /* 0x0000004c134c7211 */ /* 0x000fe400028f0eff */
[----:B------:R-:W-:Y:S02]  /*2110*/  LEA.HI.X.SX32 R74, R17, R74, 0x1, P4 ;  /* 0x0000004a114a7211 */ /* 0x000fe400020f0eff */
[----:B------:R-:W-:Y:S02]  /*2120*/  LEA.HI.X.SX32 R68, R99, UR19, 0x1, P1 ;  /* 0x0000001363447c11 */ /* 0x000fe400088f0eff */
[----:B-1234-:R-:W-:-:S07]  /*2130*/  LEA.HI.X.SX32 R66, R97, UR19, 0x1, P0 ;  /* 0x0000001361427c11 */ /* 0x01efce00080f0eff */
.L_x_123:
[-C--:B------:R-:W-:Y:S01]  /*2140*/  IABS R96, R23.reuse ;  /* 0x0000001700607213 */ /* 0x080fe20000000000 */
[----:B------:R-:W1:Y:S01]  /*2150*/  LDC R17, c[0x0][0x3b4] ;  /* 0x0000ed00ff117b82 */ /* 0x000e620000000800 */
[----:B------:R-:W-:Y:S01]  /*2160*/  UIMAD UR20, UR21, UR11, URZ ;  /* 0x0000000b151472a4 */ /* 0x000fe2000f8e02ff */
[-C--:B------:R-:W-:Y:S01]  /*2170*/  IABS R94, R23.reuse ;  /* 0x00000017005e7213 */ /* 0x080fe20000000000 */
[----:B------:R-:W2:Y:S01]  /*2180*/  I2F.RP R21, R96 ;  /* 0x0000006000157306 */ /* 0x000ea20000209400 */
[----:B------:R-:W-:Y:S01]  /*2190*/  ISETP.NE.AND P6, PT, R23, RZ, PT ;  /* 0x000000ff1700720c */ /* 0x000fe20003fc5270 */
[----:B------:R-:W-:Y:S01]  /*21a0*/  USHF.R.S32.HI UR19, URZ, 0x1f, UR20 ;  /* 0x0000001fff137899 */ /* 0x000fe20008011414 */
[----:B------:R-:W-:Y:S01]  /*21b0*/  IMAD.MOV.U32 R100, RZ, RZ, RZ ;  /* 0x000000ffff647224 */ /* 0x000fe200078e00ff */
[-C--:B------:R-:W-:Y:S01]  /*21c0*/  IABS R47, R23.reuse ;  /* 0x00000017002f7213 */ /* 0x080fe20000000000 */
[----:B------:R-:W3:Y:S01]  /*21d0*/  LDC R58, c[0x0][0x3b8] ;  /* 0x0000ee00ff3a7b82 */ /* 0x000ee20000000800 */
[----:B------:R-:W-:Y:S01]  /*21e0*/  LOP3.LUT R98, RZ, R23, RZ, 0x33, !PT ;  /* 0x00000017ff627212 */ /* 0x000fe200078e33ff */
[----:B------:R-:W-:Y:S01]  /*21f0*/  IMAD.MOV R94, RZ, RZ, -R94 ;  /* 0x000000ffff5e7224 */ /* 0x000fe200078e0a5e */
[----:B--2---:R-:W2:Y:S01]  /*2200*/  MUFU.RCP R24, R21 ;  /* 0x0000001500187308 */ /* 0x004ea20000001000 */
[----:B-1----:R-:W-:-:S02]  /*2210*/  IMAD R20, R17, UR22, R82 ;  /* 0x0000001611147c24 */ /* 0x002fc4000f8e0252 */
[C---:B------:R-:W-:Y:S02]  /*2220*/  IMAD R19, R17.reuse, UR22, R88 ;  /* 0x0000001611137c24 */ /* 0x040fe4000f8e0258 */
[C---:B------:R-:W-:Y:S01]  /*2230*/  IMAD R18, R17.reuse, UR22, R86 ;  /* 0x0000001611127c24 */ /* 0x040fe2000f8e0256 */
[----:B0-----:R-:W-:Y:S01]  /*2240*/  ISETP.GE.AND P5, PT, R20, UR7, PT ;  /* 0x0000000714007c0c */ /* 0x001fe2000bfa6270 */
[----:B------:R-:W-:Y:S01]  /*2250*/  IMAD R17, R17, UR22, R84 ;  /* 0x0000001611117c24 */ /* 0x000fe2000f8e0254 */
[C---:B------:R-:W-:Y:S01]  /*2260*/  ISETP.GE.AND P4, PT, R19.reuse, UR7, PT ;  /* 0x0000000713007c0c */ /* 0x040fe2000bf86270 */
[----:B---3--:R-:W-:Y:S01]  /*2270*/  IMAD R64, R58, UR21, R89 ;  /* 0x000000153a407c24 */ /* 0x008fe2000f8e0259 */
[----:B------:R-:W-:Y:S01]  /*2280*/  ISETP.GT.AND P5, PT, R20, -0x1, !P5 ;  /* 0xffffffff1400780c */ /* 0x000fe20006fa4270 */
[----:B------:R-:W-:Y:S01]  /*2290*/  IMAD R62, R58, UR21, R87 ;  /* 0x000000153a3e7c24 */ /* 0x000fe2000f8e0257 */
[----:B------:R-:W-:Y:S01]  /*22a0*/  ISETP.GT.AND P4, PT, R19, -0x1, !P4 ;  /* 0xffffffff1300780c */ /* 0x000fe20006784270 */
[----:B--2---:R-:W-:Y:S01]  /*22b0*/  VIADD R24, R24, 0xffffffe ;  /* 0x0ffffffe18187836 */ /* 0x004fe20000000000 */
[----:B------:R-:W-:Y:S01]  /*22c0*/  ISETP.GE.AND P1, PT, R64, UR15, PT ;  /* 0x0000000f40007c0c */ /* 0x000fe2000bf26270 */
[----:B------:R-:W-:Y:S01]  /*22d0*/  IMAD R60, R58, UR21, R85 ;  /* 0x000000153a3c7c24 */ /* 0x000fe2000f8e0255 */
[----:B------:R-:W-:Y:S01]  /*22e0*/  ISETP.GE.AND P0, PT, R62, UR15, PT ;  /* 0x0000000f3e007c0c */ /* 0x000fe2000bf06270 */
[----:B------:R-:W-:Y:S01]  /*22f0*/  IMAD R58, R58, UR21, R83 ;  /* 0x000000153a3a7c24 */ /* 0x000fe2000f8e0253 */
[C---:B------:R-:W-:Y:S01]  /*2300*/  ISETP.GT.AND P1, PT, R64.reuse, -0x1, !P1 ;  /* 0xffffffff4000780c */ /* 0x040fe20004f24270 */
[----:B------:R-:W0:Y:S01]  /*2310*/  F2I.FTZ.U32.TRUNC.NTZ R25, R24 ;  /* 0x0000001800197305 */ /* 0x000e22000021f000 */
[----:B------:R-:W-:Y:S01]  /*2320*/  ISETP.LT.AND P5, PT, R45, UR6, P5 ;  /* 0x000000062d007c0c */ /* 0x000fe2000afa1270 */
[----:B------:R-:W-:Y:S01]  /*2330*/  IMAD R64, R64, UR14, RZ ;  /* 0x0000000e40407c24 */ /* 0x000fe2000f8e02ff */
[C---:B------:R-:W-:Y:S01]  /*2340*/  ISETP.GT.AND P0, PT, R62.reuse, -0x1, !P0 ;  /* 0xffffffff3e00780c */ /* 0x040fe20004704270 */
[----:B------:R-:W-:Y:S01]  /*2350*/  IMAD R62, R62, UR14, RZ ;  /* 0x0000000e3e3e7c24 */ /* 0x000fe2000f8e02ff */
[----:B------:R-:W-:Y:S01]  /*2360*/  ISETP.LT.AND P4, PT, R43, UR6, P4 ;  /* 0x000000062b007c0c */ /* 0x000fe2000a781270 */
[----:B------:R-:W-:Y:S01]  /*2370*/  UIADD3 UR21, UPT, UPT, UR21, 0x1, URZ ;  /* 0x0000000115157890 */ /* 0x000fe2000fffe0ff */
[----:B------:R-:W-:-:S02]  /*2380*/  ISETP.GE.AND P3, PT, R18, UR7, PT ;  /* 0x0000000712007c0c */ /* 0x000fc4000bf66270 */
[C---:B------:R-:W-:Y:S01]  /*2390*/  ISETP.GE.AND P2, PT, R17.reuse, UR7, PT ;  /* 0x0000000711007c0c */ /* 0x040fe2000bf46270 */
[----:B------:R-:W-:Y:S01]  /*23a0*/  UISETP.NE.AND UP0, UPT, UR21, UR9, UPT ;  /* 0x000000091500728c */ /* 0x000fe2000bf05270 */
[----:B------:R-:W-:Y:S02]  /*23b0*/  PLOP3.LUT P5, PT, P5, P1, PT, 0x80, 0x8 ;  /* 0x000000000008781c */ /* 0x000fe40002fa3070 */
[----:B------:R-:W-:Y:S02]  /*23c0*/  PLOP3.LUT P4, PT, P4, P0, PT, 0x80, 0x8 ;  /* 0x000000000008781c */ /* 0x000fe40002781070 */
[----:B------:R-:W-:Y:S01]  /*23d0*/  ISETP.GT.AND P3, PT, R18, -0x1, !P3 ;  /* 0xffffffff1200780c */ /* 0x000fe20005f64270 */
[----:B0-----:R-:W-:Y:S01]  /*23e0*/  IMAD.MOV R49, RZ, RZ, -R25 ;  /* 0x000000ffff317224 */ /* 0x001fe200078e0a19 */
[----:B------:R-:W-:Y:S01]  /*23f0*/  ISETP.GT.AND P2, PT, R17, -0x1, !P2 ;  /* 0xffffffff1100780c */ /* 0x000fe20005744270 */
[----:B------:R-:W-:Y:S01]  /*2400*/  IMAD.MOV.U32 R24, RZ, RZ, RZ ;  /* 0x000000ffff187224 */ /* 0x000fe200078e00ff */
[----:B------:R-:W-:Y:S01]  /*2410*/  ISETP.GE.AND P1, PT, R60, UR15, PT ;  /* 0x0000000f3c007c0c */ /* 0x000fe2000bf26270 */
[----:B------:R-:W-:Y:S01]  /*2420*/  IMAD R49, R49, R96, RZ ;  /* 0x0000006031317224 */ /* 0x000fe200078e02ff */
[----:B------:R-:W-:-:S02]  /*2430*/  ISETP.GE.AND P0, PT, R58, UR15, PT ;  /* 0x0000000f3a007c0c */ /* 0x000fc4000bf06270 */
[----:B------:R-:W-:Y:S01]  /*2440*/  ISETP.GT.AND P1, PT, R60, -0x1, !P1 ;  /* 0xffffffff3c00780c */ /* 0x000fe20004f24270 */
[----:B------:R-:W-:Y:S01]  /*2450*/  IMAD.HI.U32 R49, R25, R49, R24 ;  /* 0x0000003119317227 */ /* 0x000fe200078e0018 */
[----:B------:R-:W-:Y:S01]  /*2460*/  ISETP.GT.AND P0, PT, R58, -0x1, !P0 ;  /* 0xffffffff3a00780c */ /* 0x000fe20004704270 */
[----:B------:R-:W0:Y:S01]  /*2470*/  LDC R25, c[0x0][0x398] ;  /* 0x0000e600ff197b82 */ /* 0x000e220000000800 */
[----:B------:R-:W-:Y:S01]  /*2480*/  ISETP.LT.AND P3, PT, R42, UR6, P3 ;  /* 0x000000062a007c0c */ /* 0x000fe20009f61270 */
[----:B------:R-:W-:Y:S01]  /*2490*/  IMAD R60, R60, UR14, RZ ;  /* 0x0000000e3c3c7c24 */ /* 0x000fe2000f8e02ff */
[----:B------:R-:W-:Y:S01]  /*24a0*/  ISETP.LT.AND P2, PT, R38, UR6, P2 ;  /* 0x0000000626007c0c */ /* 0x000fe20009741270 */
[----:B------:R-:W-:Y:S01]  /*24b0*/  IMAD R58, R58, UR14, RZ ;  /* 0x0000000e3a3a7c24 */ /* 0x000fe2000f8e02ff */
[----:B------:R-:W-:Y:S02]  /*24c0*/  PLOP3.LUT P3, PT, P3, P1, PT, 0x80, 0x8 ;  /* 0x000000000008781c */ /* 0x000fe40001f63070 */
[----:B------:R-:W-:Y:S01]  /*24d0*/  PLOP3.LUT P2, PT, P2, P0, PT, 0x80, 0x8 ;  /* 0x000000000008781c */ /* 0x000fe20001741070 */
[----:B------:R-:W1:Y:S01]  /*24e0*/  @P5 LDC.64 R34, c[0x0][0x3c8] ;  /* 0x0000f200ff225b82 */ /* 0x000e620000000a00 */
[----:B------:R-:W-:-:S02]  /*24f0*/  IADD3 R65, P1, PT, R64, R81, RZ ;  /* 0x0000005140417210 */ /* 0x000fc40007f3e0ff */
[----:B------:R-:W-:Y:S02]  /*2500*/  IADD3 R63, P0, PT, R62, R79, RZ ;  /* 0x0000004f3e3f7210 */ /* 0x000fe40007f1e0ff */
[----:B------:R-:W-:Y:S02]  /*2510*/  LEA.HI.X.SX32 R64, R64, R80, 0x1, P1 ;  /* 0x0000005040407211 */ /* 0x000fe400008f0eff */
[----:B------:R-:W-:Y:S01]  /*2520*/  LEA.HI.X.SX32 R62, R62, R78, 0x1, P0 ;  /* 0x0000004e3e3e7211 */ /* 0x000fe200000f0eff */
[----:B------:R-:W2:Y:S01]  /*2530*/  @P4 LDC.64 R32, c[0x0][0x3c8] ;  /* 0x0000f200ff204b82 */ /* 0x000ea20000000a00 */
[----:B------:R-:W-:Y:S02]  /*2540*/  IADD3 R57, P1, PT, R73, UR20, RZ ;  /* 0x0000001449397c10 */ /* 0x000fe4000ff3e0ff */
[----:B------:R-:W-:Y:S02]  /*2550*/  IADD3 R61, P0, PT, R60, R77, RZ ;  /* 0x0000004d3c3d7210 */ /* 0x000fe40007f1e0ff */
[----:B------:R-:W-:-:S02]  /*2560*/  IADD3.X R56, PT, PT, R72, UR19, RZ, P1, !PT ;  /* 0x0000001348387c10 */ /* 0x000fc40008ffe4ff */
[----:B------:R-:W-:Y:S01]  /*2570*/  LEA.HI.X.SX32 R60, R60, R76, 0x1, P0 ;  /* 0x0000004c3c3c7211 */ /* 0x000fe200000f0eff */
[----:B------:R-:W3:Y:S01]  /*2580*/  @P3 LDC.64 R30, c[0x0][0x3c8] ;  /* 0x0000f200ff1e3b82 */ /* 0x000ee20000000a00 */
[----:B------:R-:W-:Y:S02]  /*2590*/  IADD3 R55, P0, PT, R71, UR20, RZ ;  /* 0x0000001447377c10 */ /* 0x000fe4000ff1e0ff */
[----:B------:R-:W-:Y:S02]  /*25a0*/  IADD3 R53, P1, PT, R69, UR20, RZ ;  /* 0x0000001445357c10 */ /* 0x000fe4000ff3e0ff */
[----:B------:R-:W-:Y:S02]  /*25b0*/  IADD3.X R54, PT, PT, R70, UR19, RZ, P0, !PT ;  /* 0x0000001346367c10 */ /* 0x000fe400087fe4ff */
[----:B------:R-:W-:Y:S01]  /*25c0*/  IADD3.X R52, PT, PT, R68, UR19, RZ, P1, !PT ;  /* 0x0000001344347c10 */ /* 0x000fe20008ffe4ff */
[----:B------:R-:W4:Y:S01]  /*25d0*/  @P2 LDC.64 R28, c[0x0][0x3c8] ;  /* 0x0000f200ff1c2b82 */ /* 0x000f220000000a00 */
[----:B------:R-:W-:-:S02]  /*25e0*/  IADD3 R51, P0, PT, R67, UR20, RZ ;  /* 0x0000001443337c10 */ /* 0x000fc4000ff1e0ff */
[----:B------:R-:W-:Y:S02]  /*25f0*/  IADD3 R59, P1, PT, R58, R75, RZ ;  /* 0x0000004b3a3b7210 */ /* 0x000fe40007f3e0ff */
[----:B------:R-:W-:Y:S02]  /*2600*/  IADD3.X R50, PT, PT, R66, UR19, RZ, P0, !PT ;  /* 0x0000001342327c10 */ /* 0x000fe400087fe4ff */
[----:B------:R-:W-:-:S09]  /*2610*/  LEA.HI.X.SX32 R58, R58, R74, 0x1, P1 ;  /* 0x0000004a3a3a7211 */ /* 0x000fd200008f0eff */
.L_x_122:
[C---:B------:R-:W-:Y:S01]  /*2620*/  @P5 IADD3 R17, P1, PT, R100.reuse, R65, RZ ;  /* 0x0000004164115210 */ /* 0x040fe20007f3e0ff */
[----:B------:R-:W-:Y:S01]  /*2630*/  BSSY.RECONVERGENT B0, `(.L_x_114) ;  /* 0x000003f000007945 */ /* 0x000fe20003800200 */
[C---:B------:R-:W-:Y:S01]  /*2640*/  @P4 IADD3 R19, P0, PT, R100.reuse, R63, RZ ;  /* 0x0000003f64134210 */ /* 0x040fe20007f1e0ff */
[----:B------:R-:W-:Y:S01]  /*2650*/  IMAD.MOV.U32 R18, RZ, RZ, RZ ;  /* 0x000000ffff127224 */ /* 0x000fe200078e00ff */
[----:B------:R-:W-:Y:S01]  /*2660*/  IABS R95, R100 ;  /* 0x00000064005f7213 */ /* 0x000fe20000000000 */
[----:B------:R-:W-:Y:S01]  /*2670*/  @P5 IMAD.X R22, RZ, RZ, R64, P1 ;  /* 0x000000ffff165224 */ /* 0x000fe200008e0640 */
[----:B-1----:R-:W-:Y:S01]  /*2680*/  @P5 LEA R108, P1, R17, R34, 0x1 ;  /* 0x00000022116c5211 */ /* 0x002fe200078208ff */
[----:B------:R-:W-:Y:S01]  /*2690*/  @P4 IMAD.X R20, RZ, RZ, R62, P0 ;  /* 0x000000ffff144224 */ /* 0x000fe200000e063e */
[----:B--2---:R-:W-:Y:S02]  /*26a0*/  @P4 LEA R112, P0, R19, R32, 0x1 ;  /* 0x0000002013704211 */ /* 0x004fe400078008ff */
[----:B------:R-:W-:Y:S02]  /*26b0*/  @P5 LEA.HI.X R109, R17, R35, R22, 0x1, P1 ;  /* 0x00000023116d5211 */ /* 0x000fe400008f0c16 */
[----:B------:R-:W-:Y:S02]  /*26c0*/  @P4 LEA.HI.X R113, R19, R33, R20, 0x1, P0 ;  /* 0x0000002113714211 */ /* 0x000fe400000f0c14 */
[C---:B------:R-:W-:Y:S01]  /*26d0*/  @P3 IADD3 R17, P1, PT, R100.reuse, R61, RZ ;  /* 0x0000003d64113210 */ /* 0x040fe20007f3e0ff */
[----:B------:R1:W5:Y:S01]  /*26e0*/  @P5 LDG.E.U16 R108, desc[UR12][R108.64] ;  /* 0x0000000c6c6c5981 */ /* 0x000362000c1e1500 */
[----:B------:R-:W-:Y:S03]  /*26f0*/  @P2 IADD3 R19, P0, PT, R100, R59, RZ ;  /* 0x0000003b64132210 */ /* 0x000fe60007f1e0ff */
[----:B------:R-:W-:Y:S01]  /*2700*/  @P3 IMAD.X R22, RZ, RZ, R60, P1 ;  /* 0x000000ffff163224 */ /* 0x000fe200008e063c */
[----:B---3--:R-:W-:Y:S01]  /*2710*/  @P3 LEA R110, P1, R17, R30, 0x1 ;  /* 0x0000001e116e3211 */ /* 0x008fe200078208ff */
[----:B------:R-:W-:Y:S01]  /*2720*/  @P2 IMAD.X R24, RZ, RZ, R58, P0 ;  /* 0x000000ffff182224 */ /* 0x000fe200000e063a */
[----:B----4-:R-:W-:Y:S01]  /*2730*/  @P2 LEA R20, P0, R19, R28, 0x1 ;  /* 0x0000001c13142211 */ /* 0x010fe200078008ff */
[----:B------:R2:W5:Y:S01]  /*2740*/  @P4 LDG.E.U16 R107, desc[UR12][R112.64] ;  /* 0x0000000c706b4981 */ /* 0x000562000c1e1500 */
[----:B------:R-:W-:Y:S02]  /*2750*/  @P3 LEA.HI.X R111, R17, R31, R22, 0x1, P1 ;  /* 0x0000001f116f3211 */ /* 0x000fe400008f0c16 */
[----:B------:R-:W-:Y:S01]  /*2760*/  @P2 LEA.HI.X R21, R19, R29, R24, 0x1, P0 ;  /* 0x0000001d13152211 */ /* 0x000fe200000f0c18 */
[----:B------:R-:W-:Y:S02]  /*2770*/  IMAD.HI.U32 R19, R49, R95, RZ ;  /* 0x0000005f31137227 */ /* 0x000fe400078e00ff */
[----:B------:R2:W5:Y:S02]  /*2780*/  @P3 LDG.E.U16 R105, desc[UR12][R110.64] ;  /* 0x0000000c6e693981 */ /* 0x000564000c1e1500 */
[----:B------:R-:W-:Y:S02]  /*2790*/  IMAD R17, R19, R94, R95 ;  /* 0x0000005e13117224 */ /* 0x000fe400078e025f */
[----:B------:R2:W5:Y:S03]  /*27a0*/  @P2 LDG.E.U16 R103, desc[UR12][R20.64] ;  /* 0x0000000c14672981 */ /* 0x000566000c1e1500 */
[----:B------:R-:W-:Y:S11]  /*27b0*/  ISETP.GT.U32.AND P0, PT, R96, R17, PT ;  /* 0x000000116000720c */ /* 0x000ff60003f04070 */
[----:B------:R-:W-:Y:S02]  /*27c0*/  @!UPT UIADD3 URZ, UPT, UPT, URZ, URZ, URZ ;  /* 0x000000fffffff290 */ /* 0x000fe4000fffe0ff */
[----:B------:R-:W-:Y:S02]  /*27d0*/  @!P0 IMAD.IADD R17, R17, 0x1, -R47 ;  /* 0x0000000111118824 */ /* 0x000fe400078e0a2f */
[----:B------:R-:W-:Y:S03]  /*27e0*/  @!P0 VIADD R19, R19, 0x1 ;  /* 0x0000000113138836 */ /* 0x000fe60000000000 */
[----:B------:R-:W-:Y:S02]  /*27f0*/  ISETP.GE.U32.AND P1, PT, R17, R96, PT ;  /* 0x000000601100720c */ /* 0x000fe40003f26070 */
[----:B------:R-:W-:Y:S04]  /*2800*/  LOP3.LUT R17, R100, R23, RZ, 0x3c, !PT ;  /* 0x0000001764117212 */ /* 0x000fe800078e3cff */
[----:B------:R-:W-:Y:S07]  /*2810*/  ISETP.GE.AND P0, PT, R17, RZ, PT ;  /* 0x000000ff1100720c */ /* 0x000fee0003f06270 */
[----:B------:R-:W-:Y:S06]  /*2820*/  @P1 VIADD R19, R19, 0x1 ;  /* 0x0000000113131836 */ /* 0x000fec0000000000 */
[----:B------:R-:W-:Y:S05]  /*2830*/  @!P0 IMAD.MOV R19, RZ, RZ, -R19 ;  /* 0x000000ffff138224 */ /* 0x000fea00078e0a13 */
[----:B-1----:R-:W-:Y:S04]  /*2840*/  SEL R109, R98, R19, !P6 ;  /* 0x00000013626d7207 */ /* 0x002fe80007000000 */
[----:B------:R-:W-:Y:S04]  /*2850*/  ISETP.NE.AND P0, PT, R93, R109, PT ;  /* 0x0000006d5d00720c */ /* 0x000fe80003f05270 */
[----:B0-----:R-:W-:Y:S11]  /*2860*/  ISETP.GE.OR P0, PT, R48, R25, P0 ;  /* 0x000000193000720c */ /* 0x001ff60000706670 */
[----:B------:R-:W-:Y:S02]  /*2870*/  @!UPT UIADD3 URZ, UPT, UPT, URZ, URZ, URZ ;  /* 0x000000fffffff290 */ /* 0x000fe4000fffe0ff */
[----:B--2---:R-:W-:Y:S05]  /*2880*/  @P0 BRA `(.L_x_115) ;  /* 0x0000000000640947 */ /* 0x004fea0003800000 */
[----:B------:R-:W0:Y:S10]  /*2890*/  I2F.RP R19, R47 ;  /* 0x0000002f00137306 */ /* 0x000e340000209400 */
[----:B0-----:R-:W0:Y:S02]  /*28a0*/  MUFU.RCP R17, R19 ;  /* 0x0000001300117308 */ /* 0x001e240000001000 */
[----:B0-----:R-:W-:Y:S08]  /*28b0*/  VIADD R20, R17, 0xffffffe ;  /* 0x0ffffffe11147836 */ /* 0x001ff00000000000 */
[----:B------:R-:W0:Y:S02]  /*28c0*/  F2I.FTZ.U32.TRUNC.NTZ R21, R20 ;  /* 0x0000001400157305 */ /* 0x000e24000021f000 */
[----:B0-----:R-:W-:Y:S01]  /*28d0*/  IADD3 R17, PT, PT, RZ, -R21, RZ ;  /* 0x80000015ff117210 */ /* 0x001fe20007ffe0ff */
[----:B------:R-:W-:Y:S04]  /*28e0*/  IMAD.MOV.U32 R20, RZ, RZ, RZ ;  /* 0x000000ffff147224 */ /* 0x000fe800078e00ff */
[----:B------:R-:W-:Y:S04]  /*28f0*/  IMAD R17, R17, R47, RZ ;  /* 0x0000002f11117224 */ /* 0x000fe800078e02ff */
[----:B------:R-:W-:Y:S06]  /*2900*/  IMAD.HI.U32 R21, R21, R17, R20 ;  /* 0x0000001115157227 */ /* 0x000fec00078e0014 */
[----:B------:R-:W-:Y:S04]  /*2910*/  IMAD.HI.U32 R21, R21, R95, RZ ;  /* 0x0000005f15157227 */ /* 0x000fe800078e00ff */
[----:B------:R-:W-:Y:S05]  /*2920*/  IMAD R17, R21, R94, R95 ;  /* 0x0000005e15117224 */ /* 0x000fea00078e025f */
[----:B------:R-:W-:Y:S11]  /*2930*/  ISETP.GT.U32.AND P0, PT, R47, R17, PT ;  /* 0x000000112f00720c */ /* 0x000ff60003f04070 */
[----:B------:R-:W-:Y:S02]  /*2940*/  @!UPT UIADD3 URZ, UPT, UPT, URZ, URZ, URZ ;  /* 0x000000fffffff290 */ /* 0x000fe4000fffe0ff */
[----:B------:R-:W-:Y:S02]  /*2950*/  @!P0 IADD3 R17, PT, PT, R17, -R47, RZ ;  /* 0x8000002f11118210 */ /* 0x000fe40007ffe0ff */
[----:B------:R-:W-:Y:S02]  /*2960*/  ISETP.GE.AND P0, PT, R100, RZ, PT ;  /* 0x000000ff6400720c */ /* 0x000fe40003f06270 */
[----:B------:R-:W-:Y:S11]  /*2970*/  ISETP.GT.U32.AND P1, PT, R47, R17, PT ;  /* 0x000000112f00720c */ /* 0x000ff60003f24070 */
[----:B------:R-:W-:Y:S02]  /*2980*/  @!UPT UIADD3 URZ, UPT, UPT, URZ, URZ, URZ ;  /* 0x000000fffffff290 */ /* 0x000fe4000fffe0ff */
[----:B------:R-:W-:Y:S05]  /*2990*/  @!P1 IMAD.IADD R17, R17, 0x1, -R47 ;  /* 0x0000000111119824 */ /* 0x000fea00078e0a2f */
[----:B------:R-:W-:Y:S04]  /*29a0*/  @!P0 IADD3 R17, PT, PT, -R17, RZ, RZ ;  /* 0x000000ff11118210 */ /* 0x000fe80007ffe1ff */
[----:B------:R-:W-:Y:S04]  /*29b0*/  SEL R20, R98, R17, !P6 ;  /* 0x0000001162147207 */ /* 0x000fe80007000000 */
[----:B------:R-:W-:Y:S05]  /*29c0*/  IADD3 R20, P0, PT, R20, R57, RZ ;  /* 0x0000003914147210 */ /* 0x000fea0007f1e0ff */
[----:B------:R-:W-:Y:S01]  /*29d0*/  IMAD.X R17, RZ, RZ, R56, P0 ;  /* 0x000000ffff117224 */ /* 0x000fe200000e0638 */
[C---:B------:R-:W-:Y:S04]  /*29e0*/  LEA R110, P0, R20.reuse, UR4, 0x1 ;  /* 0x00000004146e7c11 */ /* 0x040fe8000f8008ff */
[----:B------:R-:W-:Y:S05]  /*29f0*/  LEA.HI.X R111, R20, UR5, R17, 0x1, P0 ;  /* 0x00000005146f7c11 */ /* 0x000fea00080f0c11 */
[----:B------:R-:W2:Y:S02]  /*2a00*/  LDG.E.U16 R110, desc[UR12][R110.64] ;  /* 0x0000000c6e6e7981 */ /* 0x000ea4000c1e1500 */
[----:B--2---:R-:W-:Y:S02]  /*2a10*/  HADD2.F32 R18, -RZ, R110.H0_H0 ;  /* 0x2000006eff127230 */ /* 0x004fe40000004100 */
.L_x_115:
[----:B------:R-:W-:Y:S05]  /*2a20*/  BSYNC.RECONVERGENT B0 ;  /* 0x0000000000007941 */ /* 0x000fea0003800200 */
.L_x_114:
[----:B------:R-:W-:Y:S01]  /*2a30*/  ISETP.NE.AND P0, PT, R92, R109, PT ;  /* 0x0000006d5c00720c */ /* 0x000fe20003f05270 */
[----:B------:R-:W-:Y:S01]  /*2a40*/  BSSY.RECONVERGENT B0, `(.L_x_116) ;  /* 0x000001e000007945 */ /* 0x000fe20003800200 */
[----:B------:R-:W-:Y:S02]  /*2a50*/  IMAD.MOV.U32 R19, RZ, RZ, RZ ;  /* 0x000000ffff137224 */ /* 0x000fe400078e00ff */
[----:B------:R-:W-:Y:S11]  /*2a60*/  ISETP.GE.OR P0, PT, R106, R25, P0 ;  /* 0x000000196a00720c */ /* 0x000ff60000706670 */
[----:B------:R-:W-:Y:S02]  /*2a70*/  @!UPT UIADD3 URZ, UPT, UPT, URZ, URZ, URZ ;  /* 0x000000fffffff290 */ /* 0x000fe4000fffe0ff */
[----:B------:R-:W-:Y:S05]  /*2a80*/  @P0 BRA `(.L_x_117) ;  /* 0x0000000000640947 */ /* 0x000fea0003800000 */
[----:B------:R-:W0:Y:S01]  /*2a90*/  I2F.RP R24, R47 ;  /* 0x0000002f00187306 */ /* 0x000e220000209400 */
[----:B------:R-:W-:Y:S09]  /*2aa0*/  IMAD.MOV.U32 R20, RZ, RZ, RZ ;  /* 0x000000ffff147224 */ /* 0x000ff200078e00ff */
[----:B0-----:R-:W0:Y:S02]  /*2ab0*/  MUFU.RCP R17, R24 ;  /* 0x0000001800117308 */ /* 0x001e240000001000 */
[----:B0-----:R-:W-:Y:S08]  /*2ac0*/  VIADD R22, R17, 0xffffffe ;  /* 0x0ffffffe11167836 */ /* 0x001ff00000000000 */
[----:B------:R-:W0:Y:S02]  /*2ad0*/  F2I.FTZ.U32.TRUNC.NTZ R21, R22 ;  /* 0x0000001600157305 */ /* 0x000e24000021f000 */
[----:B0-----:R-:W-:Y:S05]  /*2ae0*/  IADD3 R17, PT, PT, RZ, -R21, RZ ;  /* 0x80000015ff117210 */ /* 0x001fea0007ffe0ff */
[----:B------:R-:W-:Y:S04]  /*2af0*/  IMAD R17, R17, R47, RZ ;  /* 0x0000002f11117224 */ /* 0x000fe800078e02ff */
[----:B------:R-:W-:Y:S06]  /*2b00*/  IMAD.HI.U32 R21, R21, R17, R20 ;  /* 0x0000001115157227 */ /* 0x000fec00078e0014 */
[----:B------:R-:W-:Y:S04]  /*2b10*/  IMAD.HI.U32 R21, R21, R95, RZ ;  /* 0x0000005f15157227 */ /* 0x000fe800078e00ff */
[----:B------:R-:W-:Y:S05]  /*2b20*/  IMAD R20, R21, R94, R95 ;  /* 0x0000005e15147224 */ /* 0x000fea00078e025f */
[C---:B------:R-:W-:Y:S11]  /*2b30*/  ISETP.GT.U32.AND P0, PT, R47.reuse, R20, PT ;  /* 0x000000142f00720c */ /* 0x040ff60003f04070 */
        /* <DEDUP_REMOVED lines=14> */
.L_x_117:
[----:B------:R-:W-:Y:S05]  /*2c20*/  BSYNC.RECONVERGENT B0 ;  /* 0x0000000000007941 */ /* 0x000fea0003800200 */
.L_x_116:
[----:B------:R-:W-:Y:S01]  /*2c30*/  ISETP.NE.AND P0, PT, R91, R109, PT ;  /* 0x0000006d5b00720c */ /* 0x000fe20003f05270 */
[----:B------:R-:W-:Y:S01]  /*2c40*/  BSSY.RECONVERGENT B0, `(.L_x_118) ;  /* 0x000001e000007945 */ /* 0x000fe20003800200 */
[----:B------:R-:W-:Y:S02]  /*2c50*/  IMAD.MOV.U32 R20, RZ, RZ, RZ ;  /* 0x000000ffff147224 */ /* 0x000fe400078e00ff */
[----:B------:R-:W-:Y:S11]  /*2c60*/  ISETP.GE.OR P0, PT, R104, R25, P0 ;  /* 0x000000196800720c */ /* 0x000ff60000706670 */
[----:B------:R-:W-:Y:S02]  /*2c70*/  @!UPT UIADD3 URZ, UPT, UPT, URZ, URZ, URZ ;  /* 0x000000fffffff290 */ /* 0x000fe4000fffe0ff */
[----:B------:R-:W-:Y:S05]  /*2c80*/  @P0 BRA `(.L_x_119) ;  /* 0x0000000000640947 */ /* 0x000fea0003800000 */
        /* <DEDUP_REMOVED lines=25> */
.L_x_119:
[----:B------:R-:W-:Y:S05]  /*2e20*/  BSYNC.RECONVERGENT B0 ;  /* 0x0000000000007941 */ /* 0x000fea0003800200 */
.L_x_118:
[----:B------:R-:W-:Y:S01]  /*2e30*/  ISETP.NE.AND P0, PT, R90, R109, PT ;  /* 0x0000006d5a00720c */ /* 0x000fe20003f05270 */
[----:B------:R-:W-:Y:S01]  /*2e40*/  HFMA2 R17, -RZ, RZ, 0, 0 ;  /* 0x00000000ff117431 */ /* 0x000fe200000001ff */
[----:B------:R-:W-:Y:S01]  /*2e50*/  BSSY.RECONVERGENT B0, `(.L_x_120) ;  /* 0x0000024000007945 */ /* 0x000fe20003800200 */
[----:B------:R-:W-:Y:S01]  /*2e60*/  HFMA2 R24, -RZ, RZ, 0, 0 ;  /* 0x00000000ff187431 */ /* 0x000fe200000001ff */
[----:B------:R-:W-:Y:S01]  /*2e70*/  ISETP.GE.OR P0, PT, R102, R25, P0 ;  /* 0x000000196600720c */ /* 0x000fe20000706670 */
[----:B------:R-:W-:Y:S02]  /*2e80*/  HFMA2 R21, -RZ, RZ, 0, 0 ;  /* 0x00000000ff157431 */ /* 0x000fe400000001ff */
[----:B-----5:R-:W-:Y:S01]  /*2e90*/  @P5 HADD2.F32 R17, -RZ, R108.H0_H0 ;  /* 0x2000006cff115230 */ /* 0x020fe20000004100 */
[----:B------:R-:W-:Y:S01]  /*2ea0*/  MOV R22, RZ ;  /* 0x000000ff00167202 */ /* 0x000fe20000000f00 */
[----:B------:R-:W-:Y:S01]  /*2eb0*/  @P4 HADD2.F32 R22, -RZ, R107.H0_H0 ;  /* 0x2000006bff164230 */ /* 0x000fe20000004100 */
[----:B------:R-:W-:Y:S01]  /*2ec0*/  MOV R26, RZ ;  /* 0x000000ff001a7202 */ /* 0x000fe20000000f00 */
[----:B------:R-:W-:Y:S02]  /*2ed0*/  @P3 HADD2.F32 R24, -RZ, R105.H0_H0 ;  /* 0x20000069ff183230 */ /* 0x000fe40000004100 */
[----:B------:R-:W-:Y:S04]  /*2ee0*/  @P2 HADD2.F32 R26, -RZ, R103.H0_H0 ;  /* 0x20000067ff1a2230 */ /* 0x000fe80000004100 */
        /* <DEDUP_REMOVED lines=26> */
.L_x_121:
[----:B------:R-:W-:Y:S05]  /*3090*/  BSYNC.RECONVERGENT B0 ;  /* 0x0000000000007941 */ /* 0x000fea0003800200 */
.L_x_120:
[----:B------:R-:W-:Y:S01]  /*30a0*/  IADD3 R100, PT, PT, R100, 0x1, RZ ;  /* 0x0000000164647810 */ /* 0x000fe20007ffe0ff */
[C---:B------:R-:W-:Y:S01]  /*30b0*/  FFMA R0, R17.reuse, R18, R0 ;  /* 0x0000001211007223 */ /* 0x040fe20000000000 */
[C---:B------:R-:W-:Y:S01]  /*30c0*/  FFMA R2, R17.reuse, R19, R2 ;  /* 0x0000001311027223 */ /* 0x040fe20000000002 */
[C---:B------:R-:W-:Y:S01]  /*30d0*/  FFMA R3, R17.reuse, R20, R3 ;  /* 0x0000001411037223 */ /* 0x040fe20000000003 */
[----:B------:R-:W-:Y:S01]  /*30e0*/  ISETP.NE.AND P0, PT, R100, UR8, PT ;  /* 0x0000000864007c0c */ /* 0x000fe2000bf05270 */
[----:B------:R-:W-:Y:S01]  /*30f0*/  FFMA R4, R17, R21, R4 ;  /* 0x0000001511047223 */ /* 0x000fe20000000004 */
        /* <DEDUP_REMOVED lines=12> */
[----:B------:R-:W-:Y:S06]  /*31c0*/  @P0 BRA `(.L_x_122) ;  /* 0xfffffff400140947 */ /* 0x000fec000383ffff */
[----:B------:R-:W-:Y:S05]  /*31d0*/  BRA.U UP0, `(.L_x_123) ;  /* 0xffffffed00d87547 */ /* 0x000fea000b83ffff */
[----:B------:R-:W0:Y:S01]  /*31e0*/  LDCU UR4, c[0x0][0x39c] ;  /* 0x00007380ff0477ac */ /* 0x000e220008000800 */
[----:B------:R-:W-:-:S04]  /*31f0*/  UIADD3 UR22, UPT, UPT, UR22, 0x1, URZ ;  /* 0x0000000116167890 */ /* 0x000fc8000fffe0ff */
[----:B0-----:R-:W-:-:S09]  /*3200*/  UISETP.NE.AND UP0, UPT, UR22, UR4, UPT ;  /* 0x000000041600728c */ /* 0x001fd2000bf05270 */
[----:B------:R-:W-:Y:S05]  /*3210*/  BRA.U UP0, `(.L_x_124) ;  /* 0xffffffed00187547 */ /* 0x000fea000b83ffff */
[----:B------:R-:W-:Y:S05]  /*3220*/  BRA `(.L_x_112) ;  /* 0x0000001800847947 */ /* 0x000fea0003800000 */
.L_x_113:
[-C--:B------:R-:W-:Y:S01]  /*3230*/  IABS R11, R17.reuse ;  /* 0x00000011000b7213 */ /* 0x080fe20000000000 */
[C---:B------:R-:W-:Y:S01]  /*3240*/  VIADD R60, R48.reuse, 0x1 ;  /* 0x00000001303c7836 */ /* 0x040fe20000000000 */
[----:B------:R-:W-:Y:S01]  /*3250*/  IABS R9, R17 ;  /* 0x0000001100097213 */ /* 0x000fe20000000000 */
[C---:B------:R-:W-:Y:S01]  /*3260*/  VIADD R58, R48.reuse, 0x2 ;  /* 0x00000002303a7836 */ /* 0x040fe20000000000 */
[----:B------:R-:W0:Y:S01]  /*3270*/  I2F.RP R2, R11 ;  /* 0x0000000b00027306 */ /* 0x000e220000209400 */
[----:B------:R-:W-:Y:S01]  /*3280*/  IABS R3, R48 ;  /* 0x0000003000037213 */ /* 0x000fe20000000000 */
[C---:B------:R-:W-:Y:S01]  /*3290*/  VIADD R56, R48.reuse, 0x3 ;  /* 0x0000000330387836 */ /* 0x040fe20000000000 */
[----:B------:R-:W1:Y:S01]  /*32a0*/  LDC R54, c[0x0][0x3f0] ;  /* 0x0000fc00ff367b82 */ /* 0x000e620000000800 */
[----:B------:R-:W-:Y:S01]  /*32b0*/  IMAD.MOV R9, RZ, RZ, -R9 ;  /* 0x000000ffff097224 */ /* 0x000fe200078e0a09 */
[----:B------:R-:W-:Y:S01]  /*32c0*/  IABS R6, R58 ;  /* 0x0000003a00067213 */ /* 0x000fe20000000000 */
[----:B------:R-:W2:Y:S01]  /*32d0*/  LDCU UR4, c[0x0][0x3d8] ;  /* 0x00007b00ff0477ac */ /* 0x000ea20008000800 */
[----:B------:R-:W-:Y:S01]  /*32e0*/  IMAD.MOV R90, RZ, RZ, -R90 ;  /* 0x000000ffff5a7224 */ /* 0x000fe200078e0a5a */
[----:B------:R-:W-:Y:S01]  /*32f0*/  CS2R R14, SRZ ;  /* 0x00000000000e7805 */ /* 0x000fe2000001ff00 */
[----:B------:R-:W-:Y:S01]  /*3300*/  IMAD.MOV.U32 R16, RZ, RZ, RZ ;  /* 0x000000ffff107224 */ /* 0x000fe200078e00ff */
[----:B------:R-:W3:Y:S01]  /*3310*/  LDCU UR5, c[0x0][0x3a4] ;  /* 0x00007480ff0577ac */ /* 0x000ee20008000800 */
[----:B------:R-:W3:Y:S01]  /*3320*/  LDC.64 R32, c[0x0][0x3a8] ;  /* 0x0000ea00ff207b82 */ /* 0x000ee20000000a00 */
[----:B------:R-:W-:Y:S01]  /*3330*/  CS2R R12, SRZ ;  /* 0x00000000000c7805 */ /* 0x000fe2000001ff00 */
[----:B------:R-:W4:Y:S01]  /*3340*/  LDCU UR6, c[0x0][0x3b0] ;  /* 0x00007600ff0677ac */ /* 0x000f220008000800 */
[----:B0-----:R0:W5:Y:S01]  /*3350*/  MUFU.RCP R4, R2 ;  /* 0x0000000200047308 */ /* 0x0011620000001000 */
[----:B------:R-:W0:Y:S01]  /*3360*/  LDCU UR21, c[0x0][0x39c] ;  /* 0x00007380ff1577ac */ /* 0x000e220008000800 */
[----:B------:R-:W0:Y:S01]  /*3370*/  LDCU UR20, c[0x0][0x3d4] ;  /* 0x00007a80ff1477ac */ /* 0x000e220008000800 */
[----:B--2---:R-:W-:Y:S01]  /*3380*/  IMAD R52, R43, UR4, RZ ;  /* 0x000000042b347c24 */ /* 0x004fe2000f8e02ff */
[----:B------:R-:W2:Y:S01]  /*3390*/  LDCU UR19, c[0x0][0x3ec] ;  /* 0x00007d80ff1377ac */ /* 0x000ea20008000800 */
[----:B-1----:R-:W-:-:S03]  /*33a0*/  IMAD R57, R48, R54, R54 ;  /* 0x0000003630397224 */ /* 0x002fc600078e0236 */
[----:B------:R-:W-:Y:S01]  /*33b0*/  SHF.R.S32.HI R84, RZ, 0x1f, R52 ;  /* 0x0000001fff547819 */ /* 0x000fe20000011434 */
[----:B------:R-:W1:Y:S01]  /*33c0*/  LDCU UR18, c[0x0][0x3f0] ;  /* 0x00007e00ff1277ac */ /* 0x000e620008000800 */
[----:B------:R-:W-:Y:S01]  /*33d0*/  IMAD.IADD R55, R57, 0x1, R54 ;  /* 0x0000000139377824 */ /* 0x000fe200078e0236 */
[----:B0-----:R-:W-:Y:S01]  /*33e0*/  IABS R2, R60 ;  /* 0x0000003c00027213 */ /* 0x001fe20000000000 */
[----:B-----5:R-:W-:Y:S01]  /*33f0*/  VIADD R4, R4, 0xffffffe ;  /* 0x0ffffffe04047836 */ /* 0x020fe20000000000 */
[----:B------:R-:W0:Y:S01]  /*3400*/  LDCU UR17, c[0x0][0x3d8] ;  /* 0x00007b00ff1177ac */ /* 0x000e220008000800 */
[-C--:B---3--:R-:W-:Y:S02]  /*3410*/  IMAD R51, R40, R33.reuse, -UR5 ;  /* 0x8000000528337e24 */ /* 0x088fe4000f8e0221 */
[----:B------:R-:W3:Y:S01]  /*3420*/  F2I.FTZ.U32.TRUNC.NTZ R5, R4 ;  /* 0x0000000400057305 */ /* 0x000ee2000021f000 */
[-C--:B------:R-:W-:Y:S01]  /*3430*/  IMAD R49, R36, R33.reuse, -UR5 ;  /* 0x8000000524317e24 */ /* 0x080fe2000f8e0221 */
[----:B------:R-:W-:Y:S01]  /*3440*/  UMOV UR25, URZ ;  /* 0x000000ff00197c82 */ /* 0x000fe20008000000 */
[----:B------:R-:W-:-:S02]  /*3450*/  IMAD R35, R46, R33, -UR5 ;  /* 0x800000052e237e24 */ /* 0x000fc4000f8e0221 */
[--C-:B----4-:R-:W-:Y:S02]  /*3460*/  IMAD R53, R37, UR6, -R32.reuse ;  /* 0x0000000625357c24 */ /* 0x110fe4000f8e0a20 */
[--C-:B------:R-:W-:Y:S02]  /*3470*/  IMAD R50, R39, UR6, -R32.reuse ;  /* 0x0000000627327c24 */ /* 0x100fe4000f8e0a20 */
[--C-:B------:R-:W-:Y:S02]  /*3480*/  IMAD R47, R41, UR6, -R32.reuse ;  /* 0x00000006292f7c24 */ /* 0x100fe4000f8e0a20 */
[----:B------:R-:W-:Y:S02]  /*3490*/  IMAD R34, R27, UR6, -R32 ;  /* 0x000000061b227c24 */ /* 0x000fe4000f8e0a20 */
[----:B------:R-:W-:Y:S02]  /*34a0*/  IMAD R33, R44, R33, -UR5 ;  /* 0x800000052c217e24 */ /* 0x000fe4000f8e0221 */
[----:B---3--:R-:W-:Y:S01]  /*34b0*/  IMAD.MOV R0, RZ, RZ, -R5 ;  /* 0x000000ffff007224 */ /* 0x008fe200078e0a05 */
[----:B------:R-:W-:Y:S01]  /*34c0*/  MOV R4, RZ ;  /* 0x000000ff00047202 */ /* 0x000fe20000000f00 */
[----:B------:R-:W-:-:S02]  /*34d0*/  IMAD.IADD R54, R55, 0x1, R54 ;  /* 0x0000000137367824 */ /* 0x000fc400078e0236 */
[----:B------:R-:W-:-:S04]  /*34e0*/  IMAD R0, R0, R11, RZ ;  /* 0x0000000b00007224 */ /* 0x000fc800078e02ff */
[----:B------:R-:W-:Y:S01]  /*34f0*/  IMAD.HI.U32 R0, R5, R0, R4 ;  /* 0x0000000005007227 */ /* 0x000fe200078e0004 */
[----:B------:R-:W-:-:S05]  /*3500*/  IABS R5, R56 ;  /* 0x0000003800057213 */ /* 0x000fca0000000000 */
        /* <DEDUP_REMOVED lines=15> */
[----:B------:R-:W-:Y:S02]  /*3600*/  ISETP.GE.U32.AND P4, PT, R8, R11, PT ;  /* 0x0000000b0800720c */ /* 0x000fe40003f86070 */
[----:B------:R-:W-:-:S02]  /*3610*/  CS2R R8, SRZ ;  /* 0x0000000000087805 */ /* 0x000fc4000001ff00 */
[----:B------:R-:W-:Y:S02]  /*3620*/  LOP3.LUT R5, R48, R17, RZ, 0x3c, !PT ;  /* 0x0000001130057212 */ /* 0x000fe400078e3cff */
[----:B------:R-:W-:Y:S02]  /*3630*/  ISETP.GE.U32.AND P3, PT, R7, R11, PT ;  /* 0x0000000b0700720c */ /* 0x000fe40003f66070 */
[----:B------:R-:W-:Y:S02]  /*3640*/  ISETP.GE.AND P6, PT, R5, RZ, PT ;  /* 0x000000ff0500720c */ /* 0x000fe40003fc6270 */
[----:B------:R-:W-:Y:S01]  /*3650*/  LOP3.LUT R5, R60, R17, RZ, 0x3c, !PT ;  /* 0x000000113c057212 */ /* 0x000fe200078e3cff */
[----:B------:R-:W-:Y:S01]  /*3660*/  @!P0 VIADD R2, R2, 0x1 ;  /* 0x0000000102028836 */ /* 0x000fe20000000000 */
[-C--:B------:R-:W-:Y:S01]  /*3670*/  @!P0 IADD3 R6, PT, PT, R6, -R11.reuse, RZ ;  /* 0x8000000b06068210 */ /* 0x080fe20007ffe0ff */
[----:B------:R-:W-:Y:S01]  /*3680*/  @!P2 IMAD.IADD R10, R10, 0x1, -R11 ;  /* 0x000000010a0aa824 */ /* 0x000fe200078e0a0b */
[----:B------:R-:W-:Y:S01]  /*3690*/  @!P1 IADD3 R3, PT, PT, R3, 0x1, RZ ;  /* 0x0000000103039810 */ /* 0x000fe20007ffe0ff */
[----:B------:R-:W-:Y:S01]  /*36a0*/  @P4 VIADD R4, R4, 0x1 ;  /* 0x0000000104044836 */ /* 0x000fe20000000000 */
[----:B------:R-:W-:-:S02]  /*36b0*/  ISETP.GE.U32.AND P4, PT, R6, R11, PT ;  /* 0x0000000b0600720c */ /* 0x000fc40003f86070 */
[----:B------:R-:W-:Y:S01]  /*36c0*/  ISETP.GE.AND P5, PT, R5, RZ, PT ;  /* 0x000000ff0500720c */ /* 0x000fe20003fa6270 */
[----:B------:R-:W-:Y:S01]  /*36d0*/  @P3 VIADD R3, R3, 0x1 ;  /* 0x0000000103033836 */ /* 0x000fe20000000000 */
[----:B------:R-:W-:Y:S02]  /*36e0*/  ISETP.GE.U32.AND P1, PT, R10, R11, PT ;  /* 0x0000000b0a00720c */ /* 0x000fe40003f26070 */
[----:B------:R-:W-:Y:S02]  /*36f0*/  CS2R R10, SRZ ;  /* 0x00000000000a7805 */ /* 0x000fe4000001ff00 */
[-C--:B------:R-:W-:Y:S02]  /*3700*/  LOP3.LUT R6, R58, R17.reuse, RZ, 0x3c, !PT ;  /* 0x000000113a067212 */ /* 0x080fe400078e3cff */
[----:B------:R-:W-:Y:S02]  /*3710*/  LOP3.LUT R5, R56, R17, RZ, 0x3c, !PT ;  /* 0x0000001138057212 */ /* 0x000fe400078e3cff */
[----:B------:R-:W-:-:S02]  /*3720*/  ISETP.GE.AND P3, PT, R6, RZ, PT ;  /* 0x000000ff0600720c */ /* 0x000fc40003f66270 */
[----:B------:R-:W-:Y:S02]  /*3730*/  CS2R R6, SRZ ;  /* 0x0000000000067805 */ /* 0x000fe4000001ff00 */
[----:B------:R-:W-:Y:S01]  /*3740*/  ISETP.GE.AND P0, PT, R5, RZ, PT ;  /* 0x000000ff0500720c */ /* 0x000fe20003f06270 */
[----:B------:R-:W-:Y:S01]  /*3750*/  @P4 VIADD R2, R2, 0x1 ;  /* 0x0000000102024836 */ /* 0x000fe20000000000 */
[----:B------:R-:W-:Y:S01]  /*3760*/  @!P2 IADD3 R0, PT, PT, R0, 0x1, RZ ;  /* 0x000000010000a810 */ /* 0x000fe20007ffe0ff */
[----:B------:R-:W-:Y:S01]  /*3770*/  @!P5 IMAD.MOV R3, RZ, RZ, -R3 ;  /* 0x000000ffff03d224 */ /* 0x000fe200078e0a03 */
[----:B------:R-:W-:Y:S01]  /*3780*/  ISETP.NE.AND P2, PT, R17, RZ, PT ;  /* 0x000000ff1100720c */ /* 0x000fe20003f45270 */
[----:B------:R-:W-:Y:S01]  /*3790*/  HFMA2 R5, -RZ, RZ, 0, 0 ;  /* 0x00000000ff057431 */ /* 0x000fe200000001ff */
[----:B------:R-:W-:Y:S01]  /*37a0*/  LOP3.LUT R17, RZ, R17, RZ, 0x33, !PT ;  /* 0x00000011ff117212 */ /* 0x000fe200078e33ff */
[----:B------:R-:W-:Y:S01]  /*37b0*/  @P1 VIADD R0, R0, 0x1 ;  /* 0x0000000100001836 */ /* 0x000fe20000000000 */
[----:B------:R-:W-:-:S02]  /*37c0*/  @!P6 IADD3 R4, PT, PT, -R4, RZ, RZ ;  /* 0x000000ff0404e210 */ /* 0x000fc40007ffe1ff */
[C---:B------:R-:W-:Y:S01]  /*37d0*/  SEL R87, R17.reuse, R3, !P2 ;  /* 0x0000000311577207 */ /* 0x040fe20005000000 */
[----:B------:R-:W-:Y:S01]  /*37e0*/  @!P3 IMAD.MOV R2, RZ, RZ, -R2 ;  /* 0x000000ffff02b224 */ /* 0x000fe200078e0a02 */
[C---:B------:R-:W-:Y:S01]  /*37f0*/  SEL R88, R17.reuse, R4, !P2 ;  /* 0x0000000411587207 */ /* 0x040fe20005000000 */
[----:B------:R-:W-:Y:S01]  /*3800*/  IMAD.MOV.U32 R4, RZ, RZ, RZ ;  /* 0x000000ffff047224 */ /* 0x000fe200078e00ff */
[----:B------:R-:W-:Y:S02]  /*3810*/  @!P0 IADD3 R0, PT, PT, -R0, RZ, RZ ;  /* 0x000000ff00008210 */ /* 0x000fe40007ffe1ff */
[C---:B------:R-:W-:Y:S02]  /*3820*/  SEL R86, R17.reuse, R2, !P2 ;  /* 0x0000000211567207 */ /* 0x040fe40005000000 */
[----:B------:R-:W-:Y:S02]  /*3830*/  CS2R R2, SRZ ;  /* 0x0000000000027805 */ /* 0x000fe4000001ff00 */
[----:B------:R-:W-:-:S02]  /*3840*/  SEL R85, R17, R0, !P2 ;  /* 0x0000000011557207 */ /* 0x000fc40005000000 */
[----:B012---:R-:W-:-:S07]  /*3850*/  MOV R0, RZ ;  /* 0x000000ff00007202 */ /* 0x007fce0000000f00 */
.L_x_135:
[----:B------:R-:W0:Y:S01]  /*3860*/  LDC R18, c[0x0][0x3b4] ;  /* 0x0000ed00ff127b82 */ /* 0x000e220000000800 */
[----:B------:R-:W-:Y:S01]  /*3870*/  ULOP3.LUT UR22, URZ, UR25, URZ, 0x33, !UPT ;  /* 0x00000019ff167292 */ /* 0x000fe2000f8e33ff */
[----:B------:R-:W-:Y:S01]  /*3880*/  IMAD R72, R42, UR17, RZ ;  /* 0x000000112a487c24 */ /* 0x000fe2000f8e02ff */
[----:B------:R-:W-:Y:S01]  /*3890*/  UIMAD UR23, UR25, UR19, URZ ;  /* 0x00000013191772a4 */ /* 0x000fe2000f8e02ff */
[----:B------:R-:W-:Y:S01]  /*38a0*/  IMAD R74, R38, UR17, RZ ;  /* 0x00000011264a7c24 */ /* 0x000fe2000f8e02ff */
[----:B------:R-:W-:Y:S01]  /*38b0*/  UIADD3 UR22, UPT, UPT, UR22, UR21, URZ ;  /* 0x0000001516167290 */ /* 0x000fe2000fffe0ff */
[----:B------:R-:W-:Y:S01]  /*38c0*/  IMAD R68, R45, UR17, RZ ;  /* 0x000000112d447c24 */ /* 0x000fe2000f8e02ff */
[----:B------:R-:W1:Y:S01]  /*38d0*/  LDCU UR16, c[0x0][0x3a0] ;  /* 0x00007400ff1077ac */ /* 0x000e620008000800 */
[----:B------:R-:W-:Y:S01]  /*38e0*/  IMAD R82, R48, UR18, RZ ;  /* 0x0000001230527c24 */ /* 0x000fe2000f8e02ff */
[----:B------:R-:W-:Y:S02]  /*38f0*/  IADD3 R81, P4, PT, R57, UR23, RZ ;  /* 0x0000001739517c10 */ /* 0x000fe4000ff9e0ff */
[----:B------:R-:W-:Y:S01]  /*3900*/  IADD3 R79, P3, PT, R55, UR23, RZ ;  /* 0x00000017374f7c10 */ /* 0x000fe2000ff7e0ff */
[----:B------:R-:W2:Y:S01]  /*3910*/  LDCU UR15, c[0x0][0x388] ;  /* 0x00007100ff0f77ac */ /* 0x000ea20008000800 */
[----:B------:R-:W-:-:S02]  /*3920*/  IADD3 R83, P5, PT, R82, UR23, RZ ;  /* 0x0000001752537c10 */ /* 0x000fc4000ffbe0ff */
[----:B------:R-:W-:Y:S01]  /*3930*/  IADD3 R77, P2, PT, R54, UR23, RZ ;  /* 0x00000017364d7c10 */ /* 0x000fe2000ff5e0ff */
[----:B------:R-:W3:Y:S01]  /*3940*/  LDCU UR14, c[0x0][0x39c] ;  /* 0x00007380ff0e77ac */ /* 0x000ee20008000800 */
[----:B------:R-:W4:Y:S01]  /*3950*/  LDCU UR11, c[0x0][0x3d0] ;  /* 0x00007a00ff0b77ac */ /* 0x000f220008000800 */
[C---:B0-----:R-:W-:Y:S01]  /*3960*/  IMAD R73, R18.reuse, UR22, R51 ;  /* 0x0000001612497c24 */ /* 0x041fe2000f8e0233 */
[----:B------:R-:W0:Y:S01]  /*3970*/  LDCU UR10, c[0x0][0x3e8] ;  /* 0x00007d00ff0a77ac */ /* 0x000e220008000800 */
[C---:B------:R-:W-:Y:S02]  /*3980*/  IMAD R75, R18.reuse, UR22, R49 ;  /* 0x00000016124b7c24 */ /* 0x040fe4000f8e0231 */
[----:B------:R-:W-:Y:S01]  /*3990*/  IMAD R73, R73, UR20, RZ ;  /* 0x0000001449497c24 */ /* 0x000fe2000f8e02ff */
[----:B------:R-:W0:Y:S01]  /*39a0*/  LDCU.64 UR8, c[0x0][0x380] ;  /* 0x00007000ff0877ac */ /* 0x000e220008000a00 */
[----:B------:R-:W-:Y:S02]  /*39b0*/  IMAD R75, R75, UR20, RZ ;  /* 0x000000144b4b7c24 */ /* 0x000fe4000f8e02ff */
[----:B------:R-:W-:Y:S01]  /*39c0*/  IMAD R69, R18, UR22, R35 ;  /* 0x0000001612457c24 */ /* 0x000fe2000f8e0223 */
[----:B------:R-:W-:Y:S01]  /*39d0*/  SHF.R.S32.HI R17, RZ, 0x1f, R73 ;  /* 0x0000001fff117819 */ /* 0x000fe20000011449 */
[----:B------:R-:W0:Y:S01]  /*39e0*/  LDCU.64 UR6, c[0x0][0x3c8] ;  /* 0x00007900ff0677ac */ /* 0x000e220008000a00 */
[C---:B------:R-:W-:Y:S01]  /*39f0*/  IADD3 R73, P0, PT, R72.reuse, R73, RZ ;  /* 0x0000004948497210 */ /* 0x040fe20007f1e0ff */
[----:B------:R-:W-:Y:S01]  /*3a00*/  IMAD R69, R69, UR20, RZ ;  /* 0x0000001445457c24 */ /* 0x000fe2000f8e02ff */
[----:B------:R-:W-:Y:S01]  /*3a10*/  SHF.R.S32.HI R19, RZ, 0x1f, R75 ;  /* 0x0000001fff137819 */ /* 0x000fe2000001144b */
[----:B------:R-:W0:Y:S01]  /*3a20*/  LDCU.64 UR4, c[0x0][0x3e0] ;  /* 0x00007c00ff0477ac */ /* 0x000e220008000a00 */
[----:B------:R-:W-:Y:S01]  /*3a30*/  LEA.HI.X.SX32 R72, R72, R17, 0x1, P0 ;  /* 0x0000001148487211 */ /* 0x000fe200000f0eff */
[----:B------:R-:W-:Y:S01]  /*3a40*/  IMAD R17, R18, UR22, R33 ;  /* 0x0000001612117c24 */ /* 0x000fe2000f8e0221 */
[----:B------:R-:W-:Y:S01]  /*3a50*/  IADD3 R75, P1, PT, R74, R75, RZ ;  /* 0x0000004b4a4b7210 */ /* 0x000fe20007f3e0ff */
[----:B------:R-:W-:-:S02]  /*3a60*/  USHF.R.S32.HI UR22, URZ, 0x1f, UR23 ;  /* 0x0000001fff167899 */ /* 0x000fc40008011417 */
[----:B------:R-:W-:Y:S01]  /*3a70*/  IMAD R17, R17, UR20, RZ ;  /* 0x0000001411117c24 */ /* 0x000fe2000f8e02ff */
[----:B------:R-:W-:Y:S01]  /*3a80*/  LEA.HI.X.SX32 R74, R74, R19, 0x1, P1 ;  /* 0x000000134a4a7211 */ /* 0x000fe200008f0eff */
[----:B------:R-:W-:Y:S01]  /*3a90*/  UMOV UR24, URZ ;  /* 0x000000ff00187c82 */ /* 0x000fe20008000000 */
[----:B------:R-:W-:Y:S02]  /*3aa0*/  SHF.R.S32.HI R19, RZ, 0x1f, R69 ;  /* 0x0000001fff137819 */ /* 0x000fe40000011445 */
[C---:B------:R-:W-:Y:S02]  /*3ab0*/  IADD3 R69, P0, PT, R68.reuse, R69, RZ ;  /* 0x0000004544457210 */ /* 0x040fe40007f1e0ff */
[----:B------:R-:W-:Y:S02]  /*3ac0*/  IADD3 R71, P1, PT, R17, R52, RZ ;  /* 0x0000003411477210 */ /* 0x000fe40007f3e0ff */
[----:B------:R-:W-:Y:S02]  /*3ad0*/  LEA.HI.X.SX32 R68, R68, R19, 0x1, P0 ;  /* 0x0000001344447211 */ /* 0x000fe400000f0eff */
[----:B------:R-:W-:-:S02]  /*3ae0*/  LEA.HI.X.SX32 R82, R82, UR22, 0x1, P5 ;  /* 0x0000001652527c11 */ /* 0x000fc4000a8f0eff */
[----:B------:R-:W-:Y:S02]  /*3af0*/  LEA.HI.X.SX32 R80, R57, UR22, 0x1, P4 ;  /* 0x0000001639507c11 */ /* 0x000fe4000a0f0eff */
[----:B------:R-:W-:Y:S02]  /*3b00*/  LEA.HI.X.SX32 R78, R55, UR22, 0x1, P3 ;  /* 0x00000016374e7c11 */ /* 0x000fe400098f0eff */
[----:B------:R-:W-:Y:S02]  /*3b10*/  LEA.HI.X.SX32 R76, R54, UR22, 0x1, P2 ;  /* 0x00000016364c7c11 */ /* 0x000fe400090f0eff */
[----:B01234-:R-:W-:-:S07]  /*3b20*/  LEA.HI.X.SX32 R70, R17, R84, 0x1, P1 ;  /* 0x0000005411467211 */ /* 0x01ffce00008f0eff */
.L_x_134:
[-C--:B------:R-:W-:Y:S01]  /*3b30*/  IABS R32, R23.reuse ;  /* 0x0000001700207213 */ /* 0x080fe20000000000 */
[----:B------:R-:W0:Y:S01]  /*3b40*/  LDC R22, c[0x0][0x3b4] ;  /* 0x0000ed00ff167b82 */ /* 0x000e220000000800 */
[----:B------:R-:W-:Y:S01]  /*3b50*/  ULOP3.LUT UR22, URZ, UR25, URZ, 0x33, !UPT ;  /* 0x00000019ff167292 */ /* 0x000fe2000f8e33ff */
[-C--:B------:R-:W-:Y:S01]  /*3b60*/  IABS R30, R23.reuse ;  /* 0x00000017001e7213 */ /* 0x080fe20000000000 */
[----:B------:R-:W1:Y:S01]  /*3b70*/  I2F.RP R18, R32 ;  /* 0x0000002000127306 */ /* 0x000e620000209400 */
[----:B------:R-:W-:Y:S01]  /*3b80*/  ULOP3.LUT UR23, URZ, UR24, URZ, 0x33, !UPT ;  /* 0x00000018ff177292 */ /* 0x000fe2000f8e33ff */
[----:B------:R-:W-:Y:S01]  /*3b90*/  IMAD.MOV.U32 R102, RZ, RZ, RZ ;  /* 0x000000ffff667224 */ /* 0x000fe200078e00ff */
[----:B------:R-:W-:Y:S01]  /*3ba0*/  UIADD3 UR22, UPT, UPT, UR22, UR14, URZ ;  /* 0x0000000e16167290 */ /* 0x000fe2000fffe0ff */
[----:B------:R-:W-:Y:S01]  /*3bb0*/  IMAD.MOV.U32 R100, RZ, RZ, R90 ;  /* 0x000000ffff647224 */ /* 0x000fe200078e005a */
[----:B------:R-:W2:Y:S01]  /*3bc0*/  LDC R19, c[0x0][0x3b8] ;  /* 0x0000ee00ff137b82 */ /* 0x000ea20000000800 */
[----:B------:R-:W-:Y:S01]  /*3bd0*/  UIADD3 UR23, UPT, UPT, UR23, UR16, URZ ;  /* 0x0000001017177290 */ /* 0x000fe2000fffe0ff */
[-C--:B------:R-:W-:Y:S01]  /*3be0*/  IABS R29, R23.reuse ;  /* 0x00000017001d7213 */ /* 0x080fe20000000000 */
[----:B------:R-:W-:Y:S01]  /*3bf0*/  IMAD.MOV R30, RZ, RZ, -R30 ;  /* 0x000000ffff1e7224 */ /* 0x000fe200078e0a1e */
[----:B------:R-:W-:Y:S01]  /*3c00*/  LOP3.LUT R28, RZ, R23, RZ, 0x33, !PT ;  /* 0x00000017ff1c7212 */ /* 0x000fe200078e33ff */
[----:B-1----:R-:W1:Y:S01]  /*3c10*/  MUFU.RCP R24, R18 ;  /* 0x0000001200187308 */ /* 0x002e620000001000 */
[----:B0-----:R-:W-:-:S02]  /*3c20*/  IMAD R17, R22, UR22, R49 ;  /* 0x0000001616117c24 */ /* 0x001fc4000f8e0231 */
[C---:B------:R-:W-:Y:S02]  /*3c30*/  IMAD R20, R22.reuse, UR22, R51 ;  /* 0x0000001616147c24 */ /* 0x040fe4000f8e0233 */
[----:B------:R-:W-:Y:S01]  /*3c40*/  IMAD R21, R22, UR22, R33 ;  /* 0x0000001616157c24 */ /* 0x000fe2000f8e0221 */
[C---:B------:R-:W-:Y:S02]  /*3c50*/  ISETP.GE.AND P3, PT, R17.reuse, UR9, PT ;  /* 0x0000000911007c0c */ /* 0x040fe4000bf66270 */
[----:B------:R-:W-:Y:S02]  /*3c60*/  ISETP.GE.AND P4, PT, R20, UR9, PT ;  /* 0x0000000914007c0c */ /* 0x000fe4000bf86270 */
[----:B------:R-:W-:Y:S01]  /*3c70*/  ISETP.GT.AND P3, PT, R17, -0x1, !P3 ;  /* 0xffffffff1100780c */ /* 0x000fe20005f64270 */
[----:B------:R-:W-:Y:S01]  /*3c80*/  IMAD R17, R22, UR22, R35 ;  /* 0x0000001616117c24 */ /* 0x000fe2000f8e0223 */
[----:B------:R-:W-:Y:S01]  /*3c90*/  ISETP.GT.AND P4, PT, R20, -0x1, !P4 ;  /* 0xffffffff1400780c */ /* 0x000fe20006784270 */
[----:B-1----:R-:W-:Y:S01]  /*3ca0*/  VIADD R24, R24, 0xffffffe ;  /* 0x0ffffffe18187836 */ /* 0x002fe20000000000 */
[----:B------:R-:W-:Y:S01]  /*3cb0*/  ISETP.LT.AND P3, PT, R38, UR8, P3 ;  /* 0x0000000826007c0c */ /* 0x000fe20009f61270 */
[----:B--2---:R-:W-:Y:S01]  /*3cc0*/  IMAD R18, R19, UR23, R47 ;  /* 0x0000001713127c24 */ /* 0x004fe2000f8e022f */
[----:B------:R-:W-:Y:S01]  /*3cd0*/  ISETP.GE.AND P0, PT, R17, UR9, PT ;  /* 0x0000000911007c0c */ /* 0x000fe2000bf06270 */
[----:B------:R-:W0:Y:S01]  /*3ce0*/  F2I.FTZ.U32.TRUNC.NTZ R25, R24 ;  /* 0x0000001800197305 */ /* 0x000e22000021f000 */
[----:B------:R-:W-:Y:S01]  /*3cf0*/  IMAD R20, R19, UR23, R50 ;  /* 0x0000001713147c24 */ /* 0x000fe2000f8e0232 */
[----:B------:R-:W-:Y:S01]  /*3d00*/  ISETP.LT.AND P4, PT, R42, UR8, P4 ;  /* 0x000000082a007c0c */ /* 0x000fe2000a781270 */
[----:B------:R-:W-:Y:S01]  /*3d10*/  IMAD R91, R18, UR11, RZ ;  /* 0x0000000b125b7c24 */ /* 0x000fe2000f8e02ff */
[----:B------:R-:W-:Y:S01]  /*3d20*/  ISETP.GT.AND P0, PT, R17, -0x1, !P0 ;  /* 0xffffffff1100780c */ /* 0x000fe20004704270 */
[----:B------:R-:W-:Y:S01]  /*3d30*/  IMAD R95, R20, UR11, RZ ;  /* 0x0000000b145f7c24 */ /* 0x000fe2000f8e02ff */
[C---:B------:R-:W-:Y:S01]  /*3d40*/  ISETP.GE.AND P6, PT, R18.reuse, UR15, PT ;  /* 0x0000000f12007c0c */ /* 0x040fe2000bfc6270 */
[----:B------:R-:W-:Y:S01]  /*3d50*/  IMAD R17, R19, UR23, R53 ;  /* 0x0000001713117c24 */ /* 0x000fe2000f8e0235 */
[----:B------:R-:W-:Y:S01]  /*3d60*/  ISETP.LT.AND P0, PT, R45, UR8, P0 ;  /* 0x000000082d007c0c */ /* 0x000fe20008701270 */
[----:B------:R-:W-:Y:S01]  /*3d70*/  IMAD R19, R19, UR23, R34 ;  /* 0x0000001713137c24 */ /* 0x000fe2000f8e0222 */
[----:B------:R-:W-:Y:S01]  /*3d80*/  ISETP.GT.AND P6, PT, R18, -0x1, !P6 ;  /* 0xffffffff1200780c */ /* 0x000fe200077c4270 */
[----:B------:R-:W-:Y:S01]  /*3d90*/  IMAD R97, R17, UR11, RZ ;  /* 0x0000000b11617c24 */ /* 0x000fe2000f8e02ff */
[----:B------:R-:W-:Y:S01]  /*3da0*/  UIMAD UR23, UR24, UR10, URZ ;  /* 0x0000000a181772a4 */ /* 0x000fe2000f8e02ff */
[C---:B------:R-:W-:Y:S01]  /*3db0*/  IMAD R99, R19.reuse, UR11, RZ ;  /* 0x0000000b13637c24 */ /* 0x040fe2000f8e02ff */
[----:B------:R-:W-:Y:S01]  /*3dc0*/  PLOP3.LUT P3, PT, P3, P6, PT, 0x80, 0x8 ;  /* 0x000000000008781c */ /* 0x000fe20001f6d070 */
[--C-:B0-----:R-:W-:Y:S01]  /*3dd0*/  IMAD.MOV R31, RZ, RZ, -R25.reuse ;  /* 0x000000ffff1f7224 */ /* 0x101fe200078e0a19 */
[----:B------:R-:W-:Y:S01]  /*3de0*/  ISETP.GE.AND P6, PT, R19, UR15, PT ;  /* 0x0000000f13007c0c */ /* 0x000fe2000bfc6270 */
[----:B------:R-:W-:Y:S01]  /*3df0*/  IMAD.MOV.U32 R24, RZ, RZ, RZ ;  /* 0x000000ffff187224 */ /* 0x000fe200078e00ff */
[----:B------:R-:W-:Y:S01]  /*3e00*/  ISETP.GE.AND P5, PT, R21, UR9, PT ;  /* 0x0000000915007c0c */ /* 0x000fe2000bfa6270 */
[----:B------:R-:W-:Y:S01]  /*3e10*/  IMAD R31, R31, R32, RZ ;  /* 0x000000201f1f7224 */ /* 0x000fe200078e02ff */
[----:B------:R-:W-:Y:S01]  /*3e20*/  ISETP.GT.AND P6, PT, R19, -0x1, !P6 ;  /* 0xffffffff1300780c */ /* 0x000fe200077c4270 */
[----:B------:R-:W-:Y:S01]  /*3e30*/  USHF.R.S32.HI UR22, URZ, 0x1f, UR23 ;  /* 0x0000001fff167899 */ /* 0x000fe20008011417 */
[----:B------:R-:W-:Y:S01]  /*3e40*/  ISETP.GT.AND P5, PT, R21, -0x1, !P5 ;  /* 0xffffffff1500780c */ /* 0x000fe20006fa4270 */
[----:B------:R-:W-:Y:S01]  /*3e50*/  IMAD.HI.U32 R31, R25, R31, R24 ;  /* 0x0000001f191f7227 */ /* 0x000fe200078e0018 */
[C---:B------:R-:W-:Y:S01]  /*3e60*/  IADD3 R24, P1, PT, R91.reuse, R75, RZ ;  /* 0x0000004b5b187210 */ /* 0x040fe20007f3e0ff */
[----:B------:R-:W0:Y:S01]  /*3e70*/  LDC R25, c[0x0][0x398] ;  /* 0x0000e600ff197b82 */ /* 0x000e220000000800 */
[----:B------:R-:W-:Y:S01]  /*3e80*/  PLOP3.LUT P6, PT, P0, P6, PT, 0x80, 0x8 ;  /* 0x000000000008781c */ /* 0x000fe200007cd070 */
[----:B------:R-:W-:Y:S01]  /*3e90*/  UIADD3 UR24, UPT, UPT, UR24, 0x1, URZ ;  /* 0x0000000118187890 */ /* 0x000fe2000fffe0ff */
[----:B------:R-:W-:-:S02]  /*3ea0*/  LEA.HI.X.SX32 R91, R91, R74, 0x1, P1 ;  /* 0x0000004a5b5b7211 */ /* 0x000fc400008f0eff */
[C---:B------:R-:W-:Y:S01]  /*3eb0*/  IADD3 R22, P1, PT, R95.reuse, R73, RZ ;  /* 0x000000495f167210 */ /* 0x040fe20007f3e0ff */
[----:B------:R-:W-:Y:S01]  /*3ec0*/  UISETP.NE.AND UP0, UPT, UR24, UR16, UPT ;  /* 0x000000101800728c */ /* 0x000fe2000bf05270 */
[C---:B------:R-:W-:Y:S02]  /*3ed0*/  LEA R92, P2, R24.reuse, UR6, 0x1 ;  /* 0x00000006185c7c11 */ /* 0x040fe4000f8408ff */
[----:B------:R-:W-:Y:S02]  /*3ee0*/  LEA.HI.X.SX32 R95, R95, R72, 0x1, P1 ;  /* 0x000000485f5f7211 */ /* 0x000fe400008f0eff */
[C---:B------:R-:W-:Y:S02]  /*3ef0*/  IADD3 R18, P1, PT, R97.reuse, R71, RZ ;  /* 0x0000004761127210 */ /* 0x040fe40007f3e0ff */
[----:B------:R-:W-:Y:S02]  /*3f00*/  LEA.HI.X R91, R24, UR7, R91, 0x1, P2 ;  /* 0x00000007185b7c11 */ /* 0x000fe400090f0c5b */
[----:B------:R-:W-:-:S02]  /*3f10*/  LEA.HI.X.SX32 R97, R97, R70, 0x1, P1 ;  /* 0x0000004661617211 */ /* 0x000fc400008f0eff */
[----:B------:R-:W-:Y:S02]  /*3f20*/  LEA R96, P1, R18, UR6, 0x1 ;  /* 0x0000000612607c11 */ /* 0x000fe4000f8208ff */
[----:B------:R-:W-:Y:S02]  /*3f30*/  LEA R94, P2, R22, UR6, 0x1 ;  /* 0x00000006165e7c11 */ /* 0x000fe4000f8408ff */
[----:B------:R-:W-:Y:S02]  /*3f40*/  LEA.HI.X R97, R18, UR7, R97, 0x1, P1 ;  /* 0x0000000712617c11 */ /* 0x000fe400088f0c61 */
[----:B------:R-:W-:Y:S02]  /*3f50*/  LEA.HI.X R95, R22, UR7, R95, 0x1, P2 ;  /* 0x00000007165f7c11 */ /* 0x000fe400090f0c5f */
[----:B------:R-:W-:Y:S02]  /*3f60*/  IADD3 R18, P1, PT, R99, R69, RZ ;  /* 0x0000004563127210 */ /* 0x000fe40007f3e0ff */
[----:B------:R-:W-:-:S02]  /*3f70*/  ISETP.GE.AND P2, PT, R20, UR15, PT ;  /* 0x0000000f14007c0c */ /* 0x000fc4000bf46270 */
[----:B------:R-:W-:Y:S02]  /*3f80*/  LEA.HI.X.SX32 R99, R99, R68, 0x1, P1 ;  /* 0x0000004463637211 */ /* 0x000fe400008f0eff */
[----:B------:R-:W-:Y:S02]  /*3f90*/  ISETP.GT.AND P2, PT, R20, -0x1, !P2 ;  /* 0xffffffff1400780c */ /* 0x000fe40005744270 */
[C---:B------:R-:W-:Y:S02]  /*3fa0*/  LEA R98, P1, R18.reuse, UR6, 0x1 ;  /* 0x0000000612627c11 */ /* 0x040fe4000f8208ff */
[----:B------:R-:W-:Y:S02]  /*3fb0*/  PLOP3.LUT P4, PT, P4, P2, PT, 0x80, 0x8 ;  /* 0x000000000008781c */ /* 0x000fe40002785070 */
[----:B------:R-:W-:Y:S02]  /*3fc0*/  LEA.HI.X R99, R18, UR7, R99, 0x1, P1 ;  /* 0x0000000712637c11 */ /* 0x000fe400088f0c63 */
[----:B------:R-:W-:-:S02]  /*3fd0*/  ISETP.GE.AND P2, PT, R17, UR15, PT ;  /* 0x0000000f11007c0c */ /* 0x000fc4000bf46270 */
[----:B------:R-:W-:Y:S02]  /*3fe0*/  IADD3 R67, P1, PT, R83, UR23, RZ ;  /* 0x0000001753437c10 */ /* 0x000fe4000ff3e0ff */
[----:B------:R-:W-:Y:S02]  /*3ff0*/  IADD3 R65, P0, PT, R81, UR23, RZ ;  /* 0x0000001751417c10 */ /* 0x000fe4000ff1e0ff */
[----:B------:R-:W-:Y:S02]  /*4000*/  ISETP.GT.AND P2, PT, R17, -0x1, !P2 ;  /* 0xffffffff1100780c */ /* 0x000fe40005744270 */
[----:B------:R-:W-:Y:S02]  /*4010*/  ISETP.LT.AND P5, PT, R43, UR8, P5 ;  /* 0x000000082b007c0c */ /* 0x000fe4000afa1270 */
[----:B------:R-:W-:Y:S02]  /*4020*/  IADD3.X R66, PT, PT, R82, UR22, RZ, P1, !PT ;  /* 0x0000001652427c10 */ /* 0x000fe40008ffe4ff */
[----:B------:R-:W-:-:S02]  /*4030*/  IADD3.X R64, PT, PT, R80, UR22, RZ, P0, !PT ;  /* 0x0000001650407c10 */ /* 0x000fc400087fe4ff */
[----:B------:R-:W-:Y:S02]  /*4040*/  IADD3 R63, P1, PT, R79, UR23, RZ ;  /* 0x000000174f3f7c10 */ /* 0x000fe4000ff3e0ff */
[----:B------:R-:W-:Y:S02]  /*4050*/  IADD3 R61, P0, PT, R77, UR23, RZ ;  /* 0x000000174d3d7c10 */ /* 0x000fe4000ff1e0ff */
[----:B------:R-:W-:Y:S02]  /*4060*/  PLOP3.LUT P5, PT, P5, P2, PT, 0x80, 0x8 ;  /* 0x000000000008781c */ /* 0x000fe40002fa5070 */
[----:B------:R-:W-:Y:S02]  /*4070*/  ISETP.NE.AND P2, PT, R23, RZ, PT ;  /* 0x000000ff1700720c */ /* 0x000fe40003f45270 */
[----:B------:R-:W-:Y:S02]  /*4080*/  IADD3.X R62, PT, PT, R78, UR22, RZ, P1, !PT ;  /* 0x000000164e3e7c10 */ /* 0x000fe40008ffe4ff */
[----:B0-----:R-:W-:-:S09]  /*4090*/  IADD3.X R59, PT, PT, R76, UR22, RZ, P0, !PT ;  /* 0x000000164c3b7c10 */ /* 0x001fd200087fe4ff */
.L_x_133:
[----:B------:R-:W-:Y:S01]  /*40a0*/  @P3 IMAD.MOV.U32 R93, RZ, RZ, R91 ;  /* 0x000000ffff5d3224 */ /* 0x000fe200078e005b */
[----:B------:R0:W5:Y:S01]  /*40b0*/  @P6 LDG.E.U16 R104, desc[UR12][R98.64] ;  /* 0x0000000c62686981 */ /* 0x000162000c1e1500 */
[----:B------:R-:W-:Y:S01]  /*40c0*/  IABS R89, R102 ;  /* 0x0000006600597213 */ /* 0x000fe20000000000 */
[----:B------:R-:W-:Y:S01]  /*40d0*/  IMAD.MOV.U32 R18, RZ, RZ, RZ ;  /* 0x000000ffff127224 */ /* 0x000fe200078e00ff */
[----:B------:R-:W-:Y:S01]  /*40e0*/  BSSY.RECONVERGENT B0, `(.L_x_125) ;  /* 0x000002d000007945 */ /* 0x000fe20003800200 */
[----:B------:R0:W5:Y:S02]  /*40f0*/  @P5 LDG.E.U16 R103, desc[UR12][R96.64] ;  /* 0x0000000c60675981 */ /* 0x000164000c1e1500 */
        /* <DEDUP_REMOVED lines=13> */
[----:B------:R-:W-:Y:S04]  /*41d0*/  SEL R105, R28, R19, !P2 ;  /* 0x000000131c697207 */ /* 0x000fe80005000000 */
[----:B------:R-:W-:Y:S04]  /*41e0*/  ISETP.NE.AND P0, PT, R88, R105, PT ;  /* 0x000000695800720c */ /* 0x000fe80003f05270 */
[----:B------:R-:W-:Y:S11]  /*41f0*/  ISETP.GE.OR P0, PT, R48, R25, P0 ;  /* 0x000000193000720c */ /* 0x000ff60000706670 */
[----:B------:R-:W-:Y:S02]  /*4200*/  @!UPT UIADD3 URZ, UPT, UPT, URZ, URZ, URZ ;  /* 0x000000fffffff290 */ /* 0x000fe4000fffe0ff */
[----:B0-----:R-:W-:Y:S05]  /*4210*/  @P0 BRA `(.L_x_126) ;  /* 0x0000000000640947 */ /* 0x001fea0003800000 */
        /* <DEDUP_REMOVED lines=25> */
.L_x_126:
[----:B------:R-:W-:Y:S05]  /*43b0*/  BSYNC.RECONVERGENT B0 ;  /* 0x0000000000007941 */ /* 0x000fea0003800200 */
.L_x_125:
        /* <DEDUP_REMOVED lines=31> */
.L_x_128:
[----:B------:R-:W-:Y:S05]  /*45b0*/  BSYNC.RECONVERGENT B0 ;  /* 0x0000000000007941 */ /* 0x000fea0003800200 */
.L_x_127:
        /* <DEDUP_REMOVED lines=31> */
.L_x_130:
[----:B------:R-:W-:Y:S05]  /*47b0*/  BSYNC.RECONVERGENT B0 ;  /* 0x0000000000007941 */ /* 0x000fea0003800200 */
.L_x_129:
        /* <DEDUP_REMOVED lines=38> */
.L_x_132:
[----:B------:R-:W-:Y:S05]  /*4a20*/  BSYNC.RECONVERGENT B0 ;  /* 0x0000000000007941 */ /* 0x000fea0003800200 */
.L_x_131:
[----:B------:R-:W-:Y:S01]  /*4a30*/  IADD3 R92, P1, PT, R92, 0x2, RZ ;  /* 0x000000025c5c7810 */ /* 0x000fe20007f3e0ff */
[C---:B------:R-:W-:Y:S01]  /*4a40*/  FFMA R0, R17.reuse, R18, R0 ;  /* 0x0000001211007223 */ /* 0x040fe20000000000 */
[----:B------:R-:W-:Y:S01]  /*4a50*/  IADD3 R100, PT, PT, R100, 0x1, RZ ;  /* 0x0000000164647810 */ /* 0x000fe20007ffe0ff */
[C---:B------:R-:W-:Y:S01]  /*4a60*/  FFMA R2, R17.reuse, R19, R2 ;  /* 0x0000001311027223 */ /* 0x040fe20000000002 */
[----:B------:R-:W-:Y:S01]  /*4a70*/  IADD3.X R91, PT, PT, RZ, R91, RZ, P1, !PT ;  /* 0x0000005bff5b7210 */ /* 0x000fe20000ffe4ff */
[C---:B------:R-:W-:Y:S01]  /*4a80*/  FFMA R3, R17.reuse, R20, R3 ;  /* 0x0000001411037223 */ /* 0x040fe20000000003 */
[----:B------:R-:W-:Y:S01]  /*4a90*/  IADD3 R96, P1, PT, R96, 0x2, RZ ;  /* 0x0000000260607810 */ /* 0x000fe20007f3e0ff */
[----:B------:R-:W-:Y:S01]  /*4aa0*/  FFMA R4, R17, R21, R4 ;  /* 0x0000001511047223 */ /* 0x000fe20000000004 */
[----:B------:R-:W-:Y:S01]  /*4ab0*/  IADD3 R94, P0, PT, R94, 0x2, RZ ;  /* 0x000000025e5e7810 */ /* 0x000fe20007f1e0ff */
[C---:B------:R-:W-:Y:S01]  /*4ac0*/  FFMA R5, R22.reuse, R18, R5 ;  /* 0x0000001216057223 */ /* 0x040fe20000000005 */
[----:B------:R-:W-:Y:S01]  /*4ad0*/  IADD3.X R97, PT, PT, RZ, R97, RZ, P1, !PT ;  /* 0x00000061ff617210 */ /* 0x000fe20000ffe4ff */
[----:B------:R-:W-:Y:S01]  /*4ae0*/  FFMA R6, R22, R19, R6 ;  /* 0x0000001316067223 */ /* 0x000fe20000000006 */
[----:B------:R-:W-:Y:S01]  /*4af0*/  ISETP.NE.AND P1, PT, R100, RZ, PT ;  /* 0x000000ff6400720c */ /* 0x000fe20003f25270 */
[C---:B------:R-:W-:Y:S01]  /*4b00*/  FFMA R7, R22.reuse, R20, R7 ;  /* 0x0000001416077223 */ /* 0x040fe20000000007 */
[----:B------:R-:W-:Y:S01]  /*4b10*/  FFMA R8, R22, R21, R8 ;  /* 0x0000001516087223 */ /* 0x000fe20000000008 */
[C---:B------:R-:W-:Y:S01]  /*4b20*/  FFMA R9, R24.reuse, R18, R9 ;  /* 0x0000001218097223 */ /* 0x040fe20000000009 */
[----:B------:R-:W-:Y:S01]  /*4b30*/  IADD3.X R95, PT, PT, RZ, R95, RZ, P0, !PT ;  /* 0x0000005fff5f7210 */ /* 0x000fe200007fe4ff */
[C---:B------:R-:W-:Y:S01]  /*4b40*/  FFMA R10, R24.reuse, R19, R10 ;  /* 0x00000013180a7223 */ /* 0x040fe2000000000a */
[----:B------:R-:W-:Y:S01]  /*4b50*/  FFMA R11, R24, R20, R11 ;  /* 0x00000014180b7223 */ /* 0x000fe2000000000b */
[----:B------:R-:W-:Y:S01]  /*4b60*/  IADD3 R98, P0, PT, R98, 0x2, RZ ;  /* 0x0000000262627810 */ /* 0x000fe20007f1e0ff */
[----:B------:R-:W-:Y:S01]  /*4b70*/  FFMA R12, R24, R21, R12 ;  /* 0x00000015180c7223 */ /* 0x000fe2000000000c */
[----:B------:R-:W-:Y:S01]  /*4b80*/  FFMA R13, R26, R18, R13 ;  /* 0x000000121a0d7223 */ /* 0x000fe2000000000d */
[----:B------:R-:W-:Y:S01]  /*4b90*/  IADD3 R102, PT, PT, R102, 0x1, RZ ;  /* 0x0000000166667810 */ /* 0x000fe20007ffe0ff */
[C---:B------:R-:W-:Y:S01]  /*4ba0*/  FFMA R14, R26.reuse, R19, R14 ;  /* 0x000000131a0e7223 */ /* 0x040fe2000000000e */
[C---:B------:R-:W-:Y:S01]  /*4bb0*/  FFMA R15, R26.reuse, R20, R15 ;  /* 0x000000141a0f7223 */ /* 0x040fe2000000000f */
[----:B------:R-:W-:Y:S01]  /*4bc0*/  IADD3.X R99, PT, PT, RZ, R99, RZ, P0, !PT ;  /* 0x00000063ff637210 */ /* 0x000fe200007fe4ff */
[----:B------:R-:W-:Y:S01]  /*4bd0*/  FFMA R16, R26, R21, R16 ;  /* 0x000000151a107223 */ /* 0x000fe20000000010 */
[----:B------:R-:W-:Y:S06]  /*4be0*/  @P1 BRA `(.L_x_133) ;  /* 0xfffffff4002c1947 */ /* 0x000fec000383ffff */
[----:B------:R-:W-:Y:S05]  /*4bf0*/  BRA.U UP0, `(.L_x_134) ;  /* 0xffffffed00cc7547 */ /* 0x000fea000b83ffff */
[----:B------:R-:W0:Y:S01]  /*4c00*/  LDCU UR4, c[0x0][0x39c] ;  /* 0x00007380ff0477ac */ /* 0x000e220008000800 */
[----:B------:R-:W-:-:S04]  /*4c10*/  UIADD3 UR25, UPT, UPT, UR25, 0x1, URZ ;  /* 0x0000000119197890 */ /* 0x000fc8000fffe0ff */
[----:B0-----:R-:W-:-:S09]  /*4c20*/  UISETP.NE.AND UP0, UPT, UR25, UR4, UPT ;  /* 0x000000041900728c */ /* 0x001fd2000bf05270 */
[----:B------:R-:W-:Y:S05]  /*4c30*/  BRA.U UP0, `(.L_x_135) ;  /* 0xffffffed00087547 */ /* 0x000fea000b83ffff */
.L_x_112:
[----:B------:R-:W0:Y:S02]  /*4c40*/  LDC R17, c[0x0][0x42c] ;  /* 0x00010b00ff117b82 */ /* 0x000e240000000800 */
[----:B0-----:R-:W-:-:S13]  /*4c50*/  FSETP.NEU.AND P0, PT, R17, RZ, PT ;  /* 0x000000ff1100720b */ /* 0x001fda0003f0d000 */
[----:B------:R-:W-:Y:S05]  /*4c60*/  @!P0 BRA `(.L_x_136) ;  /* 0x0000002400f48947 */ /* 0x000fea0003800000 */
[----:B------:R-:W0:Y:S01]  /*4c70*/  LDCU.64 UR8, c[0x0][0x390] ;  /* 0x00007200ff0877ac */ /* 0x000e220008000a00 */
[----:B------:R-:W-:Y:S01]  /*4c80*/  BSSY.RECONVERGENT B1, `(.L_x_137) ;  /* 0x000009f000017945 */ /* 0x000fe20003800200 */
[----:B------:R-:W1:Y:S01]  /*4c90*/  LDCU UR10, c[0x0][0x380] ;  /* 0x00007000ff0a77ac */ /* 0x000e620008000800 */
[----:B0-----:R-:W-:-:S04]  /*4ca0*/  ISETP.GE.AND P0, PT, R46, UR8, PT ;  /* 0x000000082e007c0c */ /* 0x001fc8000bf06270 */
[----:B-1----:R-:W-:-:S04]  /*4cb0*/  ISETP.LT.AND P0, PT, R45, UR10, !P0 ;  /* 0x0000000a2d007c0c */ /* 0x002fc8000c701270 */
[----:B------:R-:W-:-:S13]  /*4cc0*/  ISETP.LT.AND P0, PT, R27, UR9, P0 ;  /* 0x000000091b007c0c */ /* 0x000fda0008701270 */
[----:B------:R-:W-:Y:S05]  /*4cd0*/  @!P0 BRA `(.L_x_138) ;  /* 0x0000000800648947 */ /* 0x000fea0003800000 */
[CC--:B------:R-:W-:Y:S01]  /*4ce0*/  ISETP.GE.AND P0, PT, R48.reuse, R25.reuse, PT ;  /* 0x000000193000720c */ /* 0x0c0fe20003f06270 */
[C---:B------:R-:W-:Y:S01]  /*4cf0*/  VIADD R22, R48.reuse, 0x1 ;  /* 0x0000000130167836 */ /* 0x040fe20000000000 */
[----:B------:R-:W-:Y:S01]  /*4d00*/  BSSY.RECONVERGENT B0, `(.L_x_139) ;  /* 0x0000029000007945 */ /* 0x000fe20003800200 */
[C---:B------:R-:W-:Y:S02]  /*4d10*/  VIADD R20, R48.reuse, 0x2 ;  /* 0x0000000230147836 */ /* 0x040fe40000000000 */
[----:B------:R-:W-:Y:S01]  /*4d20*/  VIADD R18, R48, 0x3 ;  /* 0x0000000330127836 */ /* 0x000fe20000000000 */
[-C--:B------:R-:W-:Y:S02]  /*4d30*/  ISETP.GE.AND P5, PT, R22, R25.reuse, PT ;  /* 0x000000191600720c */ /* 0x080fe40003fa6270 */
[-C--:B------:R-:W-:Y:S02]  /*4d40*/  ISETP.GE.AND P4, PT, R20, R25.reuse, PT ;  /* 0x000000191400720c */ /* 0x080fe40003f86270 */
[----:B------:R-:W-:-:S03]  /*4d50*/  ISETP.GE.AND P3, PT, R18, R25, PT ;  /* 0x000000191200720c */ /* 0x000fc60003f66270 */
        /* <DEDUP_REMOVED lines=35> */
.L_x_140:
[----:B------:R-:W-:Y:S05]  /*4f90*/  BSYNC.RECONVERGENT B0 ;  /* 0x0000000000007941 */ /* 0x000fea0003800200 */
.L_x_139:
[----:B------:R-:W-:Y:S04]  /*4fa0*/  BSSY.RECONVERGENT B0, `(.L_x_141) ;  /* 0x0000024000007945 */ /* 0x000fe80003800200 */
[----:B------:R-:W-:Y:S05]  /*4fb0*/  @P5 BRA `(.L_x_142) ;  /* 0x0000000000885947 */ /* 0x000fea0003800000 */
[----:B------:R-:W1:Y:S01]  /*4fc0*/  LDCU.64 UR4, c[0x0][0x400] ;  /* 0x00008000ff0477ac */ /* 0x000e620008000a00 */
[----:B------:R-:W2:Y:S01]  /*4fd0*/  LDCU UR6, c[0x0][0x408] ;  /* 0x00008100ff0677ac */ /* 0x000ea20008000800 */
[----:B------:R-:W3:Y:S01]  /*4fe0*/  LDCU UR11, c[0x0][0x420] ;  /* 0x00008400ff0b77ac */ /* 0x000ee20008000800 */
[----:B------:R-:W4:Y:S01]  /*4ff0*/  LDCU UR14, c[0x0][0x428] ;  /* 0x00008500ff0e77ac */ /* 0x000f220008000800 */
[----:B-1----:R-:W-:Y:S02]  /*5000*/  IMAD R19, R27, UR4, RZ ;  /* 0x000000041b137c24 */ /* 0x002fe4000f8e02ff */
[----:B0-----:R-:W-:Y:S01]  /*5010*/  IMAD R21, R46, UR5, RZ ;  /* 0x000000052e157c24 */ /* 0x001fe2000f8e02ff */
[----:B------:R-:W0:Y:S01]  /*5020*/  LDCU.64 UR4, c[0x0][0x3f8] ;  /* 0x00007f00ff0477ac */ /* 0x000e220008000a00 */
        /* <DEDUP_REMOVED lines=11> */
[----:B------:R4:W2:Y:S01]  /*50e0*/  LDG.E R18, desc[UR12][R22.64+0x4] ;  /* 0x0000040c16127981 */ /* 0x0008a2000c1e1900 */
[----:B---3--:R-:W-:Y:S02]  /*50f0*/  IMAD R0, R45, UR11, RZ ;  /* 0x0000000b2d007c24 */ /* 0x008fe4000f8e02ff */
[----:B0-----:R-:W-:Y:S02]  /*5100*/  IMAD R19, R27, UR6, RZ ;  /* 0x000000061b137c24 */ /* 0x001fe4000f8e02ff */
[----:B------:R-:W-:-:S03]  /*5110*/  IMAD R21, R46, UR7, RZ ;  /* 0x000000072e157c24 */ /* 0x000fc6000f8e02ff */
[----:B------:R-:W-:Y:S02]  /*5120*/  SHF.R.S32.HI R20, RZ, 0x1f, R19 ;  /* 0x0000001fff147819 */ /* 0x000fe40000011413 */
[--C-:B------:R-:W-:Y:S02]  /*5130*/  IADD3 R19, P2, P1, R19, R21, R0.reuse ;  /* 0x0000001513137210 */ /* 0x100fe4000795e000 */
[----:B------:R-:W-:Y:S02]  /*5140*/  SHF.R.S32.HI R21, RZ, 0x1f, R21 ;  /* 0x0000001fff157819 */ /* 0x000fe40000011415 */
[----:B------:R-:W-:Y:S01]  /*5150*/  SHF.R.S32.HI R0, RZ, 0x1f, R0 ;  /* 0x0000001fff007819 */ /* 0x000fe20000011400 */
[----:B----4-:R-:W-:Y:S01]  /*5160*/  FMUL R23, R2, UR14 ;  /* 0x0000000e02177c20 */ /* 0x010fe20008400000 */
[----:B------:R-:W-:Y:S02]  /*5170*/  IADD3 R19, P0, PT, R48, R19, RZ ;  /* 0x0000001330137210 */ /* 0x000fe40007f1e0ff */
[----:B------:R-:W-:-:S02]  /*5180*/  IADD3.X R0, PT, PT, R20, R21, R0, P2, P1 ;  /* 0x0000001514007210 */ /* 0x000fc400017e2400 */
[----:B------:R-:W-:-:S03]  /*5190*/  LEA R20, P1, R19, UR4, 0x2 ;  /* 0x0000000413147c11 */ /* 0x000fc6000f8210ff */
[----:B------:R-:W-:-:S05]  /*51a0*/  IMAD.X R0, RZ, RZ, R0, P0 ;  /* 0x000000ffff007224 */ /* 0x000fca00000e0600 */
[----:B------:R-:W-:Y:S01]  /*51b0*/  LEA.HI.X R21, R19, UR5, R0, 0x2, P1 ;  /* 0x0000000513157c11 */ /* 0x000fe200088f1400 */
[----:B--2---:R-:W-:-:S05]  /*51c0*/  FFMA R23, R18, R17, R23 ;  /* 0x0000001112177223 */ /* 0x004fca0000000017 */
[----:B------:R1:W-:Y:S02]  /*51d0*/  STG.E desc[UR12][R20.64+0x4], R23 ;  /* 0x0000041714007986 */ /* 0x0003e4000c10190c */
.L_x_142:
[----:B------:R-:W-:Y:S05]  /*51e0*/  BSYNC.RECONVERGENT B0 ;  /* 0x0000000000007941 */ /* 0x000fea0003800200 */
.L_x_141:
[----:B------:R-:W-:Y:S04]  /*51f0*/  BSSY.RECONVERGENT B0, `(.L_x_143) ;  /* 0x0000024000007945 */ /* 0x000fe80003800200 */
[----:B------:R-:W-:Y:S05]  /*5200*/  @P4 BRA `(.L_x_144) ;  /* 0x0000000000884947 */ /* 0x000fea0003800000 */
[----:B------:R-:W2:Y:S01]  /*5210*/  LDCU.64 UR4, c[0x0][0x400] ;  /* 0x00008000ff0477ac */ /* 0x000ea20008000a00 */
[----:B------:R-:W3:Y:S01]  /*5220*/  LDCU UR6, c[0x0][0x408] ;  /* 0x00008100ff0677ac */ /* 0x000ee20008000800 */
[----:B------:R-:W4:Y:S01]  /*5230*/  LDCU UR11, c[0x0][0x420] ;  /* 0x00008400ff0b77ac */ /* 0x000f220008000800 */
[----:B------:R-:W5:Y:S01]  /*5240*/  LDCU UR14, c[0x0][0x428] ;  /* 0x00008500ff0e77ac */ /* 0x000f620008000800 */
[----:B--2---:R-:W-:Y:S02]  /*5250*/  IMAD R19, R27, UR4, RZ ;  /* 0x000000041b137c24 */ /* 0x004fe4000f8e02ff */
[----:B01----:R-:W-:Y:S01]  /*5260*/  IMAD R21, R46, UR5, RZ ;  /* 0x000000052e157c24 */ /* 0x003fe2000f8e02ff */
[----:B------:R-:W0:Y:S01]  /*5270*/  LDCU.64 UR4, c[0x0][0x3f8] ;  /* 0x00007f00ff0477ac */ /* 0x000e220008000a00 */
        /* <DEDUP_REMOVED lines=27> */
.L_x_144:
[----:B------:R-:W-:Y:S05]  /*5430*/  BSYNC.RECONVERGENT B0 ;  /* 0x0000000000007941 */ /* 0x000fea0003800200 */
.L_x_143:
        /* <DEDUP_REMOVED lines=19> */
[----:B------:R5:W3:Y:S01]  /*5570*/  LDG.E R2, desc[UR12][R2.64+0xc] ;  /* 0x00000c0c02027981 */ /* 0x000ae2000c1e1900 */
[----:B----4-:R-:W-:Y:S02]  /*5580*/  IMAD R45, R45, UR11, RZ ;  /* 0x0000000b2d2d7c24 */ /* 0x010fe4000f8e02ff */
[----:B--2---:R-:W-:Y:S02]  /*5590*/  IMAD R27, R27, UR6, RZ ;  /* 0x000000061b1b7c24 */ /* 0x004fe4000f8e02ff */
[----:B------:R-:W-:-:S03]  /*55a0*/  IMAD R46, R46, UR7, RZ ;  /* 0x000000072e2e7c24 */ /* 0x000fc6000f8e02ff */
[----:B------:R-:W-:Y:S02]  /*55b0*/  SHF.R.S32.HI R0, RZ, 0x1f, R27 ;  /* 0x0000001fff007819 */ /* 0x000fe4000001141b */
[--C-:B------:R-:W-:Y:S02]  /*55c0*/  IADD3 R27, P2, P1, R27, R46, R45.reuse ;  /* 0x0000002e1b1b7210 */ /* 0x100fe4000795e02d */
[----:B------:R-:W-:Y:S02]  /*55d0*/  SHF.R.S32.HI R19, RZ, 0x1f, R46 ;  /* 0x0000001fff137819 */ /* 0x000fe4000001142e */
[----:B------:R-:W-:Y:S01]  /*55e0*/  SHF.R.S32.HI R45, RZ, 0x1f, R45 ;  /* 0x0000001fff2d7819 */ /* 0x000fe2000001142d */
[----:B-----5:R-:W-:Y:S01]  /*55f0*/  FMUL R3, R4, UR14 ;  /* 0x0000000e04037c20 */ /* 0x020fe20008400000 */
[----:B------:R-:W-:Y:S02]  /*5600*/  IADD3 R27, P0, PT, R48, R27, RZ ;  /* 0x0000001b301b7210 */ /* 0x000fe40007f1e0ff */
[----:B------:R-:W-:-:S02]  /*5610*/  IADD3.X R0, PT, PT, R0, R19, R45, P2, P1 ;  /* 0x0000001300007210 */ /* 0x000fc400017e242d */
[----:B------:R-:W-:-:S03]  /*5620*/  LEA R18, P1, R27, UR4, 0x2 ;  /* 0x000000041b127c11 */ /* 0x000fc6000f8210ff */
[----:B------:R-:W-:-:S05]  /*5630*/  IMAD.X R0, RZ, RZ, R0, P0 ;  /* 0x000000ffff007224 */ /* 0x000fca00000e0600 */
[----:B------:R-:W-:Y:S01]  /*5640*/  LEA.HI.X R19, R27, UR5, R0, 0x2, P1 ;  /* 0x000000051b137c11 */ /* 0x000fe200088f1400 */
[----:B---3--:R-:W-:-:S05]  /*5650*/  FFMA R3, R2, R17, R3 ;  /* 0x0000001102037223 */ /* 0x008fca0000000003 */
[----:B------:R3:W-:Y:S02]  /*5660*/  STG.E desc[UR12][R18.64+0xc], R3 ;  /* 0x00000c0312007986 */ /* 0x0007e4000c10190c */
.L_x_138:
[----:B------:R-:W-:Y:S05]  /*5670*/  BSYNC.RECONVERGENT B1 ;  /* 0x0000000000017941 */ /* 0x000fea0003800200 */
.L_x_137:
[----:B------:R-:W-:Y:S01]  /*5680*/  ISETP.GE.AND P0, PT, R44, UR8, PT ;  /* 0x000000082c007c0c */ /* 0x000fe2000bf06270 */
[----:B------:R-:W-:Y:S03]  /*5690*/  BSSY.RECONVERGENT B1, `(.L_x_145) ;  /* 0x000009d000017945 */ /* 0x000fe60003800200 */
[----:B------:R-:W-:-:S04]  /*56a0*/  ISETP.GE.OR P0, PT, R43, UR10, P0 ;  /* 0x0000000a2b007c0c */ /* 0x000fc80008706670 */
[----:B------:R-:W-:-:S13]  /*56b0*/  ISETP.GE.OR P0, PT, R37, UR9, P0 ;  /* 0x0000000925007c0c */ /* 0x000fda0008706670 */
[----:B------:R-:W-:Y:S05]  /*56c0*/  @P0 BRA `(.L_x_146) ;  /* 0x0000000800640947 */ /* 0x000fea0003800000 */
        /* <DEDUP_REMOVED lines=9> */
[----:B------:R-:W2:Y:S01]  /*5760*/  LDCU.64 UR4, c[0x0][0x400] ;  /* 0x00008000ff0477ac */ /* 0x000ea20008000a00 */
[----:B------:R-:W4:Y:S01]  /*5770*/  LDCU UR6, c[0x0][0x408] ;  /* 0x00008100ff0677ac */ /* 0x000f220008000800 */
[----:B------:R-:W5:Y:S01]  /*5780*/  LDCU UR11, c[0x0][0x420] ;  /* 0x00008400ff0b77ac */ /* 0x000f620008000800 */
[----:B------:R-:W5:Y:S01]  /*5790*/  LDCU UR14, c[0x0][0x428] ;  /* 0x00008500ff0e77ac */ /* 0x000f620008000800 */
[----:B--23--:R-:W-:Y:S02]  /*57a0*/  IMAD R3, R37, UR4, RZ ;  /* 0x0000000425037c24 */ /* 0x00cfe4000f8e02ff */
[----:B------:R-:W-:Y:S01]  /*57b0*/  IMAD R19, R44, UR5, RZ ;  /* 0x000000052c137c24 */ /* 0x000fe2000f8e02ff */
[----:B------:R-:W0:Y:S01]  /*57c0*/  LDCU.64 UR4, c[0x0][0x3f8] ;  /* 0x00007f00ff0477ac */ /* 0x000e220008000a00 */
        /* <DEDUP_REMOVED lines=8> */
[----:B01----:R-:W-:-:S04]  /*5850*/  LEA R20, P3, R3, UR4, 0x2 ;  /* 0x0000000403147c11 */ /* 0x003fc8000f8610ff */
[----:B------:R-:W-:Y:S01]  /*5860*/  LEA.HI.X R21, R3, UR5, R0, 0x2, P3 ;  /* 0x0000000503157c11 */ /* 0x000fe200098f1400 */
[----:B------:R-:W0:Y:S04]  /*5870*/  LDCU.128 UR4, c[0x0][0x410] ;  /* 0x00008200ff0477ac */ /* 0x000e280008000c00 */
[----:B------:R-:W2:Y:S01]  /*5880*/  LDG.E R4, desc[UR12][R20.64] ;  /* 0x0000000c14047981 */ /* 0x000ea2000c1e1900 */
[----:B-----5:R-:W-:Y:S02]  /*5890*/  IMAD R0, R43, UR11, RZ ;  /* 0x0000000b2b007c24 */ /* 0x020fe4000f8e02ff */
        /* <DEDUP_REMOVED lines=14> */
.L_x_148:
[----:B------:R-:W-:Y:S05]  /*5980*/  BSYNC.RECONVERGENT B0 ;  /* 0x0000000000007941 */ /* 0x000fea0003800200 */
.L_x_147:
[----:B------:R-:W-:Y:S04]  /*5990*/  BSSY.RECONVERGENT B0, `(.L_x_149) ;  /* 0x0000024000007945 */ /* 0x000fe80003800200 */
[----:B------:R-:W-:Y:S05]  /*59a0*/  @P2 BRA `(.L_x_150) ;  /* 0x0000000000882947 */ /* 0x000fea0003800000 */
[----:B------:R-:W2:Y:S01]  /*59b0*/  LDCU.64 UR4, c[0x0][0x400] ;  /* 0x00008000ff0477ac */ /* 0x000ea20008000a00 */
[----:B------:R-:W5:Y:S01]  /*59c0*/  LDCU UR6, c[0x0][0x408] ;  /* 0x00008100ff0677ac */ /* 0x000f620008000800 */
[----:B------:R-:W0:Y:S01]  /*59d0*/  LDCU UR11, c[0x0][0x420] ;  /* 0x00008400ff0b77ac */ /* 0x000e220008000800 */
[----:B------:R-:W1:Y:S01]  /*59e0*/  LDCU UR14, c[0x0][0x428] ;  /* 0x00008500ff0e77ac */ /* 0x000e620008000800 */
[----:B--234-:R-:W-:Y:S02]  /*59f0*/  IMAD R3, R37, UR4, RZ ;  /* 0x0000000425037c24 */ /* 0x01cfe4000f8e02ff */
[----:B------:R-:W-:Y:S01]  /*5a00*/  IMAD R5, R44, UR5, RZ ;  /* 0x000000052c057c24 */ /* 0x000fe2000f8e02ff */
[----:B------:R-:W2:Y:S01]  /*5a10*/  LDCU.64 UR4, c[0x0][0x3f8] ;  /* 0x00007f00ff0477ac */ /* 0x000ea20008000a00 */
        /* <DEDUP_REMOVED lines=12> */
[----:B0-----:R-:W-:Y:S02]  /*5ae0*/  IMAD R0, R43, UR11, RZ ;  /* 0x0000000b2b007c24 */ /* 0x001fe4000f8e02ff */
[----:B--2---:R-:W-:Y:S02]  /*5af0*/  IMAD R3, R37, UR6, RZ ;  /* 0x0000000625037c24 */ /* 0x004fe4000f8e02ff */
[----:B------:R-:W-:-:S03]  /*5b00*/  IMAD R5, R44, UR7, RZ ;  /* 0x000000072c057c24 */ /* 0x000fc6000f8e02ff */
[----:B------:R-:W-:Y:S02]  /*5b10*/  SHF.R.S32.HI R4, RZ, 0x1f, R3 ;  /* 0x0000001fff047819 */ /* 0x000fe40000011403 */
[--C-:B------:R-:W-:Y:S02]  /*5b20*/  IADD3 R3, P4, P3, R3, R5, R0.reuse ;  /* 0x0000000503037210 */ /* 0x100fe40007b9e000 */
[----:B------:R-:W-:Y:S02]  /*5b30*/  SHF.R.S32.HI R5, RZ, 0x1f, R5 ;  /* 0x0000001fff057819 */ /* 0x000fe40000011405 */
[----:B------:R-:W-:Y:S01]  /*5b40*/  SHF.R.S32.HI R0, RZ, 0x1f, R0 ;  /* 0x0000001fff007819 */ /* 0x000fe20000011400 */
[----:B-1----:R-:W-:Y:S01]  /*5b50*/  FMUL R19, R6, UR14 ;  /* 0x0000000e06137c20 */ /* 0x002fe20008400000 */
[----:B------:R-:W-:Y:S02]  /*5b60*/  IADD3 R3, P2, PT, R48, R3, RZ ;  /* 0x0000000330037210 */ /* 0x000fe40007f5e0ff */
[----:B------:R-:W-:-:S02]  /*5b70*/  IADD3.X R0, PT, PT, R4, R5, R0, P4, P3 ;  /* 0x0000000504007210 */ /* 0x000fc400027e6400 */
[----:B------:R-:W-:-:S03]  /*5b80*/  LEA R4, P3, R3, UR4, 0x2 ;  /* 0x0000000403047c11 */ /* 0x000fc6000f8610ff */
[----:B------:R-:W-:-:S05]  /*5b90*/  IMAD.X R0, RZ, RZ, R0, P2 ;  /* 0x000000ffff007224 */ /* 0x000fca00010e0600 */
[----:B------:R-:W-:Y:S01]  /*5ba0*/  LEA.HI.X R5, R3, UR5, R0, 0x2, P3 ;  /* 0x0000000503057c11 */ /* 0x000fe200098f1400 */
[----:B---3--:R-:W-:-:S05]  /*5bb0*/  FFMA R19, R2, R17, R19 ;  /* 0x0000001102137223 */ /* 0x008fca0000000013 */
[----:B------:R0:W-:Y:S02]  /*5bc0*/  STG.E desc[UR12][R4.64+0x4], R19 ;  /* 0x0000041304007986 */ /* 0x0001e4000c10190c */
.L_x_150:
[----:B------:R-:W-:Y:S05]  /*5bd0*/  BSYNC.RECONVERGENT B0 ;  /* 0x0000000000007941 */ /* 0x000fea0003800200 */
.L_x_149:
[----:B------:R-:W-:Y:S04]  /*5be0*/  BSSY.RECONVERGENT B0, `(.L_x_151) ;  /* 0x0000024000007945 */ /* 0x000fe80003800200 */
[----:B------:R-:W-:Y:S05]  /*5bf0*/  @P1 BRA `(.L_x_152) ;  /* 0x0000000000881947 */ /* 0x000fea0003800000 */
[----:B------:R-:W2:Y:S01]  /*5c00*/  LDCU.64 UR4, c[0x0][0x400] ;  /* 0x00008000ff0477ac */ /* 0x000ea20008000a00 */
[----:B------:R-:W5:Y:S01]  /*5c10*/  LDCU UR6, c[0x0][0x408] ;  /* 0x00008100ff0677ac */ /* 0x000f620008000800 */
[----:B------:R-:W1:Y:S01]  /*5c20*/  LDCU UR11, c[0x0][0x420] ;  /* 0x00008400ff0b77ac */ /* 0x000e620008000800 */
[----:B------:R-:W1:Y:S01]  /*5c30*/  LDCU UR14, c[0x0][0x428] ;  /* 0x00008500ff0e77ac */ /* 0x000e620008000800 */
[----:B--234-:R-:W-:Y:S02]  /*5c40*/  IMAD R3, R37, UR4, RZ ;  /* 0x0000000425037c24 */ /* 0x01cfe4000f8e02ff */
[----:B0-----:R-:W-:Y:S01]  /*5c50*/  IMAD R5, R44, UR5, RZ ;  /* 0x000000052c057c24 */ /* 0x001fe2000f8e02ff */
        /* <DEDUP_REMOVED lines=13> */
[----:B-1----:R-:W-:Y:S02]  /*5d30*/  IMAD R0, R43, UR11, RZ ;  /* 0x0000000b2b007c24 */ /* 0x002fe4000f8e02ff */
        /* <DEDUP_REMOVED lines=14> */
.L_x_152:
[----:B------:R-:W-:Y:S05]  /*5e20*/  BSYNC.RECONVERGENT B0 ;  /* 0x0000000000007941 */ /* 0x000fea0003800200 */
.L_x_151:
        /* <DEDUP_REMOVED lines=19> */
[----:B------:R2:W3:Y:S01]  /*5f60*/  LDG.E R2, desc[UR12][R2.64+0xc] ;  /* 0x00000c0c02027981 */ /* 0x0004e2000c1e1900 */
[----:B-1----:R-:W-:Y:S02]  /*5f70*/  IMAD R43, R43, UR11, RZ ;  /* 0x0000000b2b2b7c24 */ /* 0x002fe4000f8e02ff */
[----:B0-----:R-:W-:Y:S02]  /*5f80*/  IMAD R37, R37, UR6, RZ ;  /* 0x0000000625257c24 */ /* 0x001fe4000f8e02ff */
[----:B------:R-:W-:-:S03]  /*5f90*/  IMAD R44, R44, UR7, RZ ;  /* 0x000000072c2c7c24 */ /* 0x000fc6000f8e02ff */
[----:B------:R-:W-:Y:S02]  /*5fa0*/  SHF.R.S32.HI R0, RZ, 0x1f, R37 ;  /* 0x0000001fff007819 */ /* 0x000fe40000011425 */
[--C-:B------:R-:W-:Y:S02]  /*5fb0*/  IADD3 R37, P2, P1, R37, R44, R43.reuse ;  /* 0x0000002c25257210 */ /* 0x100fe4000795e02b */
[----:B------:R-:W-:Y:S02]  /*5fc0*/  SHF.R.S32.HI R5, RZ, 0x1f, R44 ;  /* 0x0000001fff057819 */ /* 0x000fe4000001142c */
[----:B------:R-:W-:Y:S01]  /*5fd0*/  SHF.R.S32.HI R43, RZ, 0x1f, R43 ;  /* 0x0000001fff2b7819 */ /* 0x000fe2000001142b */
[----:B--2---:R-:W-:Y:S01]  /*5fe0*/  FMUL R3, R8, UR14 ;  /* 0x0000000e08037c20 */ /* 0x004fe20008400000 */
[----:B------:R-:W-:Y:S02]  /*5ff0*/  IADD3 R37, P0, PT, R48, R37, RZ ;  /* 0x0000002530257210 */ /* 0x000fe40007f1e0ff */
[----:B------:R-:W-:-:S02]  /*6000*/  IADD3.X R0, PT, PT, R0, R5, R43, P2, P1 ;  /* 0x0000000500007210 */ /* 0x000fc400017e242b */
[----:B------:R-:W-:-:S03]  /*6010*/  LEA R4, P1, R37, UR4, 0x2 ;  /* 0x0000000425047c11 */ /* 0x000fc6000f8210ff */
[----:B------:R-:W-:-:S05]  /*6020*/  IMAD.X R0, RZ, RZ, R0, P0 ;  /* 0x000000ffff007224 */ /* 0x000fca00000e0600 */
[----:B------:R-:W-:Y:S01]  /*6030*/  LEA.HI.X R5, R37, UR5, R0, 0x2, P1 ;  /* 0x0000000525057c11 */ /* 0x000fe200088f1400 */
[----:B---3--:R-:W-:-:S05]  /*6040*/  FFMA R3, R2, R17, R3 ;  /* 0x0000001102037223 */ /* 0x008fca0000000003 */
[----:B------:R0:W-:Y:S02]  /*6050*/  STG.E desc[UR12][R4.64+0xc], R3 ;  /* 0x00000c0304007986 */ /* 0x0001e4000c10190c */
.L_x_146:
[----:B------:R-:W-:Y:S05]  /*6060*/  BSYNC.RECONVERGENT B1 ;  /* 0x0000000000017941 */ /* 0x000fea0003800200 */
.L_x_145:
[----:B------:R-:W-:Y:S01]  /*6070*/  ISETP.GE.AND P0, PT, R40, UR8, PT ;  /* 0x0000000828007c0c */ /* 0x000fe2000bf06270 */
[----:B------:R-:W-:Y:S03]  /*6080*/  BSSY.RECONVERGENT B1, `(.L_x_153) ;  /* 0x000009d000017945 */ /* 0x000fe60003800200 */
[----:B------:R-:W-:-:S04]  /*6090*/  ISETP.GE.OR P0, PT, R42, UR10, P0 ;  /* 0x0000000a2a007c0c */ /* 0x000fc80008706670 */
[----:B------:R-:W-:-:S13]  /*60a0*/  ISETP.GE.OR P0, PT, R39, UR9, P0 ;  /* 0x0000000927007c0c */ /* 0x000fda0008706670 */
[----:B------:R-:W-:Y:S05]  /*60b0*/  @P0 BRA `(.L_x_154) ;  /* 0x0000000800640947 */ /* 0x000fea0003800000 */
[CC--:B------:R-:W-:Y:S01]  /*60c0*/  ISETP.GE.AND P3, PT, R48.reuse, R25.reuse, PT ;  /* 0x000000193000720c */ /* 0x0c0fe20003f66270 */
[C---:B0-----:R-:W-:Y:S01]  /*60d0*/  VIADD R4, R48.reuse, 0x1 ;  /* 0x0000000130047836 */ /* 0x041fe20000000000 */
[----:B------:R-:W-:Y:S01]  /*60e0*/  BSSY.RECONVERGENT B0, `(.L_x_155) ;  /* 0x0000029000007945 */ /* 0x000fe20003800200 */
[C---:B----4-:R-:W-:Y:S02]  /*60f0*/  VIADD R2, R48.reuse, 0x2 ;  /* 0x0000000230027836 */ /* 0x050fe40000000000 */
[----:B------:R-:W-:Y:S01]  /*6100*/  VIADD R0, R48, 0x3 ;  /* 0x0000000330007836 */ /* 0x000fe20000000000 */
[-C--:B------:R-:W-:Y:S02]  /*6110*/  ISETP.GE.AND P2, PT, R4, R25.reuse, PT ;  /* 0x000000190400720c */ /* 0x080fe40003f46270 */
[-C--:B------:R-:W-:Y:S02]  /*6120*/  ISETP.GE.AND P1, PT, R2, R25.reuse, PT ;  /* 0x000000190200720c */ /* 0x080fe40003f26270 */
[----:B------:R-:W-:-:S03]  /*6130*/  ISETP.GE.AND P0, PT, R0, R25, PT ;  /* 0x000000190000720c */ /* 0x000fc60003f06270 */
[----:B------:R-:W-:Y:S10]  /*6140*/  @P3 BRA `(.L_x_156) ;  /* 0x0000000000883947 */ /* 0x000ff40003800000 */
[----:B------:R-:W2:Y:S01]  /*6150*/  LDCU.64 UR4, c[0x0][0x400] ;  /* 0x00008000ff0477ac */ /* 0x000ea20008000a00 */
[----:B------:R-:W0:Y:S01]  /*6160*/  LDCU UR6, c[0x0][0x408] ;  /* 0x00008100ff0677ac */ /* 0x000e220008000800 */
[----:B------:R-:W4:Y:S01]  /*6170*/  LDCU UR11, c[0x0][0x420] ;  /* 0x00008400ff0b77ac */ /* 0x000f220008000800 */
[----:B------:R-:W5:Y:S01]  /*6180*/  LDCU UR14, c[0x0][0x428] ;  /* 0x00008500ff0e77ac */ /* 0x000f620008000800 */
[----:B--23--:R-:W-:Y:S02]  /*6190*/  IMAD R3, R39, UR4, RZ ;  /* 0x0000000427037c24 */ /* 0x00cfe4000f8e02ff */
[----:B------:R-:W-:Y:S01]  /*61a0*/  IMAD R5, R40, UR5, RZ ;  /* 0x0000000528057c24 */ /* 0x000fe2000f8e02ff */
[----:B------:R-:W2:Y:S01]  /*61b0*/  LDCU.64 UR4, c[0x0][0x3f8] ;  /* 0x00007f00ff0477ac */ /* 0x000ea20008000a00 */
[----:B0-----:R-:W-:Y:S01]  /*61c0*/  IMAD R0, R42, UR6, RZ ;  /* 0x000000062a007c24 */ /* 0x001fe2000f8e02ff */
        /* <DEDUP_REMOVED lines=26> */
.L_x_156:
[----:B------:R-:W-:Y:S05]  /*6370*/  BSYNC.RECONVERGENT B0 ;  /* 0x0000000000007941 */ /* 0x000fea0003800200 */
.L_x_155:
[----:B------:R-:W-:Y:S04]  /*6380*/  BSSY.RECONVERGENT B0, `(.L_x_157) ;  /* 0x0000024000007945 */ /* 0x000fe80003800200 */
[----:B------:R-:W-:Y:S05]  /*6390*/  @P2 BRA `(.L_x_158) ;  /* 0x0000000000882947 */ /* 0x000fea0003800000 */
[----:B------:R-:W0:Y:S01]  /*63a0*/  LDCU.64 UR4, c[0x0][0x400] ;  /* 0x00008000ff0477ac */ /* 0x000e220008000a00 */
[----:B------:R-:W4:Y:S01]  /*63b0*/  LDCU UR6, c[0x0][0x408] ;  /* 0x00008100ff0677ac */ /* 0x000f220008000800 */
[----:B------:R-:W5:Y:S01]  /*63c0*/  LDCU UR11, c[0x0][0x420] ;  /* 0x00008400ff0b77ac */ /* 0x000f620008000800 */
[----:B------:R-:W1:Y:S01]  /*63d0*/  LDCU UR14, c[0x0][0x428] ;  /* 0x00008500ff0e77ac */ /* 0x000e620008000800 */
[----:B0-23--:R-:W-:Y:S02]  /*63e0*/  IMAD R3, R39, UR4, RZ ;  /* 0x0000000427037c24 */ /* 0x00dfe4000f8e02ff */
        /* <DEDUP_REMOVED lines=14> */
[----:B-----5:R-:W-:Y:S02]  /*64d0*/  IMAD R0, R42, UR11, RZ ;  /* 0x0000000b2a007c24 */ /* 0x020fe4000f8e02ff */
[----:B0-----:R-:W-:Y:S02]  /*64e0*/  IMAD R3, R39, UR6, RZ ;  /* 0x0000000627037c24 */ /* 0x001fe4000f8e02ff */
        /* <DEDUP_REMOVED lines=11> */
[----:B--2---:R-:W-:-:S05]  /*65a0*/  FFMA R7, R2, R17, R7 ;  /* 0x0000001102077223 */ /* 0x004fca0000000007 */
[----:B------:R4:W-:Y:S02]  /*65b0*/  STG.E desc[UR12][R4.64+0x4], R7 ;  /* 0x0000040704007986 */ /* 0x0009e4000c10190c */
.L_x_158:
[----:B------:R-:W-:Y:S05]  /*65c0*/  BSYNC.RECONVERGENT B0 ;  /* 0x0000000000007941 */ /* 0x000fea0003800200 */
.L_x_157:
[----:B------:R-:W-:Y:S04]  /*65d0*/  BSSY.RECONVERGENT B0, `(.L_x_159) ;  /* 0x0000024000007945 */ /* 0x000fe80003800200 */
[----:B------:R-:W-:Y:S05]  /*65e0*/  @P1 BRA `(.L_x_160) ;  /* 0x0000000000881947 */ /* 0x000fea0003800000 */
[----:B------:R-:W0:Y:S01]  /*65f0*/  LDCU.64 UR4, c[0x0][0x400] ;  /* 0x00008000ff0477ac */ /* 0x000e220008000a00 */
[----:B------:R-:W5:Y:S01]  /*6600*/  LDCU UR6, c[0x0][0x408] ;  /* 0x00008100ff0677ac */ /* 0x000f620008000800 */
[----:B------:R-:W1:Y:S01]  /*6610*/  LDCU UR11, c[0x0][0x420] ;  /* 0x00008400ff0b77ac */ /* 0x000e620008000800 */
[----:B------:R-:W1:Y:S01]  /*6620*/  LDCU UR14, c[0x0][0x428] ;  /* 0x00008500ff0e77ac */ /* 0x000e620008000800 */
[----:B0-23--:R-:W-:Y:S02]  /*6630*/  IMAD R3, R39, UR4, RZ ;  /* 0x0000000427037c24 */ /* 0x00dfe4000f8e02ff */
[----:B----4-:R-:W-:Y:S01]  /*6640*/  IMAD R5, R40, UR5, RZ ;  /* 0x0000000528057c24 */ /* 0x010fe2000f8e02ff */
        /* <DEDUP_REMOVED lines=28> */
.L_x_160:
[----:B------:R-:W-:Y:S05]  /*6810*/  BSYNC.RECONVERGENT B0 ;  /* 0x0000000000007941 */ /* 0x000fea0003800200 */
.L_x_159:
        /* <DEDUP_REMOVED lines=24> */
[----:B------:R-:W-:Y:S02]  /*69a0*/  IADD3 R39, P2, P1, R39, R40, R42 ;  /* 0x0000002827277210 */ /* 0x000fe4000795e02a */
        /* <DEDUP_REMOVED lines=10> */
.L_x_154:
[----:B------:R-:W-:Y:S05]  /*6a50*/  BSYNC.RECONVERGENT B1 ;  /* 0x0000000000017941 */ /* 0x000fea0003800200 */
.L_x_153:
[----:B------:R-:W-:-:S04]  /*6a60*/  ISETP.GE.AND P0, PT, R36, UR8, PT ;  /* 0x0000000824007c0c */ /* 0x000fc8000bf06270 */
[----:B------:R-:W-:-:S04]  /*6a70*/  ISETP.GE.OR P0, PT, R38, UR10, P0 ;  /* 0x0000000a26007c0c */ /* 0x000fc80008706670 */
[----:B------:R-:W-:-:S13]  /*6a80*/  ISETP.GE.OR P0, PT, R41, UR9, P0 ;  /* 0x0000000929007c0c */ /* 0x000fda0008706670 */
[----:B------:R-:W-:Y:S05]  /*6a90*/  @P0 EXIT ;  /* 0x000000000000094d */ /* 0x000fea0003800000 */
[CC--:B------:R-:W-:Y:S01]  /*6aa0*/  ISETP.GE.AND P3, PT, R48.reuse, R25.reuse, PT ;  /* 0x000000193000720c */ /* 0x0c0fe20003f66270 */
[C---:B0---4-:R-:W-:Y:S01]  /*6ab0*/  VIADD R4, R48.reuse, 0x1 ;  /* 0x0000000130047836 */ /* 0x051fe20000000000 */
        /* <DEDUP_REMOVED lines=41> */
.L_x_162:
[----:B------:R-:W-:Y:S05]  /*6d50*/  BSYNC.RECONVERGENT B0 ;  /* 0x0000000000007941 */ /* 0x000fea0003800200 */
.L_x_161:
        /* <DEDUP_REMOVED lines=36> */
.L_x_164:
[----:B------:R-:W-:Y:S05]  /*6fa0*/  BSYNC.RECONVERGENT B0 ;  /* 0x0000000000007941 */ /* 0x000fea0003800200 */
.L_x_163:
        /* <DEDUP_REMOVED lines=36> */
.L_x_166:
[----:B------:R-:W-:Y:S05]  /*71f0*/  BSYNC.RECONVERGENT B0 ;  /* 0x0000000000007941 */ /* 0x000fea0003800200 */
.L_x_165:
[----:B------:R-:W-:Y:S05]  /*7200*/  @P0 EXIT ;  /* 0x000000000000094d */ /* 0x000fea0003800000 */
        /* <DEDUP_REMOVED lines=33> */
[----:B------:R-:W-:Y:S01]  /*7420*/  STG.E desc[UR12][R4.64+0xc], R3 ;  /* 0x00000c0304007986 */ /* 0x000fe2000c10190c */
[----:B------:R-:W-:Y:S05]  /*7430*/  EXIT ;  /* 0x000000000000794d */ /* 0x000fea0003800000 */
.L_x_136:
[----:B------:R-:W0:Y:S01]  /*7440*/  LDCU.64 UR8, c[0x0][0x390] ;  /* 0x00007200ff0877ac */ /* 0x000e220008000a00 */
[----:B------:R-:W-:Y:S01]  /*7450*/  BSSY.RECONVERGENT B0, `(.L_x_167) ;  /* 0x0000034000007945 */ /* 0x000fe20003800200 */
[----:B------:R-:W1:Y:S01]  /*7460*/  LDCU UR10, c[0x0][0x380] ;  /* 0x00007000ff0a77ac */ /* 0x000e620008000800 */
[----:B0-----:R-:W-:Y:S02]  /*7470*/  ISETP.GE.AND P3, PT, R46, UR8, PT ;  /* 0x000000082e007c0c */ /* 0x001fe4000bf66270 */
[----:B------:R-:W-:Y:S02]  /*7480*/  ISETP.GE.AND P2, PT, R44, UR8, PT ;  /* 0x000000082c007c0c */ /* 0x000fe4000bf46270 */
[----:B-1----:R-:W-:Y:S02]  /*7490*/  ISETP.GE.OR P3, PT, R45, UR10, P3 ;  /* 0x0000000a2d007c0c */ /* 0x002fe40009f66670 */
[----:B------:R-:W-:Y:S02]  /*74a0*/  ISETP.GE.AND P1, PT, R40, UR8, PT ;  /* 0x0000000828007c0c */ /* 0x000fe4000bf26270 */
[----:B------:R-:W-:-:S02]  /*74b0*/  ISETP.GE.OR P3, PT, R27, UR9, P3 ;  /* 0x000000091b007c0c */ /* 0x000fc40009f66670 */
[----:B------:R-:W-:Y:S02]  /*74c0*/  ISETP.GE.AND P0, PT, R36, UR8, PT ;  /* 0x0000000824007c0c */ /* 0x000fe4000bf06270 */
[----:B------:R-:W-:Y:S02]  /*74d0*/  ISETP.GE.OR P2, PT, R43, UR10, P2 ;  /* 0x0000000a2b007c0c */ /* 0x000fe40009746670 */
[----:B------:R-:W-:Y:S02]  /*74e0*/  ISETP.GE.OR P1, PT, R42, UR10, P1 ;  /* 0x0000000a2a007c0c */ /* 0x000fe40008f26670 */
[----:B------:R-:W-:Y:S02]  /*74f0*/  ISETP.GE.OR P0, PT, R38, UR10, P0 ;  /* 0x0000000a26007c0c */ /* 0x000fe40008706670 */
[----:B------:R-:W-:Y:S02]  /*7500*/  ISETP.GE.OR P2, PT, R37, UR9, P2 ;  /* 0x0000000925007c0c */ /* 0x000fe40009746670 */
[----:B------:R-:W-:-:S02]  /*7510*/  ISETP.GE.OR P1, PT, R39, UR9, P1 ;  /* 0x0000000927007c0c */ /* 0x000fc40008f26670 */
[----:B------:R-:W-:Y:S01]  /*7520*/  ISETP.GE.OR P0, PT, R41, UR9, P0 ;  /* 0x0000000929007c0c */ /* 0x000fe20008706670 */
[----:B------:R-:W-:-:S12]  /*7530*/  @P3 BRA `(.L_x_168) ;  /* 0x0000000000943947 */ /* 0x000fd80003800000 */
[----:B------:R-:W0:Y:S01]  /*7540*/  LDCU UR11, c[0x0][0x420] ;  /* 0x00008400ff0b77ac */ /* 0x000e220008000800 */
[C---:B------:R-:W-:Y:S01]  /*7550*/  VIADD R18, R48.reuse, 0x1 ;  /* 0x0000000130127836 */ /* 0x040fe20000000000 */
[----:B------:R-:W-:Y:S01]  /*7560*/  ISETP.GE.AND P6, PT, R48, R25, PT ;  /* 0x000000193000720c */ /* 0x000fe20003fc6270 */
[----:B------:R-:W1:-:S12]  /*7570*/  LDCU.128 UR4, c[0x0][0x410] ;  /* 0x00008200ff0477ac */ /* 0x000e580008000c00 */
[----:B------:R-:W2:Y:S01]  /*7580*/  @!P6 LDC R29, c[0x0][0x428] ;  /* 0x00010a00ff1deb82 */ /* 0x000ea20000000800 */
[----:B------:R-:W-:Y:S01]  /*7590*/  @!P6 LOP3.LUT R31, RZ, 0x80000000, R17, 0xb8, !PT ;  /* 0x80000000ff1fe812 */ /* 0x000fe200078eb811 */
[----:B0-----:R-:W-:Y:S02]  /*75a0*/  IMAD R23, R45, UR11, RZ ;  /* 0x0000000b2d177c24 */ /* 0x001fe4000f8e02ff */
[----:B-1----:R-:W-:-:S03]  /*75b0*/  IMAD R20, R46, UR7, RZ ;  /* 0x000000072e147c24 */ /* 0x002fc6000f8e02ff */
[----:B------:R-:W-:Y:S01]  /*75c0*/  SHF.R.S32.HI R21, RZ, 0x1f, R23 ;  /* 0x0000001fff157819 */ /* 0x000fe20000011417 */
[----:B------:R-:W-:-:S05]  /*75d0*/  IMAD R19, R27, UR6, RZ ;  /* 0x000000061b137c24 */ /* 0x000fca000f8e02ff */
[----:B------:R-:W-:Y:S02]  /*75e0*/  IADD3 R23, P5, P3, R19, R20, R23 ;  /* 0x0000001413177210 */ /* 0x000fe40007bbe017 */
[----:B------:R-:W-:Y:S02]  /*75f0*/  SHF.R.S32.HI R20, RZ, 0x1f, R20 ;  /* 0x0000001fff147819 */ /* 0x000fe40000011414 */
[----:B------:R-:W-:Y:S02]  /*7600*/  SHF.R.S32.HI R19, RZ, 0x1f, R19 ;  /* 0x0000001fff137819 */ /* 0x000fe40000011413 */
[C---:B------:R-:W-:Y:S02]  /*7610*/  IADD3 R22, P4, PT, R48.reuse, R23, RZ ;  /* 0x0000001730167210 */ /* 0x040fe40007f9e0ff */
[----:B------:R-:W-:Y:S01]  /*7620*/  IADD3.X R19, PT, PT, R19, R20, R21, P5, P3 ;  /* 0x0000001413137210 */ /* 0x000fe20002fe6415 */
[----:B------:R-:W-:Y:S01]  /*7630*/  VIADD R20, R48, 0x2 ;  /* 0x0000000230147836 */ /* 0x000fe20000000000 */
[-C--:B------:R-:W-:Y:S01]  /*7640*/  ISETP.GE.AND P5, PT, R18, R25.reuse, PT ;  /* 0x000000191200720c */ /* 0x080fe20003fa6270 */
[----:B------:R-:W-:Y:S01]  /*7650*/  VIADD R18, R48, 0x3 ;  /* 0x0000000330127836 */ /* 0x000fe20000000000 */
[----:B------:R-:W-:Y:S01]  /*7660*/  LEA R32, P3, R22, UR4, 0x2 ;  /* 0x0000000416207c11 */ /* 0x000fe2000f8610ff */
[----:B------:R-:W-:Y:S01]  /*7670*/  IMAD.X R19, RZ, RZ, R19, P4 ;  /* 0x000000ffff137224 */ /* 0x000fe200020e0613 */
[----:B------:R-:W-:Y:S01]  /*7680*/  ISETP.GE.AND P4, PT, R20, R25, PT ;  /* 0x000000191400720c */ /* 0x000fe20003f86270 */
[----:B--2---:R-:W-:-:S03]  /*7690*/  @!P6 FFMA R29, R0, R29, R31 ;  /* 0x0000001d001de223 */ /* 0x004fc6000000001f */
[----:B------:R-:W-:Y:S02]  /*76a0*/  LEA.HI.X R33, R22, UR5, R19, 0x2, P3 ;  /* 0x0000000516217c11 */ /* 0x000fe400098f1413 */
[----:B------:R-:W-:-:S03]  /*76b0*/  ISETP.GE.AND P3, PT, R18, R25, PT ;  /* 0x000000191200720c */ /* 0x000fc60003f66270 */
[----:B------:R-:W0:Y:S01]  /*76c0*/  @!P5 LDC R23, c[0x0][0x428] ;  /* 0x00010a00ff17db82 */ /* 0x000e220000000800 */
[--C-:B------:R-:W-:Y:S01]  /*76d0*/  @!P5 LOP3.LUT R27, RZ, 0x80000000, R17.reuse, 0xb8, !PT ;  /* 0x80000000ff1bd812 */ /* 0x100fe200078eb811 */
[----:B------:R1:W-:Y:S02]  /*76e0*/  @!P6 STG.E desc[UR12][R32.64], R29 ;  /* 0x0000001d2000e986 */ /* 0x0003e4000c10190c */
[----:B------:R-:W-:-:S04]  /*76f0*/  @!P4 LOP3.LUT R20, RZ, 0x80000000, R17, 0xb8, !PT ;  /* 0x80000000ff14c812 */ /* 0x000fc800078eb811 */
[----:B------:R-:W2:Y:S02]  /*7700*/  @!P4 LDC R18, c[0x0][0x428] ;  /* 0x00010a00ff12cb82 */ /* 0x000ea40000000800 */
[----:B------:R-:W-:-:S06]  /*7710*/  @!P3 LOP3.LUT R21, RZ, 0x80000000, R17, 0xb8, !PT ;  /* 0x80000000ff15b812 */ /* 0x000fcc00078eb811 */
[----:B------:R-:W3:Y:S01]  /*7720*/  @!P3 LDC R19, c[0x0][0x428] ;  /* 0x00010a00ff13bb82 */ /* 0x000ee20000000800 */
[----:B0-----:R-:W-:-:S05]  /*7730*/  @!P5 FFMA R23, R2, R23, R27 ;  /* 0x000000170217d223 */ /* 0x001fca000000001b */
[----:B------:R1:W-:Y:S01]  /*7740*/  @!P5 STG.E desc[UR12][R32.64+0x4], R23 ;  /* 0x000004172000d986 */ /* 0x0003e2000c10190c */
[----:B--2---:R-:W-:-:S05]  /*7750*/  @!P4 FFMA R3, R3, R18, R20 ;  /* 0x000000120303c223 */ /* 0x004fca0000000014 */
[----:B------:R1:W-:Y:S01]  /*7760*/  @!P4 STG.E desc[UR12][R32.64+0x8], R3 ;  /* 0x000008032000c986 */ /* 0x0003e2000c10190c */
[----:B---3--:R-:W-:-:S05]  /*7770*/  @!P3 FFMA R19, R4, R19, R21 ;  /* 0x000000130413b223 */ /* 0x008fca0000000015 */
[----:B------:R1:W-:Y:S02]  /*7780*/  @!P3 STG.E desc[UR12][R32.64+0xc], R19 ;  /* 0x00000c132000b986 */ /* 0x0003e4000c10190c */
.L_x_168:
[----:B------:R-:W-:Y:S05]  /*7790*/  BSYNC.RECONVERGENT B0 ;  /* 0x0000000000007941 */ /* 0x000fea0003800200 */
.L_x_167:
[----:B------:R-:W-:Y:S04]  /*77a0*/  BSSY.RECONVERGENT B0, `(.L_x_169) ;  /* 0x0000027000007945 */ /* 0x000fe80003800200 */
[----:B------:R-:W-:Y:S05]  /*77b0*/  @P2 BRA `(.L_x_170) ;  /* 0x0000000000942947 */ /* 0x000fea0003800000 */
[----:B------:R-:W0:Y:S01]  /*77c0*/  LDCU UR11, c[0x0][0x420] ;  /* 0x00008400ff0b77ac */ /* 0x000e220008000800 */
[C---:B------:R-:W-:Y:S01]  /*77d0*/  VIADD R0, R48.reuse, 0x1 ;  /* 0x0000000130007836 */ /* 0x040fe20000000000 */
[CC--:B------:R-:W-:Y:S01]  /*77e0*/  ISETP.GE.AND P6, PT, R48.reuse, R25.reuse, PT ;  /* 0x000000193000720c */ /* 0x0c0fe20003fc6270 */
[----:B------:R-:W-:Y:S01]  /*77f0*/  VIADD R2, R48, 0x3 ;  /* 0x0000000330027836 */ /* 0x000fe20000000000 */
[----:B------:R-:W2:Y:S02]  /*7800*/  LDCU.128 UR4, c[0x0][0x410] ;  /* 0x00008200ff0477ac */ /* 0x000ea40008000c00 */
[----:B------:R-:W-:Y:S01]  /*7810*/  ISETP.GE.AND P4, PT, R0, R25, PT ;  /* 0x000000190000720c */ /* 0x000fe20003f86270 */
[----:B------:R-:W-:-:S05]  /*7820*/  VIADD R0, R48, 0x2 ;  /* 0x0000000230007836 */ /* 0x000fca0000000000 */
[----:B------:R-:W-:-:S03]  /*7830*/  ISETP.GE.AND P3, PT, R0, R25, PT ;  /* 0x000000190000720c */ /* 0x000fc60003f66270 */
[----:B------:R-:W3:Y:S01]  /*7840*/  @!P6 LDC R4, c[0x0][0x428] ;  /* 0x00010a00ff04eb82 */ /* 0x000ee20000000800 */
[--C-:B------:R-:W-:Y:S01]  /*7850*/  @!P6 LOP3.LUT R18, RZ, 0x80000000, R17.reuse, 0xb8, !PT ;  /* 0x80000000ff12e812 */ /* 0x100fe200078eb811 */
[----:B0-----:R-:W-:Y:S02]  /*7860*/  IMAD R27, R43, UR11, RZ ;  /* 0x0000000b2b1b7c24 */ /* 0x001fe4000f8e02ff */
[----:B-1----:R-:W-:Y:S01]  /*7870*/  @!P4 LOP3.LUT R23, RZ, 0x80000000, R17, 0xb8, !PT ;  /* 0x80000000ff17c812 */ /* 0x002fe200078eb811 */
[----:B--2---:R-:W-:Y:S02]  /*7880*/  IMAD R44, R44, UR7, RZ ;  /* 0x000000072c2c7c24 */ /* 0x004fe4000f8e02ff */
[----:B------:R-:W-:Y:S01]  /*7890*/  SHF.R.S32.HI R20, RZ, 0x1f, R27 ;  /* 0x0000001fff147819 */ /* 0x000fe2000001141b */
[----:B------:R-:W-:Y:S01]  /*78a0*/  IMAD R37, R37, UR6, RZ ;  /* 0x0000000625257c24 */ /* 0x000fe2000f8e02ff */
[----:B------:R-:W0:Y:S01]  /*78b0*/  @!P4 LDC R21, c[0x0][0x428] ;  /* 0x00010a00ff15cb82 */ /* 0x000e220000000800 */
[----:B------:R-:W-:-:S03]  /*78c0*/  SHF.R.S32.HI R3, RZ, 0x1f, R44 ;  /* 0x0000001fff037819 */ /* 0x000fc6000001142c */
[----:B------:R-:W-:Y:S02]  /*78d0*/  IADD3 R27, P5, P2, R37, R44, R27 ;  /* 0x0000002c251b7210 */ /* 0x000fe40007abe01b */
[----:B------:R-:W-:Y:S02]  /*78e0*/  SHF.R.S32.HI R37, RZ, 0x1f, R37 ;  /* 0x0000001fff257819 */ /* 0x000fe40000011425 */
[----:B------:R-:W1:Y:S02]  /*78f0*/  @!P3 LDC R0, c[0x0][0x428] ;  /* 0x00010a00ff00bb82 */ /* 0x000e640000000800 */
[----:B------:R-:W-:Y:S02]  /*7900*/  IADD3.X R20, PT, PT, R37, R3, R20, P5, P2 ;  /* 0x0000000325147210 */ /* 0x000fe40002fe4414 */
[----:B------:R-:W-:Y:S02]  /*7910*/  ISETP.GE.AND P2, PT, R2, R25, PT ;  /* 0x000000190200720c */ /* 0x000fe40003f46270 */
[----:B------:R-:W-:Y:S01]  /*7920*/  IADD3 R27, P5, PT, R48, R27, RZ ;  /* 0x0000001b301b7210 */ /* 0x000fe20007fbe0ff */
[----:B---3--:R-:W-:Y:S01]  /*7930*/  @!P6 FFMA R5, R5, R4, R18 ;  /* 0x000000040505e223 */ /* 0x008fe20000000012 */
[----:B------:R-:W-:-:S03]  /*7940*/  @!P3 LOP3.LUT R2, RZ, 0x80000000, R17, 0xb8, !PT ;  /* 0x80000000ff02b812 */ /* 0x000fc600078eb811 */
[----:B------:R-:W-:Y:S01]  /*7950*/  IMAD.X R20, RZ, RZ, R20, P5 ;  /* 0x000000ffff147224 */ /* 0x000fe200028e0614 */
[----:B------:R-:W-:-:S04]  /*7960*/  LEA R26, P5, R27, UR4, 0x2 ;  /* 0x000000041b1a7c11 */ /* 0x000fc8000f8a10ff */
[----:B------:R-:W-:Y:S01]  /*7970*/  LEA.HI.X R27, R27, UR5, R20, 0x2, P5 ;  /* 0x000000051b1b7c11 */ /* 0x000fe2000a8f1414 */
[----:B------:R-:W2:Y:S01]  /*7980*/  @!P2 LDC R3, c[0x0][0x428] ;  /* 0x00010a00ff03ab82 */ /* 0x000ea20000000800 */
[----:B------:R-:W-:Y:S01]  /*7990*/  @!P2 LOP3.LUT R19, RZ, 0x80000000, R17, 0xb8, !PT ;  /* 0x80000000ff13a812 */ /* 0x000fe200078eb811 */
[----:B0-----:R-:W-:Y:S02]  /*79a0*/  @!P4 FFMA R21, R6, R21, R23 ;  /* 0x000000150615c223 */ /* 0x001fe40000000017 */
[----:B------:R0:W-:Y:S01]  /*79b0*/  @!P6 STG.E desc[UR12][R26.64], R5 ;  /* 0x000000051a00e986 */ /* 0x0001e2000c10190c */
[----:B-1----:R-:W-:-:S03]  /*79c0*/  @!P3 FFMA R7, R7, R0, R2 ;  /* 0x000000000707b223 */ /* 0x002fc60000000002 */
[----:B------:R0:W-:Y:S04]  /*79d0*/  @!P4 STG.E desc[UR12][R26.64+0x4], R21 ;  /* 0x000004151a00c986 */ /* 0x0001e8000c10190c */
[----:B------:R0:W-:Y:S01]  /*79e0*/  @!P3 STG.E desc[UR12][R26.64+0x8], R7 ;  /* 0x000008071a00b986 */ /* 0x0001e2000c10190c */
[----:B--2---:R-:W-:-:S05]  /*79f0*/  @!P2 FFMA R3, R8, R3, R19 ;  /* 0x000000030803a223 */ /* 0x004fca0000000013 */
[----:B------:R0:W-:Y:S02]  /*7a00*/  @!P2 STG.E desc[UR12][R26.64+0xc], R3 ;  /* 0x00000c031a00a986 */ /* 0x0001e4000c10190c */
.L_x_170:
[----:B------:R-:W-:Y:S05]  /*7a10*/  BSYNC.RECONVERGENT B0 ;  /* 0x0000000000007941 */ /* 0x000fea0003800200 */
.L_x_169:
[----:B------:R-:W-:Y:S04]  /*7a20*/  BSSY.RECONVERGENT B0, `(.L_x_171) ;  /* 0x0000027000007945 */ /* 0x000fe80003800200 */
[----:B------:R-:W-:Y:S05]  /*7a30*/  @P1 BRA `(.L_x_172) ;  /* 0x0000000000941947 */ /* 0x000fea0003800000 */
[C---:B------:R-:W-:Y:S01]  /*7a40*/  VIADD R4, R48.reuse, 0x1 ;  /* 0x0000000130047836 */ /* 0x040fe20000000000 */
[----:B------:R-:W0:Y:S01]  /*7a50*/  LDCU UR11, c[0x0][0x420] ;  /* 0x00008400ff0b77ac */ /* 0x000e220008000800 */
[C---:B------:R-:W-:Y:S01]  /*7a60*/  VIADD R2, R48.reuse, 0x2 ;  /* 0x0000000230027836 */ /* 0x040fe20000000000 */
[CC--:B------:R-:W-:Y:S01]  /*7a70*/  ISETP.GE.AND P6, PT, R48.reuse, R25.reuse, PT ;  /* 0x000000193000720c */ /* 0x0c0fe20003fc6270 */
[----:B------:R-:W-:Y:S01]  /*7a80*/  VIADD R0, R48, 0x3 ;  /* 0x0000000330007836 */ /* 0x000fe20000000000 */
[----:B------:R-:W2:Y:S01]  /*7a90*/  LDCU.128 UR4, c[0x0][0x410] ;  /* 0x00008200ff0477ac */ /* 0x000ea20008000c00 */
[-C--:B------:R-:W-:Y:S02]  /*7aa0*/  ISETP.GE.AND P3, PT, R4, R25.reuse, PT ;  /* 0x000000190400720c */ /* 0x080fe40003f66270 */
[-C--:B------:R-:W-:Y:S02]  /*7ab0*/  ISETP.GE.AND P2, PT, R2, R25.reuse, PT ;  /* 0x000000190200720c */ /* 0x080fe40003f46270 */
[----:B------:R-:W-:-:S06]  /*7ac0*/  ISETP.GE.AND P1, PT, R0, R25, PT ;  /* 0x000000190000720c */ /* 0x000fcc0003f26270 */
[----:B------:R-:W3:Y:S01]  /*7ad0*/  @!P6 LDC R4, c[0x0][0x428] ;  /* 0x00010a00ff04eb82 */ /* 0x000ee20000000800 */
[--C-:B------:R-:W-:Y:S01]  /*7ae0*/  @!P6 LOP3.LUT R6, RZ, 0x80000000, R17.reuse, 0xb8, !PT ;  /* 0x80000000ff06e812 */ /* 0x100fe200078eb811 */
[----:B0-----:R-:W-:Y:S01]  /*7af0*/  IMAD R21, R42, UR11, RZ ;  /* 0x0000000b2a157c24 */ /* 0x001fe2000f8e02ff */
[--C-:B-1----:R-:W-:Y:S02]  /*7b00*/  @!P3 LOP3.LUT R19, RZ, 0x80000000, R17.reuse, 0xb8, !PT ;  /* 0x80000000ff13b812 */ /* 0x102fe400078eb811 */
[----:B------:R-:W-:Y:S01]  /*7b10*/  @!P2 LOP3.LUT R2, RZ, 0x80000000, R17, 0xb8, !PT ;  /* 0x80000000ff02a812 */ /* 0x000fe200078eb811 */
[----:B--2---:R-:W-:Y:S02]  /*7b20*/  IMAD R40, R40, UR7, RZ ;  /* 0x0000000728287c24 */ /* 0x004fe4000f8e02ff */
[----:B------:R-:W0:Y:S01]  /*7b30*/  @!P3 LDC R7, c[0x0][0x428] ;  /* 0x00010a00ff07bb82 */ /* 0x000e220000000800 */
[----:B------:R-:W-:Y:S01]  /*7b40*/  IMAD R39, R39, UR6, RZ ;  /* 0x0000000627277c24 */ /* 0x000fe2000f8e02ff */
[----:B------:R-:W-:-:S02]  /*7b50*/  SHF.R.S32.HI R8, RZ, 0x1f, R21 ;  /* 0x0000001fff087819 */ /* 0x000fc40000011415 */
[----:B------:R-:W-:Y:S02]  /*7b60*/  SHF.R.S32.HI R5, RZ, 0x1f, R40 ;  /* 0x0000001fff057819 */ /* 0x000fe40000011428 */
[----:B------:R-:W-:Y:S02]  /*7b70*/  IADD3 R21, P5, P4, R39, R40, R21 ;  /* 0x0000002827157210 */ /* 0x000fe40007cbe015 */
[----:B------:R-:W1:Y:S01]  /*7b80*/  @!P2 LDC R0, c[0x0][0x428] ;  /* 0x00010a00ff00ab82 */ /* 0x000e620000000800 */
[----:B------:R-:W-:-:S04]  /*7b90*/  SHF.R.S32.HI R39, RZ, 0x1f, R39 ;  /* 0x0000001fff277819 */ /* 0x000fc80000011427 */
[----:B------:R-:W-:Y:S02]  /*7ba0*/  IADD3.X R8, PT, PT, R39, R5, R8, P5, P4 ;  /* 0x0000000527087210 */ /* 0x000fe40002fe8408 */
[----:B------:R-:W-:Y:S01]  /*7bb0*/  IADD3 R21, P5, PT, R48, R21, RZ ;  /* 0x0000001530157210 */ /* 0x000fe20007fbe0ff */
[----:B------:R-:W2:Y:S01]  /*7bc0*/  @!P1 LDC R3, c[0x0][0x428] ;  /* 0x00010a00ff039b82 */ /* 0x000ea20000000800 */
[----:B------:R-:W-:Y:S01]  /*7bd0*/  @!P1 LOP3.LUT R5, RZ, 0x80000000, R17, 0xb8, !PT ;  /* 0x80000000ff059812 */ /* 0x000fe200078eb811 */
[----:B---3--:R-:W-:Y:S01]  /*7be0*/  @!P6 FFMA R9, R9, R4, R6 ;  /* 0x000000040909e223 */ /* 0x008fe20000000006 */
[----:B------:R-:W-:Y:S01]  /*7bf0*/  LEA R20, P4, R21, UR4, 0x2 ;  /* 0x0000000415147c11 */ /* 0x000fe2000f8810ff */
[----:B------:R-:W-:Y:S02]  /*7c00*/  IMAD.X R8, RZ, RZ, R8, P5 ;  /* 0x000000ffff087224 */ /* 0x000fe400028e0608 */
[----:B0-----:R-:W-:-:S03]  /*7c10*/  @!P3 FFMA R7, R10, R7, R19 ;  /* 0x000000070a07b223 */ /* 0x001fc60000000013 */
[----:B------:R-:W-:-:S05]  /*7c20*/  LEA.HI.X R21, R21, UR5, R8, 0x2, P4 ;  /* 0x0000000515157c11 */ /* 0x000fca000a0f1408 */
[----:B------:R3:W-:Y:S01]  /*7c30*/  @!P6 STG.E desc[UR12][R20.64], R9 ;  /* 0x000000091400e986 */ /* 0x0007e2000c10190c */
[----:B-1----:R-:W-:-:S03]  /*7c40*/  @!P2 FFMA R11, R11, R0, R2 ;  /* 0x000000000b0ba223 */ /* 0x002fc60000000002 */
[----:B------:R3:W-:Y:S04]  /*7c50*/  @!P3 STG.E desc[UR12][R20.64+0x4], R7 ;  /* 0x000004071400b986 */ /* 0x0007e8000c10190c */
[----:B------:R3:W-:Y:S01]  /*7c60*/  @!P2 STG.E desc[UR12][R20.64+0x8], R11 ;  /* 0x0000080b1400a986 */ /* 0x0007e2000c10190c */
[----:B--2---:R-:W-:-:S05]  /*7c70*/  @!P1 FFMA R3, R12, R3, R5 ;  /* 0x000000030c039223 */ /* 0x004fca0000000005 */
[----:B------:R3:W-:Y:S02]  /*7c80*/  @!P1 STG.E desc[UR12][R20.64+0xc], R3 ;  /* 0x00000c0314009986 */ /* 0x0007e4000c10190c */
.L_x_172:
[----:B------:R-:W-:Y:S05]  /*7c90*/  BSYNC.RECONVERGENT B0 ;  /* 0x0000000000007941 */ /* 0x000fea0003800200 */
.L_x_171:
[----:B------:R-:W-:Y:S05]  /*7ca0*/  @P0 EXIT ;  /* 0x000000000000094d */ /* 0x000fea0003800000 */
[----:B------:R-:W3:Y:S01]  /*7cb0*/  LDCU UR8, c[0x0][0x420] ;  /* 0x00008400ff0877ac */ /* 0x000ee20008000800 */
[C---:B------:R-:W-:Y:S01]  /*7cc0*/  VIADD R2, R48.reuse, 0x1 ;  /* 0x0000000130027836 */ /* 0x040fe20000000000 */
[CC--:B------:R-:W-:Y:S01]  /*7cd0*/  ISETP.GE.AND P5, PT, R48.reuse, R25.reuse, PT ;  /* 0x000000193000720c */ /* 0x0c0fe20003fa6270 */
[----:B------:R-:W-:Y:S01]  /*7ce0*/  VIADD R0, R48, 0x2 ;  /* 0x0000000230007836 */ /* 0x000fe20000000000 */
[----:B------:R-:W2:Y:S02]  /*7cf0*/  LDCU.128 UR4, c[0x0][0x410] ;  /* 0x00008200ff0477ac */ /* 0x000ea40008000c00 */
[-C--:B------:R-:W-:Y:S02]  /*7d00*/  ISETP.GE.AND P1, PT, R2, R25.reuse, PT ;  /* 0x000000190200720c */ /* 0x080fe40003f26270 */
[----:B------:R-:W-:-:S07]  /*7d10*/  ISETP.GE.AND P0, PT, R0, R25, PT ;  /* 0x000000190000720c */ /* 0x000fce0003f06270 */
[----:B------:R-:W4:Y:S01]  /*7d20*/  @!P5 LDC R2, c[0x0][0x428] ;  /* 0x00010a00ff02db82 */ /* 0x000f220000000800 */
[----:B------:R-:W-:Y:S01]  /*7d30*/  @!P5 LOP3.LUT R8, RZ, 0x80000000, R17, 0xb8, !PT ;  /* 0x80000000ff08d812 */ /* 0x000fe200078eb811 */
[----:B---3--:R-:W-:Y:S02]  /*7d40*/  IMAD R9, R38, UR8, RZ ;  /* 0x0000000826097c24 */ /* 0x008fe4000f8e02ff */
[----:B--2---:R-:W-:-:S04]  /*7d50*/  IMAD R6, R36, UR7, RZ ;  /* 0x0000000724067c24 */ /* 0x004fc8000f8e02ff */
[----:B01----:R-:W0:Y:S01]  /*7d60*/  @!P1 LDC R3, c[0x0][0x428] ;  /* 0x00010a00ff039b82 */ /* 0x003e220000000800 */
[----:B------:R-:W-:Y:S01]  /*7d70*/  IMAD R7, R41, UR6, RZ ;  /* 0x0000000629077c24 */ /* 0x000fe2000f8e02ff */
[----:B------:R-:W-:-:S04]  /*7d80*/  SHF.R.S32.HI R5, RZ, 0x1f, R9 ;  /* 0x0000001fff057819 */ /* 0x000fc80000011409 */
[----:B------:R-:W-:Y:S02]  /*7d90*/  IADD3 R9, P4, P3, R7, R6, R9 ;  /* 0x0000000607097210 */ /* 0x000fe40007b9e009 */
[----:B------:R-:W1:Y:S01]  /*7da0*/  @!P0 LDC R0, c[0x0][0x428] ;  /* 0x00010a00ff008b82 */ /* 0x000e620000000800 */
[----:B------:R-:W-:Y:S02]  /*7db0*/  SHF.R.S32.HI R6, RZ, 0x1f, R6 ;  /* 0x0000001fff067819 */ /* 0x000fe40000011406 */
[----:B------:R-:W-:Y:S02]  /*7dc0*/  SHF.R.S32.HI R7, RZ, 0x1f, R7 ;  /* 0x0000001fff077819 */ /* 0x000fe40000011407 */
[C---:B------:R-:W-:Y:S01]  /*7dd0*/  IADD3 R4, P2, PT, R48.reuse, R9, RZ ;  /* 0x0000000930047210 */ /* 0x040fe20007f5e0ff */
[----:B------:R-:W-:Y:S01]  /*7de0*/  VIADD R48, R48, 0x3 ;  /* 0x0000000330307836 */ /* 0x000fe20000000000 */
[----:B------:R-:W-:Y:S01]  /*7df0*/  IADD3.X R7, PT, PT, R7, R6, R5, P4, P3 ;  /* 0x0000000607077210 */ /* 0x000fe200027e6405 */
[----:B----4-:R-:W-:Y:S01]  /*7e00*/  @!P5 FFMA R13, R13, R2, R8 ;  /* 0x000000020d0dd223 */ /* 0x010fe20000000008 */
[----:B------:R-:W-:-:S02]  /*7e10*/  @!P1 LOP3.LUT R5, RZ, 0x80000000, R17, 0xb8, !PT ;  /* 0x80000000ff059812 */ /* 0x000fc400078eb811 */
[----:B------:R-:W-:Y:S01]  /*7e20*/  @!P0 LOP3.LUT R6, RZ, 0x80000000, R17, 0xb8, !PT ;  /* 0x80000000ff068812 */ /* 0x000fe200078eb811 */
[----:B------:R-:W-:Y:S01]  /*7e30*/  IMAD.X R7, RZ, RZ, R7, P2 ;  /* 0x000000ffff077224 */ /* 0x000fe200010e0607 */
[----:B------:R-:W-:Y:S02]  /*7e40*/  ISETP.GE.AND P2, PT, R48, R25, PT ;  /* 0x000000193000720c */ /* 0x000fe40003f46270 */
[----:B------:R-:W-:Y:S01]  /*7e50*/  LEA R10, P3, R4, UR4, 0x2 ;  /* 0x00000004040a7c11 */ /* 0x000fe2000f8610ff */
[----:B0-----:R-:W-:-:S03]  /*7e60*/  @!P1 FFMA R3, R14, R3, R5 ;  /* 0x000000030e039223 */ /* 0x001fc60000000005 */
[----:B------:R-:W-:Y:S01]  /*7e70*/  LEA.HI.X R11, R4, UR5, R7, 0x2, P3 ;  /* 0x00000005040b7c11 */ /* 0x000fe200098f1407 */
[----:B-1----:R-:W-:-:S04]  /*7e80*/  @!P0 FFMA R15, R15, R0, R6 ;  /* 0x000000000f0f8223 */ /* 0x002fc80000000006 */
[----:B------:R0:W-:Y:S04]  /*7e90*/  @!P5 STG.E desc[UR12][R10.64], R13 ;  /* 0x0000000d0a00d986 */ /* 0x0001e8000c10190c */
[----:B------:R0:W-:Y:S04]  /*7ea0*/  @!P1 STG.E desc[UR12][R10.64+0x4], R3 ;  /* 0x000004030a009986 */ /* 0x0001e8000c10190c */
[----:B------:R0:W-:Y:S01]  /*7eb0*/  @!P0 STG.E desc[UR12][R10.64+0x8], R15 ;  /* 0x0000080f0a008986 */ /* 0x0001e2000c10190c */
[----:B------:R-:W-:Y:S05]  /*7ec0*/  @P2 EXIT ;  /* 0x000000000000294d */ /* 0x000fea0003800000 */
[----:B------:R-:W1:Y:S01]  /*7ed0*/  LDCU UR4, c[0x0][0x428] ;  /* 0x00008500ff0477ac */ /* 0x000e620008000800 */
[----:B------:R-:W-:-:S05]  /*7ee0*/  LOP3.LUT R17, RZ, 0x80000000, R17, 0xb8, !PT ;  /* 0x80000000ff117812 */ /* 0x000fca00078eb811 */
[----:B-1----:R-:W-:-:S05]  /*7ef0*/  FFMA R17, R16, UR4, R17 ;  /* 0x0000000410117c23 */ /* 0x002fca0008000011 */
[----:B------:R-:W-:Y:S01]  /*7f00*/  STG.E desc[UR12][R10.64+0xc], R17 ;  /* 0x00000c110a007986 */ /* 0x000fe2000c10190c */
[----:B------:R-:W-:Y:S05]  /*7f10*/  EXIT ;  /* 0x000000000000794d */ /* 0x000fea0003800000 */
        .weak           $__internal_2_$__cuda_sm20_div_s64
        .type           $__internal_2_$__cuda_sm20_div_s64,@function
        .size           $__internal_2_$__cuda_sm20_div_s64,(.L_x_189 - $__internal_2_$__cuda_sm20_div_s64)
$__internal_2_$__cuda_sm20_div_s64:
        /* <DEDUP_REMOVED lines=10> */
[C---:B------:R-:W-:Y:S01]  /*7fc0*/  IMAD R3, R12.reuse, R15, R5 ;  /* 0x0000000f0c037224 */ /* 0x040fe200078e0205 */
[----:B------:R-:W-:Y:S01]  /*7fd0*/  IADD3 R5, P0, PT, RZ, -R4, RZ ;  /* 0x80000004ff057210 */ /* 0x000fe20007f1e0ff */
[----:B------:R-:W-:Y:S02]  /*7fe0*/  IMAD.MOV.U32 R21, RZ, RZ, R12 ;  /* 0x000000ffff157224 */ /* 0x000fe400078e000c */
[----:B------:R-:W-:Y:S02]  /*7ff0*/  IMAD R3, R13, R14, R3 ;  /* 0x0000000e0d037224 */ /* 0x000fe400078e0203 */
        /* <DEDUP_REMOVED lines=8> */
[----:B------:R-:W-:-:S03]  /*8080*/  IMAD.WIDE.U32 R12, R21, R14, RZ ;  /* 0x0000000e150c7225 */ /* 0x000fc600078e00ff */
[----:B------:R-:W-:Y:S01]  /*8090*/  IADD3.X R5, PT, PT, RZ, RZ, R3, P0, P1 ;  /* 0x000000ffff057210 */ /* 0x000fe200007e2403 */
[----:B------:R-:W-:Y:S01]  /*80a0*/  IMAD R2, R21, R15, R13 ;  /* 0x0000000f15027224 */ /* 0x000fe200078e020d */
[----:B------:R-:W-:Y:S01]  /*80b0*/  IADD3 R4, P0, PT, RZ, -R12, RZ ;  /* 0x8000000cff047210 */ /* 0x000fe20007f1e0ff */
[----:B------:R-:W-:Y:S01]  /*80c0*/  IMAD.MOV.U32 R13, RZ, RZ, RZ ;  /* 0x000000ffff0d7224 */ /* 0x000fe200078e00ff */
[----:B------:R-:W-:Y:S01]  /*80d0*/  ISETP.GE.AND P1, PT, R9, RZ, PT ;  /* 0x000000ff0900720c */ /* 0x000fe20003f26270 */
[----:B------:R-:W-:Y:S02]  /*80e0*/  IMAD R2, R5, R14, R2 ;  /* 0x0000000e05027224 */ /* 0x000fe400078e0202 */
[----:B------:R-:W-:-:S03]  /*80f0*/  IMAD.HI.U32 R20, R21, R4, RZ ;  /* 0x0000000415147227 */ /* 0x000fc600078e00ff */
[----:B------:R-:W-:Y:S02]  /*8100*/  IADD3.X R2, PT, PT, RZ, ~R2, RZ, P0, !PT ;  /* 0x80000002ff027210 */ /* 0x000fe400007fe4ff */
[----:B------:R-:W-:-:S03]  /*8110*/  IADD3 R3, P0, PT, RZ, -R0, RZ ;  /* 0x80000000ff037210 */ /* 0x000fc60007f1e0ff */
[----:B------:R-:W-:Y:S01]  /*8120*/  IMAD.WIDE.U32 R20, P4, R21, R2, R20 ;  /* 0x0000000215147225 */ /* 0x000fe20007880014 */
[----:B------:R-:W-:-:S03]  /*8130*/  SEL R3, R3, R0, !P1 ;  /* 0x0000000003037207 */ /* 0x000fc60004800000 */
[----:B------:R-:W-:Y:S02]  /*8140*/  IMAD.X R6, RZ, RZ, ~R9, P0 ;  /* 0x000000ffff067224 */ /* 0x000fe400000e0e09 */
[----:B------:R-:W-:-:S04]  /*8150*/  IMAD.HI.U32 R11, P3, R5, R4, R20 ;  /* 0x00000004050b7227 */ /* 0x000fc80007860014 */
[CC--:B------:R-:W-:Y:S02]  /*8160*/  IMAD R4, R5.reuse, R2.reuse, RZ ;  /* 0x0000000205047224 */ /* 0x0c0fe400078e02ff */
[----:B------:R-:W-:-:S03]  /*8170*/  IMAD.HI.U32 R2, R5, R2, RZ ;  /* 0x0000000205027227 */ /* 0x000fc600078e00ff */
[----:B------:R-:W-:Y:S01]  /*8180*/  IADD3 R4, P2, PT, R4, R11, RZ ;  /* 0x0000000b04047210 */ /* 0x000fe20007f5e0ff */
[----:B------:R-:W-:Y:S01]  /*8190*/  IMAD.X R5, R2, 0x1, R5, P4 ;  /* 0x0000000102057824 */ /* 0x000fe200020e0605 */
[----:B------:R-:W-:-:S03]  /*81a0*/  SEL R2, R6, R9, !P1 ;  /* 0x0000000906027207 */ /* 0x000fc60004800000 */
[----:B------:R-:W-:Y:S01]  /*81b0*/  IMAD.HI.U32 R12, R4, R3, RZ ;  /* 0x00000003040c7227 */ /* 0x000fe200078e00ff */
[----:B------:R-:W-:-:S03]  /*81c0*/  IADD3.X R5, PT, PT, RZ, RZ, R5, P2, P3 ;  /* 0x000000ffff057210 */ /* 0x000fc600017e6405 */
        /* <DEDUP_REMOVED lines=16> */
[----:B------:R-:W-:-:S04]  /*82d0*/  ISETP.GE.U32.AND.EX P2, PT, R2, R15, PT, P2 ;  /* 0x0000000f0200720c */ /* 0x000fc80003f46120 */
[----:B------:R-:W-:Y:S01]  /*82e0*/  SEL R3, R4, R3, P2 ;  /* 0x0000000304037207 */ /* 0x000fe20001000000 */
[----:B------:R-:W-:Y:S01]  /*82f0*/  IMAD.X R4, RZ, RZ, R11, P0 ;  /* 0x000000ffff047224 */ /* 0x000fe200000e060b */
[----:B------:R-:W-:Y:S02]  /*8300*/  SEL R6, R6, R13, P2 ;  /* 0x0000000d06067207 */ /* 0x000fe40001000000 */
[----:B------:R-:W-:Y:S02]  /*8310*/  SEL R5, R5, R2, P2 ;  /* 0x0000000205057207 */ /* 0x000fe40001000000 */
[----:B------:R-:W-:Y:S02]  /*8320*/  ISETP.GE.U32.AND P0, PT, R3, R14, PT ;  /* 0x0000000e0300720c */ /* 0x000fe40003f06070 */
[----:B------:R-:W-:Y:S02]  /*8330*/  SEL R4, R4, R11, P2 ;  /* 0x0000000b04047207 */ /* 0x000fe40001000000 */
[----:B------:R-:W-:-:S02]  /*8340*/  IADD3 R3, P1, PT, R6, 0x1, RZ ;  /* 0x0000000106037810 */ /* 0x000fc40007f3e0ff */
[----:B------:R-:W-:Y:S02]  /*8350*/  ISETP.GE.U32.AND.EX P0, PT, R5, R15, PT, P0 ;  /* 0x0000000f0500720c */ /* 0x000fe40003f06100 */
[----:B------:R-:W-:Y:S02]  /*8360*/  IADD3.X R5, PT, PT, RZ, R4, RZ, P1, !PT ;  /* 0x00000004ff057210 */ /* 0x000fe40000ffe4ff */
[----:B------:R-:W-:Y:S02]  /*8370*/  SEL R3, R3, R6, P0 ;  /* 0x0000000603037207 */ /* 0x000fe40000000000 */
[----:B------:R-:W-:Y:S02]  /*8380*/  SEL R5, R5, R4, P0 ;  /* 0x0000000405057207 */ /* 0x000fe40000000000 */
[----:B------:R-:W-:Y:S01]  /*8390*/  LOP3.LUT R2, R7, R9, RZ, 0x3c, !PT ;  /* 0x0000000907027212 */ /* 0x000fe200078e3cff */
[----:B------:R-:W-:Y:S01]  /*83a0*/  IMAD.MOV.U32 R9, RZ, RZ, 0x0 ;  /* 0x00000000ff097424 */ /* 0x000fe200078e00ff */
[----:B------:R-:W-:-:S02]  /*83b0*/  IADD3 R4, P1, PT, RZ, -R3, RZ ;  /* 0x80000003ff047210 */ /* 0x000fc40007f3e0ff */
[----:B------:R-:W-:Y:S02]  /*83c0*/  ISETP.GE.AND P2, PT, R2, RZ, PT ;  /* 0x000000ff0200720c */ /* 0x000fe40003f46270 */
[----:B------:R-:W-:Y:S01]  /*83d0*/  ISETP.NE.U32.AND P0, PT, R10, RZ, PT ;  /* 0x000000ff0a00720c */ /* 0x000fe20003f05070 */
[----:B------:R-:W-:Y:S01]  /*83e0*/  IMAD.X R2, RZ, RZ, ~R5, P1 ;  /* 0x000000ffff027224 */ /* 0x000fe200008e0e05 */
[----:B------:R-:W-:Y:S02]  /*83f0*/  SEL R4, R4, R3, !P2 ;  /* 0x0000000304047207 */ /* 0x000fe40005000000 */
[----:B------:R-:W-:Y:S02]  /*8400*/  ISETP.NE.AND.EX P0, PT, R7, RZ, PT, P0 ;  /* 0x000000ff0700720c */ /* 0x000fe40003f05300 */
[----:B------:R-:W-:Y:S02]  /*8410*/  SEL R2, R2, R5, !P2 ;  /* 0x0000000502027207 */ /* 0x000fe40005000000 */
[----:B------:R-:W-:-:S02]  /*8420*/  SEL R36, R4, 0xffffffff, P0 ;  /* 0xffffffff04247807 */ /* 0x000fc40000000000 */
[----:B------:R-:W-:Y:S01]  /*8430*/  SEL R2, R2, 0xffffffff, P0 ;  /* 0xffffffff02027807 */ /* 0x000fe20000000000 */
[----:B------:R-:W-:Y:S06]  /*8440*/  RET.REL.NODEC R8 `(_ZN7cutlass9reference6device6kernel11Conv2dFpropINS_6half_tENS_6layout10TensorNHWCES4_S6_fS6_ffNS_16NumericConverterIffLNS_15FloatRoundStyleE2EEENS_12multiply_addIfffEELi4ELi4ELi16ELi8EEEvNS_4conv17Conv2dProblemSizeENS_9TensorRefIT_T0_EENSE_IT1_T2_EENSE_IT3_T4_EESN_T5_SO_) ;  /* 0xffffff7808ec7950 */ /* 0x000fec0003c3ffff */
.L_x_173:
        /* <DEDUP_REMOVED lines=11> */
.L_x_189:


//--------------------- .text._ZN7cutlass6KernelINS_4conv6kernel23ImplicitGemmConvolutionINS1_11threadblock22ImplicitGemmMultistageINS_4gemm9GemmShapeILi128ELi128ELi32EEENS4_48Conv2dFpropActivationTileAccessIteratorOptimizedINS_11MatrixShapeILi128ELi32EEENS_6half_tENS_6layout10TensorNHWCENS_9transform29PitchLinearWarpRakedThreadMapINS_16PitchLinearShapeILi32ELi128EEELi128ENSH_ILi4ELi8EEELi8EEENS_12AlignedArrayISC_Li8ELi16EEEEENSF_11threadblock25RegularTileAccessIteratorISB_SC_NSD_37RowMajorTensorOpMultiplicandCrosswiseILi16ELi32EEELi0ESK_Li16EEELNS_4arch14CacheOperation4KindE0ENS4_44Conv2dFpropFilterTileAccessIteratorOptimizedINSA_ILi32ELi128EEESC_SE_SK_SM_Lb0EEENSP_ISX_SC_NSD_40ColumnMajorTensorOpMultiplicandCrosswiseILi16ELi32EEELi1ESK_Li16EEELSV_1ENS6_11threadblock9MmaPolicyINS6_4warp11MmaTensorOpINS7_ILi64ELi64ELi32EEESC_SR_SC_S10_fNSD_8RowMajorENS14_17MmaTensorOpPolicyINST_3MmaINS7_ILi16ELi8ELi16EEELi32ESC_S17_SC_NSD_11ColumnMajorEfS17_NST_13OpMultiplyAddEEENSA_ILi1ELi1EEEEELi1ELb0EbEENSA_ILi0ELi0EEES1H_Li1EEELi4EbEENS_8epilogue11threadblock8EpilogueIS8_S1G_Li1ENS1L_22PredicatedTileIteratorINS1L_26OutputTileOptimalThreadMapINS1L_15OutputTileShapeILi128ELi8ELi2ELi1ELi1EEENS1P_ILi1ELi8ELi1ELi1ELi8EEELi128ELi4ELi32EEEfLb0ENSD_9NoPermuteELb0EEENS1K_4warp24FragmentIteratorTensorOpIS16_S1A_fNS_5ArrayIfLi4ELb1EEES17_EENS1V_20TileIteratorTensorOpIS16_S1A_fS17_EENS1L_18SharedLoadIteratorINS1S_18CompactedThreadMapEfLi16EEENS1K_6thread21LinearCombinationReluIfLi4EffLNS25_9ScaleType4KindE1ELNS_15FloatRoundStyleE2EEENSA_ILi0ELi8EEELi2ELi1EEENS12_30GemmIdentityThreadblockSwizzleILi1EEELNS1_8OperatorE0ENS1_17Conv2dProblemSizeELNS1_9GroupModeE0EEEEEvNT_6ParamsE --------------------------
	.section	.text._ZN7cutlass6KernelINS_4conv6kernel23ImplicitGemmConvolutionINS1_11threadblock22ImplicitGemmMultistageINS_4gemm9GemmShapeILi128ELi128ELi32EEENS4_48Conv2dFpropActivationTileAccessIteratorOptimizedINS_11MatrixShapeILi128ELi32EEENS_6half_tENS_6layout10TensorNHWCENS_9transform29PitchLinearWarpRakedThreadMapINS_16PitchLinearShapeILi32ELi128EEELi128ENSH_ILi4ELi8EEELi8EEENS_12AlignedArrayISC_Li8ELi16EEEEENSF_11threadblock25RegularTileAccessIteratorISB_SC_NSD_37RowMajorTensorOpMultiplicandCrosswiseILi16ELi32EEELi0ESK_Li16EEELNS_4arch14CacheOperation4KindE0ENS4_44Conv2dFpropFilterTileAccessIteratorOptimizedINSA_ILi32ELi128EEESC_SE_SK_SM_Lb0EEENSP_ISX_SC_NSD_40ColumnMajorTensorOpMultiplicandCrosswiseILi16ELi32EEELi1ESK_Li16EEELSV_1ENS6_11threadblock9MmaPolicyINS6_4warp11MmaTensorOpINS7_ILi64ELi64ELi32EEESC_SR_SC_S10_fNSD_8RowMajorENS14_17MmaTensorOpPolicyINST_3MmaINS7_ILi16ELi8ELi16EEELi32ESC_S17_SC_NSD_11ColumnMajorEfS17_NST_13OpMultiplyAddEEENSA_ILi1ELi1EEEEELi1ELb0EbEENSA_ILi0ELi0EEES1H_Li1EEELi4EbEENS_8epilogue11threadblock8EpilogueIS8_S1G_Li1ENS1L_22PredicatedTileIteratorINS1L_26OutputTileOptimalThreadMapINS1L_15OutputTileShapeILi128ELi8ELi2ELi1ELi1EEENS1P_ILi1ELi8ELi1ELi1ELi8EEELi128ELi4ELi32EEEfLb0ENSD_9NoPermuteELb0EEENS1K_4warp24FragmentIteratorTensorOpIS16_S1A_fNS_5ArrayIfLi4ELb1EEES17_EENS1V_20TileIteratorTensorOpIS16_S1A_fS17_EENS1L_18SharedLoadIteratorINS1S_18CompactedThreadMapEfLi16EEENS1K_6thread21LinearCombinationReluIfLi4EffLNS25_9ScaleType4KindE1ELNS_15FloatRoundStyleE2EEENSA_ILi0ELi8EEELi2ELi1EEENS12_30GemmIdentityThreadblockSwizzleILi1EEELNS1_8OperatorE0ENS1_17Conv2dProblemSizeELNS1_9GroupModeE0EEEEEvNT_6ParamsE,"ax",@progbits
	.align	128
.text._ZN7cutlass6KernelINS_4conv6kernel23ImplicitGemmConvolutionINS1_11threadblock22ImplicitGemmMultistageINS_4gemm9GemmShapeILi128ELi128ELi32EEENS4_48Conv2dFpropActivationTileAccessIteratorOptimizedINS_11MatrixShapeILi128ELi32EEENS_6half_tENS_6layout10TensorNHWCENS_9transform29PitchLinearWarpRakedThreadMapINS_16PitchLinearShapeILi32ELi128EEELi128ENSH_ILi4ELi8EEELi8EEENS_12AlignedArrayISC_Li8ELi16EEEEENSF_11threadblock25RegularTileAccessIteratorISB_SC_NSD_37RowMajorTensorOpMultiplicandCrosswiseILi16ELi32EEELi0ESK_Li16EEELNS_4arch14CacheOperation4KindE0ENS4_44Conv2dFpropFilterTileAccessIteratorOptimizedINSA_ILi32ELi128EEESC_SE_SK_SM_Lb0EEENSP_ISX_SC_NSD_40ColumnMajorTensorOpMultiplicandCrosswiseILi16ELi32EEELi1ESK_Li16EEELSV_1ENS6_11threadblock9MmaPolicyINS6_4warp11MmaTensorOpINS7_ILi64ELi64ELi32EEESC_SR_SC_S10_fNSD_8RowMajorENS14_17MmaTensorOpPolicyINST_3MmaINS7_ILi16ELi8ELi16EEELi32ESC_S17_SC_NSD_11ColumnMajorEfS17_NST_13OpMultiplyAddEEENSA_ILi1ELi1EEEEELi1ELb0EbEENSA_ILi0ELi0EEES1H_Li1EEELi4EbEENS_8epilogue11threadblock8EpilogueIS8_S1G_Li1ENS1L_22PredicatedTileIteratorINS1L_26OutputTileOptimalThreadMapINS1L_15OutputTileShapeILi128ELi8ELi2ELi1ELi1EEENS1P_ILi1ELi8ELi1ELi1ELi8EEELi128ELi4ELi32EEEfLb0ENSD_9NoPermuteELb0EEENS1K_4warp24FragmentIteratorTensorOpIS16_S1A_fNS_5ArrayIfLi4ELb1EEES17_EENS1V_20TileIteratorTensorOpIS16_S1A_fS17_EENS1L_18SharedLoadIteratorINS1S_18CompactedThreadMapEfLi16EEENS1K_6thread21LinearCombinationReluIfLi4EffLNS25_9ScaleType4KindE1ELNS_15FloatRoundStyleE2EEENSA_ILi0ELi8EEELi2ELi1EEENS12_30GemmIdentityThreadblockSwizzleILi1EEELNS1_8OperatorE0ENS1_17Conv2dProblemSizeELNS1_9GroupModeE0EEEEEvNT_6ParamsE:
        .type           _ZN7cutlass6KernelINS_4conv6kernel23ImplicitGemmConvolutionINS1_11threadblock22ImplicitGemmMultistageINS_4gemm9GemmShapeILi128ELi128ELi32EEENS4_48Conv2dFpropActivationTileAccessIteratorOptimizedINS_11MatrixShapeILi128ELi32EEENS_6half_tENS_6layout10TensorNHWCENS_9transform29PitchLinearWarpRakedThreadMapINS_16PitchLinearShapeILi32ELi128EEELi128ENSH_ILi4ELi8EEELi8EEENS_12AlignedArrayISC_Li8ELi16EEEEENSF_11threadblock25RegularTileAccessIteratorISB_SC_NSD_37RowMajorTensorOpMultiplicandCrosswiseILi16ELi32EEELi0ESK_Li16EEELNS_4arch14CacheOperation4KindE0ENS4_44Conv2dFpropFilterTileAccessIteratorOptimizedINSA_ILi32ELi128EEESC_SE_SK_SM_Lb0EEENSP_ISX_SC_NSD_40ColumnMajorTensorOpMultiplicandCrosswiseILi16ELi32EEELi1ESK_Li16EEELSV_1ENS6_11threadblock9MmaPolicyINS6_4warp11MmaTensorOpINS7_ILi64ELi64ELi32EEESC_SR_SC_S10_fNSD_8RowMajorENS14_17MmaTensorOpPolicyINST_3MmaINS7_ILi16ELi8ELi16EEELi32ESC_S17_SC_NSD_11ColumnMajorEfS17_NST_13OpMultiplyAddEEENSA_ILi1ELi1EEEEELi1ELb0EbEENSA_ILi0ELi0EEES1H_Li1EEELi4EbEENS_8epilogue11threadblock8EpilogueIS8_S1G_Li1ENS1L_22PredicatedTileIteratorINS1L_26OutputTileOptimalThreadMapINS1L_15OutputTileShapeILi128ELi8ELi2ELi1ELi1EEENS1P_ILi1ELi8ELi1ELi1ELi8EEELi128ELi4ELi32EEEfLb0ENSD_9NoPermuteELb0EEENS1K_4warp24FragmentIteratorTensorOpIS16_S1A_fNS_5ArrayIfLi4ELb1EEES17_EENS1V_20TileIteratorTensorOpIS16_S1A_fS17_EENS1L_18SharedLoadIteratorINS1S_18CompactedThreadMapEfLi16EEENS1K_6thread21LinearCombinationReluIfLi4EffLNS25_9ScaleType4KindE1ELNS_15FloatRoundStyleE2EEENSA_ILi0ELi8EEELi2ELi1EEENS12_30GemmIdentityThreadblockSwizzleILi1EEELNS1_8OperatorE0ENS1_17Conv2dProblemSizeELNS1_9GroupModeE0EEEEEvNT_6ParamsE,@function
        .size           _ZN7cutlass6KernelINS_4conv6kernel23ImplicitGemmConvolutionINS1_11threadblock22ImplicitGemmMultistageINS_4gemm9GemmShapeILi128ELi128ELi32EEENS4_48Conv2dFpropActivationTileAccessIteratorOptimizedINS_11MatrixShapeILi128ELi32EEENS_6half_tENS_6layout10TensorNHWCENS_9transform29PitchLinearWarpRakedThreadMapINS_16PitchLinearShapeILi32ELi128EEELi128ENSH_ILi4ELi8EEELi8EEENS_12AlignedArrayISC_Li8ELi16EEEEENSF_11threadblock25RegularTileAccessIteratorISB_SC_NSD_37RowMajorTensorOpMultiplicandCrosswiseILi16ELi32EEELi0ESK_Li16EEELNS_4arch14CacheOperation4KindE0ENS4_44Conv2dFpropFilterTileAccessIteratorOptimizedINSA_ILi32ELi128EEESC_SE_SK_SM_Lb0EEENSP_ISX_SC_NSD_40ColumnMajorTensorOpMultiplicandCrosswiseILi16ELi32EEELi1ESK_Li16EEELSV_1ENS6_11threadblock9MmaPolicyINS6_4warp11MmaTensorOpINS7_ILi64ELi64ELi32EEESC_SR_SC_S10_fNSD_8RowMajorENS14_17MmaTensorOpPolicyINST_3MmaINS7_ILi16ELi8ELi16EEELi32ESC_S17_SC_NSD_11ColumnMajorEfS17_NST_13OpMultiplyAddEEENSA_ILi1ELi1EEEEELi1ELb0EbEENSA_ILi0ELi0EEES1H_Li1EEELi4EbEENS_8epilogue11threadblock8EpilogueIS8_S1G_Li1ENS1L_22PredicatedTileIteratorINS1L_26OutputTileOptimalThreadMapINS1L_15OutputTileShapeILi128ELi8ELi2ELi1ELi1EEENS1P_ILi1ELi8ELi1ELi1ELi8EEELi128ELi4ELi32EEEfLb0ENSD_9NoPermuteELb0EEENS1K_4warp24FragmentIteratorTensorOpIS16_S1A_fNS_5ArrayIfLi4ELb1EEES17_EENS1V_20TileIteratorTensorOpIS16_S1A_fS17_EENS1L_18SharedLoadIteratorINS1S_18CompactedThreadMapEfLi16EEENS1K_6thread21LinearCombinationReluIfLi4EffLNS25_9ScaleType4KindE1ELNS_15FloatRoundStyleE2EEENSA_ILi0ELi8EEELi2ELi1EEENS12_30GemmIdentityThreadblockSwizzleILi1EEELNS1_8OperatorE0ENS1_17Conv2dProblemSizeELNS1_9GroupModeE0EEEEEvNT_6ParamsE,(.L_x_190 - _ZN7cutlass6KernelINS_4conv6kernel23ImplicitGemmConvolutionINS1_11threadblock22ImplicitGemmMultistageINS_4gemm9GemmShapeILi128ELi128ELi32EEENS4_48Conv2dFpropActivationTileAccessIteratorOptimizedINS_11MatrixShapeILi128ELi32EEENS_6half_tENS_6layout10TensorNHWCENS_9transform29PitchLinearWarpRakedThreadMapINS_16PitchLinearShapeILi32ELi128EEELi128ENSH_ILi4ELi8EEELi8EEENS_12AlignedArrayISC_Li8ELi16EEEEENSF_11threadblock25RegularTileAccessIteratorISB_SC_NSD_37RowMajorTensorOpMultiplicandCrosswiseILi16ELi32EEELi0ESK_Li16EEELNS_4arch14CacheOperation4KindE0ENS4_44Conv2dFpropFilterTileAccessIteratorOptimizedINSA_ILi32ELi128EEESC_SE_SK_SM_Lb0EEENSP_ISX_SC_NSD_40ColumnMajorTensorOpMultiplicandCrosswiseILi16ELi32EEELi1ESK_Li16EEELSV_1ENS6_11threadblock9MmaPolicyINS6_4warp11MmaTensorOpINS7_ILi64ELi64ELi32EEESC_SR_SC_S10_fNSD_8RowMajorENS14_17MmaTensorOpPolicyINST_3MmaINS7_ILi16ELi8ELi16EEELi32ESC_S17_SC_NSD_11ColumnMajorEfS17_NST_13OpMultiplyAddEEENSA_ILi1ELi1EEEEELi1ELb0EbEENSA_ILi0ELi0EEES1H_Li1EEELi4EbEENS_8epilogue11threadblock8EpilogueIS8_S1G_Li1ENS1L_22PredicatedTileIteratorINS1L_26OutputTileOptimalThreadMapINS1L_15OutputTileShapeILi128ELi8ELi2ELi1ELi1EEENS1P_ILi1ELi8ELi1ELi1ELi8EEELi128ELi4ELi32EEEfLb0ENSD_9NoPermuteELb0EEENS1K_4warp24FragmentIteratorTensorOpIS16_S1A_fNS_5ArrayIfLi4ELb1EEES17_EENS1V_20TileIteratorTensorOpIS16_S1A_fS17_EENS1L_18SharedLoadIteratorINS1S_18CompactedThreadMapEfLi16EEENS1K_6thread21LinearCombinationReluIfLi4EffLNS25_9ScaleType4KindE1ELNS_15FloatRoundStyleE2EEENSA_ILi0ELi8EEELi2ELi1EEENS12_30GemmIdentityThreadblockSwizzleILi1EEELNS1_8OperatorE0ENS1_17Conv2dProblemSizeELNS1_9GroupModeE0EEEEEvNT_6ParamsE)
        .other          _ZN7cutlass6KernelINS_4conv6kernel23ImplicitGemmConvolutionINS1_11threadblock22ImplicitGemmMultistageINS_4gemm9GemmShapeILi128ELi128ELi32EEENS4_48Conv2dFpropActivationTileAccessIteratorOptimizedINS_11MatrixShapeILi128ELi32EEENS_6half_tENS_6layout10TensorNHWCENS_9transform29PitchLinearWarpRakedThreadMapINS_16PitchLinearShapeILi32ELi128EEELi128ENSH_ILi4ELi8EEELi8EEENS_12AlignedArrayISC_Li8ELi16EEEEENSF_11threadblock25RegularTileAccessIteratorISB_SC_NSD_37RowMajorTensorOpMultiplicandCrosswiseILi16ELi32EEELi0ESK_Li16EEELNS_4arch14CacheOperation4KindE0ENS4_44Conv2dFpropFilterTileAccessIteratorOptimizedINSA_ILi32ELi128EEESC_SE_SK_SM_Lb0EEENSP_ISX_SC_NSD_40ColumnMajorTensorOpMultiplicandCrosswiseILi16ELi32EEELi1ESK_Li16EEELSV_1ENS6_11threadblock9MmaPolicyINS6_4warp11MmaTensorOpINS7_ILi64ELi64ELi32EEESC_SR_SC_S10_fNSD_8RowMajorENS14_17MmaTensorOpPolicyINST_3MmaINS7_ILi16ELi8ELi16EEELi32ESC_S17_SC_NSD_11ColumnMajorEfS17_NST_13OpMultiplyAddEEENSA_ILi1ELi1EEEEELi1ELb0EbEENSA_ILi0ELi0EEES1H_Li1EEELi4EbEENS_8epilogue11threadblock8EpilogueIS8_S1G_Li1ENS1L_22PredicatedTileIteratorINS1L_26OutputTileOptimalThreadMapINS1L_15OutputTileShapeILi128ELi8ELi2ELi1ELi1EEENS1P_ILi1ELi8ELi1ELi1ELi8EEELi128ELi4ELi32EEEfLb0ENSD_9NoPermuteELb0EEENS1K_4warp24FragmentIteratorTensorOpIS16_S1A_fNS_5ArrayIfLi4ELb1EEES17_EENS1V_20TileIteratorTensorOpIS16_S1A_fS17_EENS1L_18SharedLoadIteratorINS1S_18CompactedThreadMapEfLi16EEENS1K_6thread21LinearCombinationReluIfLi4EffLNS25_9ScaleType4KindE1ELNS_15FloatRoundStyleE2EEENSA_ILi0ELi8EEELi2ELi1EEENS12_30GemmIdentityThreadblockSwizzleILi1EEELNS1_8OperatorE0ENS1_17Conv2dProblemSizeELNS1_9GroupModeE0EEEEEvNT_6ParamsE,@"STO_CUDA_ENTRY STV_DEFAULT"
_ZN7cutlass6KernelINS_4conv6kernel23ImplicitGemmConvolutionINS1_11threadblock22ImplicitGemmMultistageINS_4gemm9GemmShapeILi128ELi128ELi32EEENS4_48Conv2dFpropActivationTileAccessIteratorOptimizedINS_11MatrixShapeILi128ELi32EEENS_6half_tENS_6layout10TensorNHWCENS_9transform29PitchLinearWarpRakedThreadMapINS_16PitchLinearShapeILi32ELi128EEELi128ENSH_ILi4ELi8EEELi8EEENS_12AlignedArrayISC_Li8ELi16EEEEENSF_11threadblock25RegularTileAccessIteratorISB_SC_NSD_37RowMajorTensorOpMultiplicandCrosswiseILi16ELi32EEELi0ESK_Li16EEELNS_4arch14CacheOperation4KindE0ENS4_44Conv2dFpropFilterTileAccessIteratorOptimizedINSA_ILi32ELi128EEESC_SE_SK_SM_Lb0EEENSP_ISX_SC_NSD_40ColumnMajorTensorOpMultiplicandCrosswiseILi16ELi32EEELi1ESK_Li16EEELSV_1ENS6_11threadblock9MmaPolicyINS6_4warp11MmaTensorOpINS7_ILi64ELi64ELi32EEESC_SR_SC_S10_fNSD_8RowMajorENS14_17MmaTensorOpPolicyINST_3MmaINS7_ILi16ELi8ELi16EEELi32ESC_S17_SC_NSD_11ColumnMajorEfS17_NST_13OpMultiplyAddEEENSA_ILi1ELi1EEEEELi1ELb0EbEENSA_ILi0ELi0EEES1H_Li1EEELi4EbEENS_8epilogue11threadblock8EpilogueIS8_S1G_Li1ENS1L_22PredicatedTileIteratorINS1L_26OutputTileOptimalThreadMapINS1L_15OutputTileShapeILi128ELi8ELi2ELi1ELi1EEENS1P_ILi1ELi8ELi1ELi1ELi8EEELi128ELi4ELi32EEEfLb0ENSD_9NoPermuteELb0EEENS1K_4warp24FragmentIteratorTensorOpIS16_S1A_fNS_5ArrayIfLi4ELb1EEES17_EENS1V_20TileIteratorTensorOpIS16_S1A_fS17_EENS1L_18SharedLoadIteratorINS1S_18CompactedThreadMapEfLi16EEENS1K_6thread21LinearCombinationReluIfLi4EffLNS25_9ScaleType4KindE1ELNS_15FloatRoundStyleE2EEENSA_ILi0ELi8EEELi2ELi1EEENS12_30GemmIdentityThreadblockSwizzleILi1EEELNS1_8OperatorE0ENS1_17Conv2dProblemSizeELNS1_9GroupModeE0EEEEEvNT_6ParamsE:
[----:B------:R-:W-:Y:S01]  /*0000*/  LDC R1, c[0x0][0x37c] ;  /* 0x0000df00ff017b82 */ /* 0x000fe20000000800 */
[----:B------:R-:W1:Y:S07]  /*0010*/  S2R R7, SR_CTAID.Y ;  /* 0x0000000000077919 */ /* 0x000e6e0000002600 */
[----:B------:R-:W2:Y:S01]  /*0020*/  LDC R206, c[0x0][0x3e0] ;  /* 0x0000f800ffce7b82 */ /* 0x000ea20000000800 */
[----:B------:R-:W-:Y:S01]  /*0030*/  IMAD.MOV.U32 R5, RZ, RZ, -0x1 ;  /* 0xffffffffff057424 */ /* 0x000fe200078e00ff */
[----:B------:R-:W3:Y:S01]  /*0040*/  LDCU.64 UR4, c[0x0][0x3c8] ;  /* 0x00007900ff0477ac */ /* 0x000ee20008000a00 */
[----:B------:R-:W4:Y:S03]  /*0050*/  S2R R3, SR_CTAID.X ;  /* 0x0000000000037919 */ /* 0x000f260000002500 */
[----:B--2---:R-:W-:-:S02]  /*0060*/  SHF.L.U32 R0, R5, R206, RZ ;  /* 0x000000ce05007219 */ /* 0x004fc400000006ff */
[----:B-1----:R-:W-:Y:S02]  /*0070*/  SHF.L.U32 R7, R7, R206, RZ ;  /* 0x000000ce07077219 */ /* 0x002fe400000006ff */
[----:B----4-:R-:W-:Y:S02]  /*0080*/  LOP3.LUT R0, R3, R0, RZ, 0x30, !PT ;  /* 0x0000000003007212 */ /* 0x010fe400078e30ff */
[----:B------:R-:W-:-:S03]  /*0090*/  SHF.R.U32.HI R206, RZ, R206, R3 ;  /* 0x000000ceffce7219 */ /* 0x000fc60000011603 */
[----:B------:R-:W-:-:S05]  /*00a0*/  IMAD.IADD R205, R7, 0x1, R0 ;  /* 0x0000000107cd7824 */ /* 0x000fca00078e0200 */
[----:B---3--:R-:W-:-:S04]  /*00b0*/  ISETP.GE.AND P0, PT, R205, UR5, PT ;  /* 0x00000005cd007c0c */ /* 0x008fc8000bf06270 */
[----:B------:R-:W-:-:S13]  /*00c0*/  ISETP.GE.OR P0, PT, R206, UR4, P0 ;  /* 0x00000004ce007c0c */ /* 0x000fda0008706670 */
[----:B------:R-:W-:Y:S05]  /*00d0*/  @P0 EXIT ;  /* 0x000000000000094d */ /* 0x000fea0003800000 */
[----:B------:R-:W1:Y:S01]  /*00e0*/  S2R R197, SR_TID.X ;  /* 0x0000000000c57919 */ /* 0x000e620000002100 */
[----:B------:R-:W2:Y:S01]  /*00f0*/  LDC.64 R4, c[0x0][0x420] ;  /* 0x00010800ff047b82 */ /* 0x000ea20000000a00 */
[----:B------:R-:W3:Y:S01]  /*0100*/  LDCU.64 UR6, c[0x0][0x430] ;  /* 0x00008600ff0677ac */ /* 0x000ee20008000a00 */
[----:B------:R-:W-:Y:S01]  /*0110*/  IMAD.MOV.U32 R224, RZ, RZ, RZ ;  /* 0x000000ffffe07224 */ /* 0x000fe200078e00ff */
[----:B------:R-:W-:Y:S01]  /*0120*/  MOV R226, RZ ;  /* 0x000000ff00e27202 */ /* 0x000fe20000000f00 */
[----:B------:R-:W-:Y:S01]  /*0130*/  IMAD.MOV.U32 R228, RZ, RZ, RZ ;  /* 0x000000ffffe47224 */ /* 0x000fe200078e00ff */
[----:B------:R-:W4:Y:S01]  /*0140*/  LDCU.64 UR4, c[0x0][0x3a8] ;  /* 0x00007500ff0477ac */ /* 0x000f220008000a00 */
[----:B------:R-:W-:Y:S02]  /*0150*/  MOV R230, RZ ;  /* 0x000000ff00e67202 */ /* 0x000fe40000000f00 */
[----:B------:R-:W5:Y:S08]  /*0160*/  LDC.64 R2, c[0x0][0x428] ;  /* 0x00010a00ff027b82 */ /* 0x000f700000000a00 */
[----:B------:R-:W3:Y:S01]  /*0170*/  LDC R16, c[0x0][0x39c] ;  /* 0x0000e700ff107b82 */ /* 0x000ee20000000800 */
[----:B--2---:R-:W-:-:S07]  /*0180*/  ISETP.NE.AND P0, PT, R4, 0x1, PT ;  /* 0x000000010400780c */ /* 0x004fce0003f05270 */
[----:B------:R-:W4:Y:S01]  /*0190*/  LDC R15, c[0x0][0x3a4] ;  /* 0x0000e900ff0f7b82 */ /* 0x000f220000000800 */
[----:B-1----:R-:W-:Y:S01]  /*01a0*/  SHF.R.U32.HI R12, RZ, 0x2, R197 ;  /* 0x00000002ff0c7819 */ /* 0x002fe200000116c5 */
[----:B------:R-:W-:-:S03]  /*01b0*/  IMAD.SHL.U32 R24, R197, 0x8, RZ ;  /* 0x00000008c5187824 */ /* 0x000fc600078e00ff */
[----:B------:R-:W-:Y:S02]  /*01c0*/  LOP3.LUT R12, R12, 0x7, RZ, 0xc0, !PT ;  /* 0x000000070c0c7812 */ /* 0x000fe400078ec0ff */
[----:B------:R-:W-:Y:S02]  /*01d0*/  LOP3.LUT R24, R24, 0x18, RZ, 0xc0, !PT ;  /* 0x0000001818187812 */ /* 0x000fe400078ec0ff */
[----:B------:R-:W-:Y:S01]  /*01e0*/  LOP3.LUT R12, R12, 0x3e0, R197, 0xf8, !PT ;  /* 0x000003e00c0c7812 */ /* 0x000fe200078ef8c5 */
[----:B---3--:R-:W-:-:S03]  /*01f0*/  VIADD R23, R16, 0xffffffff ;  /* 0xffffffff10177836 */ /* 0x008fc60000000000 */
[----:B------:R-:W-:-:S04]  /*0200*/  LEA R21, R206, R12, 0x7 ;  /* 0x0000000cce157211 */ /* 0x000fc800078e38ff */
[C---:B------:R-:W-:Y:S01]  /*0210*/  IADD3 R19, PT, PT, R21.reuse, 0x8, RZ ;  /* 0x0000000815137810 */ /* 0x040fe20007ffe0ff */
[C---:B------:R-:W-:Y:S01]  /*0220*/  VIADD R17, R21.reuse, 0x10 ;  /* 0x0000001015117836 */ /* 0x040fe20000000000 */
[C---:B------:R-:W-:Y:S01]  /*0230*/  IADD3 R0, PT, PT, R21.reuse, 0x18, RZ ;  /* 0x0000001815007810 */ /* 0x040fe20007ffe0ff */
[----:B------:R-:W-:-:S04]  /*0240*/  IMAD.HI.U32 R13, R21, R5, RZ ;  /* 0x00000005150d7227 */ /* 0x000fc800078e00ff */
[----:B------:R-:W-:Y:S01]  /*0250*/  IMAD.HI.U32 R11, R19, R5, RZ ;  /* 0x00000005130b7227 */ /* 0x000fe200078e00ff */
[----:B-----5:R-:W-:-:S03]  /*0260*/  SHF.R.U32.HI R10, RZ, R2, R13 ;  /* 0x00000002ff0a7219 */ /* 0x020fc6000001160d */
[-C--:B------:R-:W-:Y:S01]  /*0270*/  IMAD.HI.U32 R9, R17, R5.reuse, RZ ;  /* 0x0000000511097227 */ /* 0x080fe200078e00ff */
[----:B------:R-:W-:Y:S02]  /*0280*/  SHF.R.U32.HI R6, RZ, R2, R11 ;  /* 0x00000002ff067219 */ /* 0x000fe4000001160b */
[----:B------:R-:W-:Y:S01]  /*0290*/  SEL R10, R21, R10, !P0 ;  /* 0x0000000a150a7207 */ /* 0x000fe20004000000 */
[----:B------:R-:W-:Y:S01]  /*02a0*/  IMAD.HI.U32 R7, R0, R5, RZ ;  /* 0x0000000500077227 */ /* 0x000fe200078e00ff */
[----:B------:R-:W-:Y:S01]  /*02b0*/  SHF.R.U32.HI R8, RZ, R2, R9 ;  /* 0x00000002ff087219 */ /* 0x000fe20000011609 */
[----:B------:R-:W1:Y:S01]  /*02c0*/  S2R R11, SR_CTAID.Z ;  /* 0x00000000000b7919 */ /* 0x000e620000002700 */
[----:B------:R-:W-:Y:S01]  /*02d0*/  SEL R9, R19, R6, !P0 ;  /* 0x0000000613097207 */ /* 0x000fe20004000000 */
[----:B------:R-:W-:Y:S01]  /*02e0*/  IMAD.MOV R13, RZ, RZ, -R10 ;  /* 0x000000ffff0d7224 */ /* 0x000fe200078e0a0a */
[----:B------:R-:W-:Y:S02]  /*02f0*/  SHF.R.U32.HI R7, RZ, R2, R7 ;  /* 0x00000002ff077219 */ /* 0x000fe40000011607 */
[----:B------:R-:W-:Y:S01]  /*0300*/  SEL R8, R17, R8, !P0 ;  /* 0x0000000811087207 */ /* 0x000fe20004000000 */
[----:B------:R-:W-:Y:S01]  /*0310*/  IMAD R21, R4, R13, R21 ;  /* 0x0000000d04157224 */ /* 0x000fe200078e0215 */
[----:B------:R-:W-:Y:S01]  /*0320*/  SEL R7, R0, R7, !P0 ;  /* 0x0000000700077207 */ /* 0x000fe20004000000 */
[----:B------:R-:W2:Y:S01]  /*0330*/  LDC R13, c[0x0][0x3b0] ;  /* 0x0000ec00ff0d7b82 */ /* 0x000ea20000000800 */
[----:B------:R-:W-:Y:S01]  /*0340*/  IADD3 R6, PT, PT, -R9, RZ, RZ ;  /* 0x000000ff09067210 */ /* 0x000fe20007ffe1ff */
[----:B------:R-:W-:Y:S01]  /*0350*/  IMAD.MOV R2, RZ, RZ, -R8 ;  /* 0x000000ffff027224 */ /* 0x000fe200078e0a08 */
[----:B------:R-:W-:Y:S01]  /*0360*/  IADD3 R5, PT, PT, -R7, RZ, RZ ;  /* 0x000000ff07057210 */ /* 0x000fe20007ffe1ff */
[----:B------:R-:W-:Y:S01]  /*0370*/  IMAD.HI.U32 R22, R21, UR6, RZ ;  /* 0x0000000615167c27 */ /* 0x000fe2000f8e00ff */
[----:B------:R-:W-:-:S03]  /*0380*/  ISETP.NE.AND P0, PT, R3, 0x1, PT ;  /* 0x000000010300780c */ /* 0x000fc60003f05270 */
[C---:B------:R-:W-:Y:S01]  /*0390*/  IMAD R19, R4.reuse, R6, R19 ;  /* 0x0000000604137224 */ /* 0x040fe200078e0213 */
[----:B------:R-:W-:Y:S01]  /*03a0*/  SHF.R.U32.HI R22, RZ, UR7, R22 ;  /* 0x00000007ff167c19 */ /* 0x000fe20008011616 */
[C---:B------:R-:W-:Y:S02]  /*03b0*/  IMAD R17, R4.reuse, R2, R17 ;  /* 0x0000000204117224 */ /* 0x040fe400078e0211 */
[----:B------:R-:W-:Y:S01]  /*03c0*/  IMAD R5, R4, R5, R0 ;  /* 0x0000000504057224 */ /* 0x000fe200078e0200 */
[----:B------:R-:W-:Y:S01]  /*03d0*/  SEL R22, R21, R22, !P0 ;  /* 0x0000001615167207 */ /* 0x000fe20004000000 */
[----:B------:R-:W-:-:S03]  /*03e0*/  IMAD.HI.U32 R20, R19, UR6, RZ ;  /* 0x0000000613147c27 */ /* 0x000fc6000f8e00ff */
[----:B------:R-:W-:Y:S01]  /*03f0*/  IADD3 R6, PT, PT, -R22, RZ, RZ ;  /* 0x000000ff16067210 */ /* 0x000fe20007ffe1ff */
[----:B------:R-:W-:Y:S01]  /*0400*/  IMAD.HI.U32 R18, R17, UR6, RZ ;  /* 0x0000000611127c27 */ /* 0x000fe2000f8e00ff */
[----:B------:R-:W-:-:S03]  /*0410*/  SHF.R.U32.HI R20, RZ, UR7, R20 ;  /* 0x00000007ff147c19 */ /* 0x000fc60008011614 */
[----:B------:R-:W-:Y:S01]  /*0420*/  IMAD.HI.U32 R14, R5, UR6, RZ ;  /* 0x00000006050e7c27 */ /* 0x000fe2000f8e00ff */
[----:B------:R-:W-:Y:S02]  /*0430*/  SHF.R.U32.HI R18, RZ, UR7, R18 ;  /* 0x00000007ff127c19 */ /* 0x000fe40008011612 */
[----:B------:R-:W-:Y:S01]  /*0440*/  SEL R20, R19, R20, !P0 ;  /* 0x0000001413147207 */ /* 0x000fe20004000000 */
[----:B------:R-:W-:Y:S01]  /*0450*/  IMAD R6, R3, R6, R21 ;  /* 0x0000000603067224 */ /* 0x000fe200078e0215 */
[----:B------:R-:W-:Y:S01]  /*0460*/  SHF.R.U32.HI R14, RZ, UR7, R14 ;  /* 0x00000007ff0e7c19 */ /* 0x000fe2000801160e */
[--C-:B----4-:R-:W-:Y:S01]  /*0470*/  IMAD R22, R22, UR5, -R15.reuse ;  /* 0x0000000516167c24 */ /* 0x110fe2000f8e0a0f */
[----:B------:R-:W-:Y:S01]  /*0480*/  SEL R18, R17, R18, !P0 ;  /* 0x0000001211127207 */ /* 0x000fe20004000000 */
[----:B------:R-:W-:Y:S01]  /*0490*/  IMAD.MOV R4, RZ, RZ, -R20 ;  /* 0x000000ffff047224 */ /* 0x000fe200078e0a14 */
[----:B------:R-:W-:Y:S01]  /*04a0*/  SEL R14, R5, R14, !P0 ;  /* 0x0000000e050e7207 */ /* 0x000fe20004000000 */
[----:B------:R-:W-:Y:S01]  /*04b0*/  IMAD R20, R20, UR5, -R15 ;  /* 0x0000000514147c24 */ /* 0x000fe2000f8e0a0f */
[----:B------:R-:W-:Y:S01]  /*04c0*/  ISETP.GE.AND P0, PT, R16, 0x1, PT ;  /* 0x000000011000780c */ /* 0x000fe20003f06270 */
[----:B------:R-:W-:Y:S01]  /*04d0*/  IMAD R4, R3, R4, R19 ;  /* 0x0000000403047224 */ /* 0x000fe200078e0213 */
[C---:B------:R-:W-:Y:S01]  /*04e0*/  IADD3 R2, PT, PT, -R18.reuse, RZ, RZ ;  /* 0x000000ff12027210 */ /* 0x040fe20007ffe1ff */
[----:B------:R-:W-:Y:S01]  /*04f0*/  IMAD.MOV R0, RZ, RZ, -R14 ;  /* 0x000000ffff007224 */ /* 0x000fe200078e0a0e */
[----:B-1----:R-:W-:Y:S01]  /*0500*/  LEA R11, R11, R24, 0x5 ;  /* 0x000000180b0b7211 */ /* 0x002fe200078e28ff */
[----:B------:R-:W-:-:S02]  /*0510*/  IMAD R18, R18, UR5, -R15 ;  /* 0x0000000512127c24 */ /* 0x000fc4000f8e0a0f */
[C---:B------:R-:W-:Y:S02]  /*0520*/  IMAD R2, R3.reuse, R2, R17 ;  /* 0x0000000203027224 */ /* 0x040fe400078e0211 */
[----:B------:R-:W-:Y:S01]  /*0530*/  IMAD R0, R3, R0, R5 ;  /* 0x0000000003007224 */ /* 0x000fe200078e0205 */
[----:B------:R-:W-:Y:S01]  /*0540*/  SHF.R.U32.HI R5, RZ, 0x5, R197 ;  /* 0x00000005ff057819 */ /* 0x000fe200000116c5 */
[-C--:B--2---:R-:W-:Y:S02]  /*0550*/  IMAD R21, R6, R13.reuse, -UR4 ;  /* 0x8000000406157e24 */ /* 0x084fe4000f8e020d */
[-C--:B------:R-:W-:Y:S02]  /*0560*/  IMAD R19, R4, R13.reuse, -UR4 ;  /* 0x8000000404137e24 */ /* 0x080fe4000f8e020d */
[----:B------:R-:W-:Y:S02]  /*0570*/  IMAD R17, R2, R13, -UR4 ;  /* 0x8000000402117e24 */ /* 0x000fe4000f8e020d */
[----:B------:R-:W-:-:S02]  /*0580*/  IMAD R15, R14, UR5, -R15 ;  /* 0x000000050e0f7c24 */ /* 0x000fc4000f8e0a0f */
[----:B------:R-:W-:Y:S01]  /*0590*/  IMAD R13, R0, R13, -UR4 ;  /* 0x80000004000d7e24 */ /* 0x000fe2000f8e020d */
[----:B------:R-:W-:Y:S06]  /*05a0*/  @!P0 BRA `(.L_x_174) ;  /* 0x0000000000a08947 */ /* 0x000fec0003800000 */
[----:B------:R-:W1:Y:S01]  /*05b0*/  LDC R0, c[0x0][0x3bc] ;  /* 0x0000ef00ff007b82 */ /* 0x000e620000000800 */
[----:B------:R-:W-:Y:S01]  /*05c0*/  IMAD.MOV.U32 R224, RZ, RZ, RZ ;  /* 0x000000ffffe07224 */ /* 0x000fe200078e00ff */
[----:B------:R-:W-:Y:S01]  /*05d0*/  MOV R31, R23 ;  /* 0x00000017001f7202 */ /* 0x000fe20000000f00 */
[----:B------:R-:W2:Y:S01]  /*05e0*/  LDCU UR6, c[0x0][0x3b4] ;  /* 0x00007680ff0677ac */ /* 0x000ea20008000800 */
[----:B------:R-:W3:Y:S01]  /*05f0*/  LDCU.64 UR4, c[0x0][0x380] ;  /* 0x00007000ff0477ac */ /* 0x000ee20008000a00 */
[----:B-1----:R-:W-:Y:S01]  /*0600*/  ISETP.NE.AND P1, PT, R0, 0x1, PT ;  /* 0x000000010000780c */ /* 0x002fe20003f25270 */
[----:B--23--:R-:W-:-:S12]  /*0610*/  IMAD.MOV.U32 R0, RZ, RZ, RZ ;  /* 0x000000ffff007224 */ /* 0x00cfd800078e00ff */
.L_x_175:
[C---:B------:R-:W-:Y:S01]  /*0620*/  SEL R25, R31.reuse, R0, !P1 ;  /* 0x000000001f197207 */ /* 0x040fe20004800000 */
[----:B------:R-:W-:-:S04]  /*0630*/  VIADD R31, R31, 0xffffffff ;  /* 0xffffffff1f1f7836 */ /* 0x000fc80000000000 */
[----:B------:R-:W-:Y:S01]  /*0640*/  IMAD R6, R25, UR6, R22 ;  /* 0x0000000619067c24 */ /* 0x000fe2000f8e0216 */
[----:B------:R-:W-:Y:S01]  /*0650*/  ISETP.NE.AND P0, PT, R31, -0x1, PT ;  /* 0xffffffff1f00780c */ /* 0x000fe20003f05270 */
[C---:B------:R-:W-:Y:S02]  /*0660*/  IMAD R4, R25.reuse, UR6, R20 ;  /* 0x0000000619047c24 */ /* 0x040fe4000f8e0214 */
[C---:B------:R-:W-:Y:S01]  /*0670*/  IMAD R3, R25.reuse, UR6, R18 ;  /* 0x0000000619037c24 */ /* 0x040fe2000f8e0212 */
[----:B------:R-:W-:Y:S01]  /*0680*/  ISETP.GE.AND P5, PT, R6, UR5, PT ;  /* 0x0000000506007c0c */ /* 0x000fe2000bfa6270 */
[----:B------:R-:W-:Y:S01]  /*0690*/  IMAD R2, R25, UR6, R15 ;  /* 0x0000000619027c24 */ /* 0x000fe2000f8e020f */
[----:B------:R-:W-:Y:S02]  /*06a0*/  ISETP.GE.AND P4, PT, R4, UR5, PT ;  /* 0x0000000504007c0c */ /* 0x000fe4000bf86270 */
[----:B------:R-:W-:Y:S02]  /*06b0*/  ISETP.GE.AND P3, PT, R3, UR5, PT ;  /* 0x0000000503007c0c */ /* 0x000fe4000bf66270 */
[----:B------:R-:W-:-:S02]  /*06c0*/  ISETP.GE.AND P2, PT, R2, UR5, PT ;  /* 0x0000000502007c0c */ /* 0x000fc4000bf46270 */
[----:B------:R-:W-:Y:S02]  /*06d0*/  ISETP.LT.AND P5, PT, R10, UR4, !P5 ;  /* 0x000000040a007c0c */ /* 0x000fe4000efa1270 */
[----:B------:R-:W-:Y:S02]  /*06e0*/  ISETP.LT.AND P4, PT, R9, UR4, !P4 ;  /* 0x0000000409007c0c */ /* 0x000fe4000e781270 */
[----:B------:R-:W-:Y:S02]  /*06f0*/  ISETP.LT.AND P3, PT, R8, UR4, !P3 ;  /* 0x0000000408007c0c */ /* 0x000fe4000df61270 */
[----:B------:R-:W-:Y:S02]  /*0700*/  ISETP.LT.AND P2, PT, R7, UR4, !P2 ;  /* 0x0000000407007c0c */ /* 0x000fe4000d741270 */
[----:B------:R-:W-:Y:S02]  /*0710*/  ISETP.GT.AND P5, PT, R6, -0x1, P5 ;  /* 0xffffffff0600780c */ /* 0x000fe40002fa4270 */
[----:B------:R-:W-:-:S02]  /*0720*/  ISETP.GT.AND P4, PT, R4, -0x1, P4 ;  /* 0xffffffff0400780c */ /* 0x000fc40002784270 */
[----:B------:R-:W-:Y:S02]  /*0730*/  ISETP.GT.AND P3, PT, R3, -0x1, P3 ;  /* 0xffffffff0300780c */ /* 0x000fe40001f64270 */
[----:B------:R-:W-:Y:S02]  /*0740*/  ISETP.GT.AND P2, PT, R2, -0x1, P2 ;  /* 0xffffffff0200780c */ /* 0x000fe40001744270 */
[----:B------:R-:W-:Y:S02]  /*0750*/  SEL R29, RZ, 0x1, !P5 ;  /* 0x00000001ff1d7807 */ /* 0x000fe40006800000 */
[----:B------:R-:W-:Y:S02]  /*0760*/  SEL R27, RZ, 0x1, !P4 ;  /* 0x00000001ff1b7807 */ /* 0x000fe40006000000 */
[----:B------:R-:W-:Y:S02]  /*0770*/  SEL R25, RZ, 0x1, !P3 ;  /* 0x00000001ff197807 */ /* 0x000fe40005800000 */
[----:B------:R-:W-:-:S02]  /*0780*/  SEL R3, RZ, 0x1, !P2 ;  /* 0x00000001ff037807 */ /* 0x000fc40005000000 */
[-C--:B------:R-:W-:Y:S02]  /*0790*/  SHF.L.U32 R29, R29, R0.reuse, RZ ;  /* 0x000000001d1d7219 */ /* 0x080fe400000006ff */
[-C--:B------:R-:W-:Y:S02]  /*07a0*/  SHF.L.U32 R27, R27, R0.reuse, RZ ;  /* 0x000000001b1b7219 */ /* 0x080fe400000006ff */
[-C--:B------:R-:W-:Y:S02]  /*07b0*/  SHF.L.U32 R25, R25, R0.reuse, RZ ;  /* 0x0000000019197219 */ /* 0x080fe400000006ff */
[----:B------:R-:W-:Y:S01]  /*07c0*/  SHF.L.U32 R3, R3, R0, RZ ;  /* 0x0000000003037219 */ /* 0x000fe200000006ff */
[----:B------:R-:W-:Y:S01]  /*07d0*/  VIADD R0, R0, 0x1 ;  /* 0x0000000100007836 */ /* 0x000fe20000000000 */
[----:B------:R-:W-:Y:S02]  /*07e0*/  LOP3.LUT R230, R230, R29, RZ, 0xfc, !PT ;  /* 0x0000001de6e67212 */ /* 0x000fe400078efcff */
[----:B------:R-:W-:-:S02]  /*07f0*/  LOP3.LUT R228, R228, R27, RZ, 0xfc, !PT ;  /* 0x0000001be4e47212 */ /* 0x000fc400078efcff */
[----:B------:R-:W-:Y:S02]  /*0800*/  LOP3.LUT R226, R226, R25, RZ, 0xfc, !PT ;  /* 0x00000019e2e27212 */ /* 0x000fe400078efcff */
[----:B------:R-:W-:Y:S01]  /*0810*/  LOP3.LUT R224, R224, R3, RZ, 0xfc, !PT ;  /* 0x00000003e0e07212 */ /* 0x000fe200078efcff */
[----:B------:R-:W-:Y:S05]  /*0820*/  @P0 BRA `(.L_x_175) ;  /* 0xfffffffc007c0947 */ /* 0x000fea000383ffff */
.L_x_174:
[----:B------:R-:W1:Y:S01]  /*0830*/  LDC R6, c[0x0][0x3a0] ;  /* 0x0000e800ff067b82 */ /* 0x000e620000000800 */
[----:B------:R-:W-:Y:S01]  /*0840*/  IMAD.MOV.U32 R223, RZ, RZ, RZ ;  /* 0x000000ffffdf7224 */ /* 0x000fe200078e00ff */
[----:B------:R-:W-:Y:S01]  /*0850*/  MOV R225, RZ ;  /* 0x000000ff00e17202 */ /* 0x000fe20000000f00 */
[----:B------:R-:W-:Y:S01]  /*0860*/  IMAD.MOV.U32 R227, RZ, RZ, RZ ;  /* 0x000000ffffe37224 */ /* 0x000fe200078e00ff */
[----:B------:R-:W-:Y:S02]  /*0870*/  MOV R229, RZ ;  /* 0x000000ff00e57202 */ /* 0x000fe40000000f00 */
[C---:B-1----:R-:W-:Y:S01]  /*0880*/  ISETP.GE.AND P0, PT, R6.reuse, 0x1, PT ;  /* 0x000000010600780c */ /* 0x042fe20003f06270 */
[----:B------:R-:W-:-:S12]  /*0890*/  VIADD R26, R6, 0xffffffff ;  /* 0xffffffff061a7836 */ /* 0x000fd80000000000 */
[----:B------:R-:W-:Y:S05]  /*08a0*/  @!P0 BRA `(.L_x_176) ;  /* 0x0000000000908947 */ /* 0x000fea0003800000 */
[----:B------:R-:W1:Y:S01]  /*08b0*/  LDC R0, c[0x0][0x3bc] ;  /* 0x0000ef00ff007b82 */ /* 0x000e620000000800 */
[----:B------:R-:W-:Y:S01]  /*08c0*/  IMAD.MOV.U32 R223, RZ, RZ, RZ ;  /* 0x000000ffffdf7224 */ /* 0x000fe200078e00ff */
[----:B------:R-:W-:Y:S01]  /*08d0*/  MOV R24, R26 ;  /* 0x0000001a00187202 */ /* 0x000fe20000000f00 */
[----:B------:R-:W-:Y:S01]  /*08e0*/  IMAD.MOV.U32 R3, RZ, RZ, RZ ;  /* 0x000000ffff037224 */ /* 0x000fe200078e00ff */
[----:B------:R-:W2:Y:S01]  /*08f0*/  LDCU UR5, c[0x0][0x3b8] ;  /* 0x00007700ff0577ac */ /* 0x000ea20008000800 */
[----:B------:R-:W3:Y:S02]  /*0900*/  LDCU UR4, c[0x0][0x388] ;  /* 0x00007100ff0477ac */ /* 0x000ee40008000800 */
[----:B-123--:R-:W-:-:S13]  /*0910*/  ISETP.NE.AND P0, PT, R0, 0x1, PT ;  /* 0x000000010000780c */ /* 0x00efda0003f05270 */
.L_x_177:
[C---:B------:R-:W-:Y:S01]  /*0920*/  SEL R0, R24.reuse, R3, !P0 ;  /* 0x0000000318007207 */ /* 0x040fe20004000000 */
[----:B------:R-:W-:-:S04]  /*0930*/  VIADD R24, R24, 0xffffffff ;  /* 0xffffffff18187836 */ /* 0x000fc80000000000 */
[----:B------:R-:W-:Y:S01]  /*0940*/  IMAD R14, R0, UR5, R21 ;  /* 0x00000005000e7c24 */ /* 0x000fe2000f8e0215 */
[----:B------:R-:W-:Y:S01]  /*0950*/  ISETP.NE.AND P1, PT, R24, -0x1, PT ;  /* 0xffffffff1800780c */ /* 0x000fe20003f25270 */
[C---:B------:R-:W-:Y:S02]  /*0960*/  IMAD R4, R0.reuse, UR5, R19 ;  /* 0x0000000500047c24 */ /* 0x040fe4000f8e0213 */
[----:B------:R-:W-:Y:S01]  /*0970*/  IMAD R2, R0, UR5, R17 ;  /* 0x0000000500027c24 */ /* 0x000fe2000f8e0211 */
[----:B------:R-:W-:Y:S01]  /*0980*/  ISETP.GE.AND P5, PT, R14, UR4, PT ;  /* 0x000000040e007c0c */ /* 0x000fe2000bfa6270 */
[----:B------:R-:W-:Y:S01]  /*0990*/  IMAD R0, R0, UR5, R13 ;  /* 0x0000000500007c24 */ /* 0x000fe2000f8e020d */
[----:B------:R-:W-:Y:S02]  /*09a0*/  ISETP.GE.AND P4, PT, R4, UR4, PT ;  /* 0x0000000404007c0c */ /* 0x000fe4000bf86270 */
[----:B------:R-:W-:Y:S02]  /*09b0*/  ISETP.GE.AND P3, PT, R2, UR4, PT ;  /* 0x0000000402007c0c */ /* 0x000fe4000bf66270 */
[----:B------:R-:W-:-:S02]  /*09c0*/  ISETP.GE.AND P2, PT, R0, UR4, PT ;  /* 0x0000000400007c0c */ /* 0x000fc4000bf46270 */
[----:B------:R-:W-:Y:S02]  /*09d0*/  ISETP.GT.AND P5, PT, R14, -0x1, !P5 ;  /* 0xffffffff0e00780c */ /* 0x000fe40006fa4270 */
[----:B------:R-:W-:Y:S02]  /*09e0*/  ISETP.GT.AND P4, PT, R4, -0x1, !P4 ;  /* 0xffffffff0400780c */ /* 0x000fe40006784270 */
[----:B------:R-:W-:Y:S02]  /*09f0*/  ISETP.GT.AND P3, PT, R2, -0x1, !P3 ;  /* 0xffffffff0200780c */ /* 0x000fe40005f64270 */
[----:B------:R-:W-:Y:S02]  /*0a00*/  ISETP.GT.AND P2, PT, R0, -0x1, !P2 ;  /* 0xffffffff0000780c */ /* 0x000fe40005744270 */
[----:B------:R-:W-:Y:S02]  /*0a10*/  SEL R14, RZ, 0x1, !P5 ;  /* 0x00000001ff0e7807 */ /* 0x000fe40006800000 */
[----:B------:R-:W-:-:S02]  /*0a20*/  SEL R4, RZ, 0x1, !P4 ;  /* 0x00000001ff047807 */ /* 0x000fc40006000000 */
[----:B------:R-:W-:Y:S02]  /*0a30*/  SEL R2, RZ, 0x1, !P3 ;  /* 0x00000001ff027807 */ /* 0x000fe40005800000 */
[----:B------:R-:W-:Y:S02]  /*0a40*/  SEL R0, RZ, 0x1, !P2 ;  /* 0x00000001ff007807 */ /* 0x000fe40005000000 */
[-C--:B------:R-:W-:Y:S02]  /*0a50*/  SHF.L.U32 R14, R14, R3.reuse, RZ ;  /* 0x000000030e0e7219 */ /* 0x080fe400000006ff */
[-C--:B------:R-:W-:Y:S02]  /*0a60*/  SHF.L.U32 R4, R4, R3.reuse, RZ ;  /* 0x0000000304047219 */ /* 0x080fe400000006ff */
[-C--:B------:R-:W-:Y:S02]  /*0a70*/  SHF.L.U32 R2, R2, R3.reuse, RZ ;  /* 0x0000000302027219 */ /* 0x080fe400000006ff */
[----:B------:R-:W-:Y:S01]  /*0a80*/  SHF.L.U32 R0, R0, R3, RZ ;  /* 0x0000000300007219 */ /* 0x000fe200000006ff */
[----:B------:R-:W-:Y:S01]  /*0a90*/  VIADD R3, R3, 0x1 ;  /* 0x0000000103037836 */ /* 0x000fe20000000000 */
[----:B------:R-:W-:-:S02]  /*0aa0*/  LOP3.LUT R229, R229, R14, RZ, 0xfc, !PT ;  /* 0x0000000ee5e57212 */ /* 0x000fc400078efcff */
[----:B------:R-:W-:Y:S02]  /*0ab0*/  LOP3.LUT R227, R227, R4, RZ, 0xfc, !PT ;  /* 0x00000004e3e37212 */ /* 0x000fe400078efcff */
[----:B------:R-:W-:Y:S02]  /*0ac0*/  LOP3.LUT R225, R225, R2, RZ, 0xfc, !PT ;  /* 0x00000002e1e17212 */ /* 0x000fe400078efcff */
[----:B------:R-:W-:Y:S01]  /*0ad0*/  LOP3.LUT R223, R223, R0, RZ, 0xfc, !PT ;  /* 0x00000000dfdf7212 */ /* 0x000fe200078efcff */
[----:B------:R-:W-:Y:S05]  /*0ae0*/  @P1 BRA `(.L_x_177) ;  /* 0xfffffffc008c1947 */ /* 0x000fea000383ffff */
.L_x_176:
[----:B------:R-:W1:Y:S01]  /*0af0*/  LDCU UR4, c[0x0][0x398] ;  /* 0x00007300ff0477ac */ /* 0x000e620008000800 */
[----:B------:R-:W-:Y:S01]  /*0b00*/  IMAD R28, R205, 0x80, R12 ;  /* 0x00000080cd1c7824 */ /* 0x000fe200078e020c */
[----:B------:R-:W2:Y:S01]  /*0b10*/  SHFL.IDX PT, R5, R5, RZ, 0x1f ;  /* 0x00001fff05057589 */ /* 0x000ea200000e0000 */
[----:B------:R-:W3:Y:S01]  /*0b20*/  LDC R3, c[0x0][0x3c4] ;  /* 0x0000f100ff037b82 */ /* 0x000ee20000000800 */
[C---:B------:R-:W-:Y:S01]  /*0b30*/  LOP3.LUT R25, R197.reuse, 0x7, RZ, 0xc0, !PT ;  /* 0x00000007c5197812 */ /* 0x040fe200078ec0ff */
[C---:B------:R-:W-:Y:S01]  /*0b40*/  VIADD R2, R28.reuse, 0x8 ;  /* 0x000000081c027836 */ /* 0x040fe20000000000 */
[C---:B------:R-:W-:Y:S01]  /*0b50*/  LOP3.LUT R27, R197.reuse, 0x1f, RZ, 0xc0, !PT ;  /* 0x0000001fc51b7812 */ /* 0x040fe200078ec0ff */
[C---:B------:R-:W-:Y:S01]  /*0b60*/  VIADD R0, R28.reuse, 0x10 ;  /* 0x000000101c007836 */ /* 0x040fe20000000000 */
[----:B------:R-:W-:Y:S01]  /*0b70*/  SHF.R.U32.HI R4, RZ, 0x3, R197 ;  /* 0x00000003ff047819 */ /* 0x000fe200000116c5 */
[----:B------:R-:W-:Y:S01]  /*0b80*/  IMAD.SHL.U32 R14, R197, 0x4, RZ ;  /* 0x00000004c50e7824 */ /* 0x000fe200078e00ff */
[----:B------:R-:W-:Y:S01]  /*0b90*/  SHF.R.U32.HI R25, RZ, 0x1, R25 ;  /* 0x00000001ff197819 */ /* 0x000fe20000011619 */
[----:B------:R-:W4:Y:S01]  /*0ba0*/  LDCU UR7, c[0x0][0x448] ;  /* 0x00008900ff0777ac */ /* 0x000f220008000800 */
[----:B------:R-:W-:Y:S01]  /*0bb0*/  SHF.R.U32.HI R27, RZ, 0x4, R27 ;  /* 0x00000004ff1b7819 */ /* 0x000fe2000001161b */
[----:B------:R-:W-:Y:S01]  /*0bc0*/  IMAD.MOV.U32 R34, RZ, RZ, RZ ;  /* 0x000000ffff227224 */ /* 0x000fe200078e00ff */
[----:B------:R-:W-:Y:S01]  /*0bd0*/  LOP3.LUT R25, R25, 0x1, R4, 0x78, !PT ;  /* 0x0000000119197812 */ /* 0x000fe200078e7804 */
[----:B------:R-:W-:Y:S01]  /*0be0*/  VIADD R4, R28, 0x18 ;  /* 0x000000181c047836 */ /* 0x000fe20000000000 */
[----:B------:R-:W-:Y:S01]  /*0bf0*/  LOP3.LUT R14, R14, 0x4, RZ, 0xc0, !PT ;  /* 0x000000040e0e7812 */ /* 0x000fe200078ec0ff */
[----:B------:R-:W5:Y:S01]  /*0c00*/  LDCU.64 UR8, c[0x0][0x3f0] ;  /* 0x00007e00ff0877ac */ /* 0x000f620008000a00 */
[----:B-1----:R-:W-:Y:S01]  /*0c10*/  ISETP.GE.AND P2, PT, R2, UR4, PT ;  /* 0x0000000402007c0c */ /* 0x002fe2000bf46270 */
[----:B------:R-:W-:Y:S01]  /*0c20*/  IMAD.SHL.U32 R31, R197, 0x100, RZ ;  /* 0x00000100c51f7824 */ /* 0x000fe200078e00ff */
[----:B------:R-:W-:Y:S01]  /*0c30*/  SHF.R.U32.HI R2, RZ, 0x1, R12 ;  /* 0x00000001ff027819 */ /* 0x000fe2000001160c */
[----:B------:R-:W-:Y:S01]  /*0c40*/  VIADD R12, R12, 0x8 ;  /* 0x000000080c0c7836 */ /* 0x000fe20000000000 */
[----:B------:R-:W-:Y:S01]  /*0c50*/  ISETP.GE.AND P1, PT, R0, UR4, PT ;  /* 0x0000000400007c0c */ /* 0x000fe2000bf26270 */
[----:B------:R-:W1:Y:S01]  /*0c60*/  LDCU.64 UR18, c[0x0][0x358] ;  /* 0x00006b00ff1277ac */ /* 0x000e620008000a00 */
[--C-:B------:R-:W-:Y:S01]  /*0c70*/  LOP3.LUT R204, R2, 0x3, R197.reuse, 0x48, !PT ;  /* 0x0000000302cc7812 */ /* 0x100fe200078e48c5 */
[----:B------:R-:W-:Y:S01]  /*0c80*/  IMAD.MOV.U32 R202, RZ, RZ, RZ ;  /* 0x000000ffffca7224 */ /* 0x000fe200078e00ff */
[----:B------:R-:W-:-:S02]  /*0c90*/  SHF.R.U32.HI R0, RZ, 0x1, R197 ;  /* 0x00000001ff007819 */ /* 0x000fc400000116c5 */
[----:B------:R-:W-:Y:S02]  /*0ca0*/  CS2R R102, SRZ ;  /* 0x0000000000667805 */ /* 0x000fe4000001ff00 */
[----:B------:R-:W-:Y:S02]  /*0cb0*/  LOP3.LUT R204, R204, 0x4, R197, 0xf8, !PT ;  /* 0x00000004cccc7812 */ /* 0x000fe400078ef8c5 */
[----:B------:R-:W-:Y:S02]  /*0cc0*/  CS2R R100, SRZ ;  /* 0x0000000000647805 */ /* 0x000fe4000001ff00 */
[----:B------:R-:W-:Y:S02]  /*0cd0*/  LOP3.LUT R27, R27, 0x3, R0, 0x78, !PT ;  /* 0x000000031b1b7812 */ /* 0x000fe400078e7800 */
[----:B------:R-:W-:Y:S02]  /*0ce0*/  CS2R R98, SRZ ;  /* 0x0000000000627805 */ /* 0x000fe4000001ff00 */
[----:B------:R-:W-:Y:S01]  /*0cf0*/  SHF.R.U32.HI R12, RZ, 0x1, R12 ;  /* 0x00000001ff0c7819 */ /* 0x000fe2000001160c */
[----:B------:R-:W-:Y:S01]  /*0d00*/  IMAD R204, R2, 0x20, R204 ;  /* 0x0000002002cc7824 */ /* 0x000fe200078e02cc */
[C---:B------:R-:W-:Y:S01]  /*0d10*/  ISETP.GE.AND P3, PT, R28.reuse, UR4, PT ;  /* 0x000000041c007c0c */ /* 0x040fe2000bf66270 */
[----:B----4-:R-:W-:Y:S01]  /*0d20*/  IMAD R28, R28, UR7, RZ ;  /* 0x000000071c1c7c24 */ /* 0x010fe2000f8e02ff */
[-C--:B------:R-:W-:Y:S01]  /*0d30*/  LOP3.LUT R196, R27, R14.reuse, RZ, 0xfc, !PT ;  /* 0x0000000e1bc47212 */ /* 0x080fe200078efcff */
[----:B------:R-:W4:Y:S01]  /*0d40*/  LDCU UR7, c[0x0][0x3b4] ;  /* 0x00007680ff0777ac */ /* 0x000f220008000800 */
[----:B------:R-:W-:-:S02]  /*0d50*/  LOP3.LUT R25, R25, R14, RZ, 0xfc, !PT ;  /* 0x0000000e19197212 */ /* 0x000fc400078efcff */
[----:B------:R-:W-:Y:S02]  /*0d60*/  CS2R R96, SRZ ;  /* 0x0000000000607805 */ /* 0x000fe4000001ff00 */
[----:B------:R-:W-:Y:S02]  /*0d70*/  LOP3.LUT R24, R12, 0x3, R197, 0x48, !PT ;  /* 0x000000030c187812 */ /* 0x000fe400078e48c5 */
[----:B------:R-:W-:Y:S02]  /*0d80*/  CS2R R38, SRZ ;  /* 0x0000000000267805 */ /* 0x000fe4000001ff00 */
[----:B------:R-:W-:Y:S02]  /*0d90*/  SEL R2, RZ, 0x1, P3 ;  /* 0x00000001ff027807 */ /* 0x000fe40001800000 */
[----:B------:R-:W-:Y:S02]  /*0da0*/  CS2R R106, SRZ ;  /* 0x00000000006a7805 */ /* 0x000fe4000001ff00 */
[----:B------:R-:W-:-:S02]  /*0db0*/  SEL R27, RZ, 0x2, P2 ;  /* 0x00000002ff1b7807 */ /* 0x000fc40001000000 */
[----:B------:R-:W-:Y:S02]  /*0dc0*/  CS2R R104, SRZ ;  /* 0x0000000000687805 */ /* 0x000fe4000001ff00 */
[----:B------:R-:W-:Y:S02]  /*0dd0*/  SEL R14, RZ, 0x4, P1 ;  /* 0x00000004ff0e7807 */ /* 0x000fe40000800000 */
[----:B------:R-:W-:Y:S02]  /*0de0*/  CS2R R94, SRZ ;  /* 0x00000000005e7805 */ /* 0x000fe4000001ff00 */
[----:B--2---:R-:W-:Y:S02]  /*0df0*/  R2UR UR6, R5 ;  /* 0x00000000050672ca */ /* 0x004fe400000e0000 */
[----:B------:R-:W-:Y:S02]  /*0e00*/  CS2R R92, SRZ ;  /* 0x00000000005c7805 */ /* 0x000fe4000001ff00 */
[----:B------:R-:W-:Y:S01]  /*0e10*/  ISETP.GE.AND P0, PT, R4, UR4, PT ;  /* 0x0000000404007c0c */ /* 0x000fe2000bf06270 */
[----:B------:R-:W2:Y:S01]  /*0e20*/  LDCU.64 UR4, c[0x0][0x470] ;  /* 0x00008e00ff0477ac */ /* 0x000ea20008000a00 */
[----:B------:R-:W5:Y:S01]  /*0e30*/  LDC.64 R4, c[0x0][0x3b8] ;  /* 0x0000ee00ff047b82 */ /* 0x000f620000000a00 */
[----:B------:R-:W-:-:S02]  /*0e40*/  LOP3.LUT R203, R24, 0x4, R197, 0xf8, !PT ;  /* 0x0000000418cb7812 */ /* 0x000fc400078ef8c5 */
[----:B------:R-:W-:Y:S02]  /*0e50*/  CS2R R42, SRZ ;  /* 0x00000000002a7805 */ /* 0x000fe4000001ff00 */
[----:B------:R-:W-:Y:S02]  /*0e60*/  IADD3 R14, PT, PT, R14, R27, R2 ;  /* 0x0000001b0e0e7210 */ /* 0x000fe40007ffe002 */
[----:B------:R-:W-:Y:S02]  /*0e70*/  CS2R R40, SRZ ;  /* 0x0000000000287805 */ /* 0x000fe4000001ff00 */
[----:B---3--:R-:W-:Y:S01]  /*0e80*/  IABS R2, R3 ;  /* 0x0000000300027213 */ /* 0x008fe20000000000 */
[----:B------:R-:W-:Y:S01]  /*0e90*/  IMAD R203, R12, 0x20, R203 ;  /* 0x000000200ccb7824 */ /* 0x000fe200078e02cb */
[----:B------:R-:W-:Y:S02]  /*0ea0*/  IADD3 R24, P2, PT, R11, R28, RZ ;  /* 0x0000001c0b187210 */ /* 0x000fe40007f5e0ff */
[----:B------:R-:W-:Y:S01]  /*0eb0*/  CS2R R110, SRZ ;  /* 0x00000000006e7805 */ /* 0x000fe2000001ff00 */
[----:B------:R-:W3:Y:S01]  /*0ec0*/  I2F.RP R12, R2 ;  /* 0x00000002000c7306 */ /* 0x000ee20000209400 */
[----:B------:R-:W-:Y:S01]  /*0ed0*/  LOP3.LUT R0, R0, 0x8, RZ, 0xc0, !PT ;  /* 0x0000000800007812 */ /* 0x000fe200078ec0ff */
[----:B------:R-:W-:Y:S01]  /*0ee0*/  USHF.R.S32.HI UR16, URZ, 0x1f, UR6 ;  /* 0x0000001fff107899 */ /* 0x000fe20008011406 */
[----:B------:R-:W-:-:S02]  /*0ef0*/  LEA.HI.X.SX32 R27, R28, RZ, 0x1, P2 ;  /* 0x000000ff1c1b7211 */ /* 0x000fc400010f0eff */
[----:B------:R-:W-:Y:S02]  /*0f00*/  CS2R R108, SRZ ;  /* 0x00000000006c7805 */ /* 0x000fe4000001ff00 */
[----:B------:R-:W-:Y:S01]  /*0f10*/  LOP3.LUT R0, R0, 0x7, R197, 0xf8, !PT ;  /* 0x0000000700007812 */ /* 0x000fe200078ef8c5 */
[----:B------:R-:W-:Y:S01]  /*0f20*/  ULEA.HI UR16, UR16, UR6, URZ, 0x2 ;  /* 0x0000000610107291 */ /* 0x000fe2000f8f10ff */
[----:B------:R-:W-:Y:S02]  /*0f30*/  ISETP.NE.AND P6, PT, R6, 0x1, PT ;  /* 0x000000010600780c */ /* 0x000fe40003fc5270 */
[----:B------:R-:W-:Y:S02]  /*0f40*/  CS2R R90, SRZ ;  /* 0x00000000005a7805 */ /* 0x000fe4000001ff00 */
[----:B--2---:R-:W-:Y:S01]  /*0f50*/  LEA R28, P2, R24, UR4, 0x1 ;  /* 0x00000004181c7c11 */ /* 0x004fe2000f8408ff */
[----:B------:R-:W-:Y:S01]  /*0f60*/  IMAD.SHL.U32 R0, R0, 0x10, RZ ;  /* 0x0000001000007824 */ /* 0x000fe200078e00ff */
[----:B------:R-:W-:-:S02]  /*0f70*/  LOP3.LUT R31, R31, 0xe00, RZ, 0xc0, !PT ;  /* 0x00000e001f1f7812 */ /* 0x000fc400078ec0ff */
[----:B------:R-:W-:Y:S02]  /*0f80*/  CS2R R88, SRZ ;  /* 0x0000000000587805 */ /* 0x000fe4000001ff00 */
[----:B------:R-:W-:Y:S01]  /*0f90*/  LEA.HI.X R29, R24, UR5, R27, 0x1, P2 ;  /* 0x00000005181d7c11 */ /* 0x000fe200090f0c1b */
[----:B------:R-:W2:Y:S01]  /*0fa0*/  LDCU.64 UR4, c[0x0][0x438] ;  /* 0x00008700ff0477ac */ /* 0x000ea20008000a00 */
[----:B---3--:R-:W3:Y:S01]  /*0fb0*/  MUFU.RCP R12, R12 ;  /* 0x0000000c000c7308 */ /* 0x008ee20000001000 */
[----:B-----5:R-:W-:Y:S01]  /*0fc0*/  ISETP.NE.AND P1, PT, R5, 0x1, PT ;  /* 0x000000010500780c */ /* 0x020fe20003f25270 */
[----:B------:R-:W-:Y:S01]  /*0fd0*/  IMAD R196, R196, 0x10, R31 ;  /* 0x00000010c4c47824 */ /* 0x000fe200078e021f */
[----:B------:R-:W-:Y:S02]  /*0fe0*/  LOP3.LUT R0, R25, 0xe0, R0, 0xf8, !PT ;  /* 0x000000e019007812 */ /* 0x000fe400078ef800 */
[----:B------:R-:W-:Y:S02]  /*0ff0*/  CS2R R46, SRZ ;  /* 0x00000000002e7805 */ /* 0x000fe4000001ff00 */
[----:B------:R-:W-:-:S02]  /*1000*/  SEL R5, R26, RZ, !P1 ;  /* 0x000000ff1a057207 */ /* 0x000fc40004800000 */
[----:B------:R-:W-:Y:S02]  /*1010*/  CS2R R44, SRZ ;  /* 0x00000000002c7805 */ /* 0x000fe4000001ff00 */
[----:B------:R-:W-:Y:S02]  /*1020*/  SEL R23, R23, RZ, !P1 ;  /* 0x000000ff17177207 */ /* 0x000fe40004800000 */
[----:B------:R-:W-:Y:S02]  /*1030*/  CS2R R114, SRZ ;  /* 0x0000000000727805 */ /* 0x000fe4000001ff00 */
[----:B------:R-:W-:Y:S01]  /*1040*/  SEL R25, RZ, 0x8, P0 ;  /* 0x00000008ff197807 */ /* 0x000fe20000000000 */
[CC--:B------:R-:W-:Y:S01]  /*1050*/  IMAD R21, R5.reuse, R4.reuse, R21 ;  /* 0x0000000405157224 */ /* 0x0c0fe200078e0215 */
[----:B------:R-:W-:Y:S01]  /*1060*/  CS2R R112, SRZ ;  /* 0x0000000000707805 */ /* 0x000fe2000001ff00 */
[CC--:B------:R-:W-:Y:S01]  /*1070*/  IMAD R24, R5.reuse, R4.reuse, R19 ;  /* 0x0000000405187224 */ /* 0x0c0fe200078e0213 */
[----:B------:R-:W-:Y:S01]  /*1080*/  CS2R R86, SRZ ;  /* 0x0000000000567805 */ /* 0x000fe2000001ff00 */
[CC--:B------:R-:W-:Y:S01]  /*1090*/  IMAD R17, R5.reuse, R4.reuse, R17 ;  /* 0x0000000405117224 */ /* 0x0c0fe200078e0211 */
[----:B------:R-:W-:Y:S01]  /*10a0*/  CS2R R84, SRZ ;  /* 0x0000000000547805 */ /* 0x000fe2000001ff00 */
[----:B------:R-:W-:Y:S01]  /*10b0*/  IMAD R5, R5, R4, R13 ;  /* 0x0000000405057224 */ /* 0x000fe200078e020d */
[----:B------:R-:W-:Y:S01]  /*10c0*/  CS2R R50, SRZ ;  /* 0x0000000000327805 */ /* 0x000fe2000001ff00 */
[C---:B----4-:R-:W-:Y:S01]  /*10d0*/  IMAD R4, R23.reuse, UR7, R22 ;  /* 0x0000000717047c24 */ /* 0x050fe2000f8e0216 */
[----:B------:R-:W-:Y:S01]  /*10e0*/  CS2R R48, SRZ ;  /* 0x0000000000307805 */ /* 0x000fe2000001ff00 */
[C---:B------:R-:W-:Y:S01]  /*10f0*/  IMAD R20, R23.reuse, UR7, R20 ;  /* 0x0000000717147c24 */ /* 0x040fe2000f8e0214 */
[----:B------:R-:W-:Y:S01]  /*1100*/  CS2R R118, SRZ ;  /* 0x0000000000767805 */ /* 0x000fe2000001ff00 */
[C---:B------:R-:W-:Y:S01]  /*1110*/  IMAD R19, R23.reuse, UR7, R18 ;  /* 0x0000000717137c24 */ /* 0x040fe2000f8e0212 */
[----:B------:R-:W-:Y:S01]  /*1120*/  CS2R R116, SRZ ;  /* 0x0000000000747805 */ /* 0x000fe2000001ff00 */
[----:B------:R-:W-:Y:S01]  /*1130*/  IMAD R22, R23, UR7, R15 ;  /* 0x0000000717167c24 */ /* 0x000fe2000f8e020f */
[----:B------:R-:W4:Y:S01]  /*1140*/  LDCU UR7, c[0x0][0x3f8] ;  /* 0x00007f00ff0777ac */ /* 0x000f220008000800 */
[----:B---3--:R-:W-:Y:S01]  /*1150*/  VIADD R200, R12, 0xffffffe ;  /* 0x0ffffffe0cc87836 */ /* 0x008fe20000000000 */
[----:B------:R-:W-:Y:S01]  /*1160*/  CS2R R82, SRZ ;  /* 0x0000000000527805 */ /* 0x000fe2000001ff00 */
[----:B------:R-:W-:Y:S01]  /*1170*/  IMAD R18, R4, UR9, RZ ;  /* 0x0000000904127c24 */ /* 0x000fe2000f8e02ff */
[----:B------:R-:W-:Y:S01]  /*1180*/  CS2R R80, SRZ ;  /* 0x0000000000507805 */ /* 0x000fe2000001ff00 */
[----:B------:R-:W-:Y:S01]  /*1190*/  IMAD R4, R21, UR8, RZ ;  /* 0x0000000815047c24 */ /* 0x000fe2000f8e02ff */
[----:B------:R-:W3:Y:S01]  /*11a0*/  F2I.FTZ.U32.TRUNC.NTZ R201, R200 ;  /* 0x000000c800c97305 */ /* 0x000ee2000021f000 */
[----:B------:R-:W-:Y:S01]  /*11b0*/  IMAD R21, R20, UR9, RZ ;  /* 0x0000000914157c24 */ /* 0x000fe2000f8e02ff */
[----:B------:R-:W-:Y:S01]  /*11c0*/  SHF.R.S32.HI R15, RZ, 0x1f, R18 ;  /* 0x0000001fff0f7819 */ /* 0x000fe20000011412 */
[----:B------:R-:W5:Y:S01]  /*11d0*/  LDC R20, c[0x0][0x38c] ;  /* 0x0000e300ff147b82 */ /* 0x000f620000000800 */
[----:B------:R-:W-:Y:S01]  /*11e0*/  IMAD R24, R24, UR8, RZ ;  /* 0x0000000818187c24 */ /* 0x000fe2000f8e02ff */
[----:B------:R-:W-:Y:S01]  /*11f0*/  IADD3 R18, P3, P2, R18, R4, R11 ;  /* 0x0000000412127210 */ /* 0x000fe20007a7e00b */
[----:B------:R-:W-:Y:S01]  /*1200*/  IMAD R22, R22, UR9, RZ ;  /* 0x0000000916167c24 */ /* 0x000fe2000f8e02ff */
[----:B------:R-:W-:Y:S01]  /*1210*/  SHF.R.S32.HI R13, RZ, 0x1f, R21 ;  /* 0x0000001fff0d7819 */ /* 0x000fe20000011415 */
[----:B------:R-:W-:Y:S01]  /*1220*/  IMAD R19, R19, UR9, RZ ;  /* 0x0000000913137c24 */ /* 0x000fe2000f8e02ff */
[----:B------:R-:W-:Y:S01]  /*1230*/  IADD3 R21, P1, P0, R21, R24, R11 ;  /* 0x0000001815157210 */ /* 0x000fe2000783e00b */
[----:B------:R-:W-:Y:S01]  /*1240*/  IMAD.IADD R14, R14, 0x1, R25 ;  /* 0x000000010e0e7824 */ /* 0x000fe200078e0219 */
[----:B------:R-:W-:Y:S01]  /*1250*/  SHF.R.S32.HI R12, RZ, 0x1f, R24 ;  /* 0x0000001fff0c7819 */ /* 0x000fe20000011418 */
[----:B------:R-:W-:Y:S01]  /*1260*/  IMAD R24, R17, UR8, RZ ;  /* 0x0000000811187c24 */ /* 0x000fe2000f8e02ff */
[----:B------:R-:W-:Y:S01]  /*1270*/  SHF.R.S32.HI R4, RZ, 0x1f, R4 ;  /* 0x0000001fff047819 */ /* 0x000fe20000011404 */
[----:B----4-:R-:W-:Y:S01]  /*1280*/  IMAD R17, R10, UR7, RZ ;  /* 0x000000070a117c24 */ /* 0x010fe2000f8e02ff */
[----:B------:R-:W-:Y:S01]  /*1290*/  IADD3.X R13, PT, PT, R13, R12, RZ, P1, P0 ;  /* 0x0000000c0d0d7210 */ /* 0x000fe20000fe04ff */
[----:B------:R-:W-:Y:S01]  /*12a0*/  IMAD R12, R5, UR8, RZ ;  /* 0x00000008050c7c24 */ /* 0x000fe2000f8e02ff */
[----:B------:R-:W-:Y:S01]  /*12b0*/  SHF.R.S32.HI R25, RZ, 0x1f, R22 ;  /* 0x0000001fff197819 */ /* 0x000fe20000011416 */
[----:B---3--:R-:W-:Y:S01]  /*12c0*/  IMAD.MOV R23, RZ, RZ, -R201 ;  /* 0x000000ffff177224 */ /* 0x008fe200078e0ac9 */
[----:B------:R-:W-:Y:S01]  /*12d0*/  IADD3.X R4, PT, PT, R15, R4, RZ, P3, P2 ;  /* 0x000000040f047210 */ /* 0x000fe20001fe44ff */
[----:B------:R-:W-:Y:S01]  /*12e0*/  IMAD R8, R8, UR7, RZ ;  /* 0x0000000708087c24 */ /* 0x000fe2000f8e02ff */
[----:B------:R-:W-:Y:S01]  /*12f0*/  SHF.R.S32.HI R10, RZ, 0x1f, R19 ;  /* 0x0000001fff0a7819 */ /* 0x000fe20000011413 */
[----:B------:R-:W-:Y:S01]  /*1300*/  IMAD R23, R23, R2, RZ ;  /* 0x0000000217177224 */ /* 0x000fe200078e02ff */
[--C-:B------:R-:W-:Y:S01]  /*1310*/  IADD3 R22, P1, P0, R22, R12, R11.reuse ;  /* 0x0000000c16167210 */ /* 0x100fe2000783e00b */
[----:B------:R-:W-:Y:S01]  /*1320*/  IMAD.MOV.U32 R200, RZ, RZ, RZ ;  /* 0x000000ffffc87224 */ /* 0x000fe200078e00ff */
[----:B------:R-:W-:Y:S01]  /*1330*/  IADD3 R19, P3, P2, R19, R24, R11 ;  /* 0x0000001813137210 */ /* 0x000fe20007a7e00b */
[----:B------:R-:W-:Y:S01]  /*1340*/  ULOP3.LUT UR8, UR16, 0xfffc, URZ, 0xc0, !UPT ;  /* 0x0000fffc10087892 */ /* 0x000fe2000f8ec0ff */
[----:B------:R-:W-:Y:S01]  /*1350*/  SHF.R.S32.HI R5, RZ, 0x1f, R24 ;  /* 0x0000001fff057819 */ /* 0x000fe20000011418 */
[----:B------:R-:W-:Y:S01]  /*1360*/  IMAD R24, R9, UR7, RZ ;  /* 0x0000000709187c24 */ /* 0x000fe2000f8e02ff */
[----:B------:R-:W-:Y:S01]  /*1370*/  SHF.R.S32.HI R12, RZ, 0x1f, R12 ;  /* 0x0000001fff0c7819 */ /* 0x000fe2000001140c */
[----:B------:R-:W-:Y:S01]  /*1380*/  IMAD.HI.U32 R200, R201, R23, R200 ;  /* 0x00000017c9c87227 */ /* 0x000fe200078e00c8 */
[----:B------:R-:W-:Y:S01]  /*1390*/  IADD3 R15, P4, PT, R17, R18, RZ ;  /* 0x00000012110f7210 */ /* 0x000fe20007f9e0ff */
[----:B------:R-:W-:Y:S01]  /*13a0*/  UIADD3 UR6, UPT, UPT, UR6, -UR8, URZ ;  /* 0x8000000806067290 */ /* 0x000fe2000fffe0ff */
[----:B------:R-:W-:Y:S01]  /*13b0*/  IADD3.X R5, PT, PT, R10, R5, RZ, P3, P2 ;  /* 0x000000050a057210 */ /* 0x000fe20001fe44ff */
[----:B------:R-:W-:Y:S01]  /*13c0*/  USHF.R.S32.HI UR16, URZ, 0x2, UR16 ;  /* 0x00000002ff107899 */ /* 0x000fe20008011410 */
[----:B------:R-:W-:Y:S01]  /*13d0*/  IADD3.X R12, PT, PT, R25, R12, RZ, P1, P0 ;  /* 0x0000000c190c7210 */ /* 0x000fe20000fe04ff */
[----:B------:R-:W-:Y:S01]  /*13e0*/  ULOP3.LUT UR14, UR6, 0x80, URZ, 0xc0, !UPT ;  /* 0x00000080060e7892 */ /* 0x000fe2000f8ec0ff */
[----:B------:R-:W-:Y:S01]  /*13f0*/  LEA.HI.X.SX32 R4, R17, R4, 0x1, P4 ;  /* 0x0000000411047211 */ /* 0x000fe200020f0eff */
[----:B------:R-:W-:Y:S01]  /*1400*/  IMAD R17, R7, UR7, RZ ;  /* 0x0000000707117c24 */ /* 0x000fe2000f8e02ff */
[C---:B------:R-:W-:Y:S01]  /*1410*/  IADD3 R10, P1, PT, R8.reuse, R19, RZ ;  /* 0x00000013080a7210 */ /* 0x040fe20007f3e0ff */
[----:B------:R-:W3:Y:S01]  /*1420*/  S2UR UR7, SR_CgaCtaId ;  /* 0x00000000000779c3 */ /* 0x000ee20000008800 */
[----:B-----5:R-:W-:Y:S01]  /*1430*/  IABS R7, R20 ;  /* 0x0000001400077213 */ /* 0x020fe20000000000 */
[----:B------:R-:W-:Y:S01]  /*1440*/  ULEA.HI UR14, UR14, UR6, URZ, 0x19 ;  /* 0x000000060e0e7291 */ /* 0x000fe2000f8fc8ff */
[----:B------:R-:W-:Y:S01]  /*1450*/  LEA.HI.X.SX32 R5, R8, R5, 0x1, P1 ;  /* 0x0000000508057211 */ /* 0x000fe200008f0eff */
[----:B------:R-:W-:Y:S01]  /*1460*/  USHF.L.U32 UR9, UR16, 0x3, URZ ;  /* 0x0000000310097899 */ /* 0x000fe200080006ff */
[----:B------:R-:W-:Y:S01]  /*1470*/  IADD3 R18, P0, PT, R24, R21, RZ ;  /* 0x0000001518127210 */ /* 0x000fe20007f1e0ff */
[----:B------:R-:W-:Y:S01]  /*1480*/  IMAD.HI.U32 R200, R200, R7, RZ ;  /* 0x00000007c8c87227 */ /* 0x000fe200078e00ff */
[C---:B--2---:R-:W-:Y:S01]  /*1490*/  LEA R26, P1, R15.reuse, UR4, 0x1 ;  /* 0x000000040f1a7c11 */ /* 0x044fe2000f8208ff */
[----:B------:R-:W-:Y:S01]  /*14a0*/  ULOP3.LUT UR8, UR14, 0xfffe, URZ, 0xc0, !UPT ;  /* 0x0000fffe0e087892 */ /* 0x000fe2000f8ec0ff */
[----:B------:R-:W-:Y:S01]  /*14b0*/  LEA.HI.X.SX32 R9, R24, R13, 0x1, P0 ;  /* 0x0000000d18097211 */ /* 0x000fe200000f0eff */
[----:B------:R-:W-:Y:S01]  /*14c0*/  UPRMT UR14, UR14, 0x8880, URZ ;  /* 0x000088800e0e7896 */ /* 0x000fe200080000ff */
[----:B------:R-:W-:Y:S01]  /*14d0*/  LEA.HI.X R27, R15, UR5, R4, 0x1, P1 ;  /* 0x000000050f1b7c11 */ /* 0x000fe200088f0c04 */
[----:B------:R-:W-:Y:S01]  /*14e0*/  IMAD.MOV R15, RZ, RZ, -R200 ;  /* 0x000000ffff0f7224 */ /* 0x000fe200078e0ac8 */
[----:B------:R-:W-:Y:S01]  /*14f0*/  IADD3 R13, P0, PT, R17, R22, RZ ;  /* 0x00000016110d7210 */ /* 0x000fe20007f1e0ff */
[----:B------:R-:W-:Y:S01]  /*1500*/  UIADD3 UR8, UPT, UPT, URZ, -UR8, URZ ;  /* 0x80000008ff087290 */ /* 0x000fe2000fffe0ff */
[----:B------:R-:W-:Y:S01]  /*1510*/  ISETP.GE.U32.AND P2, PT, R11, R20, PT ;  /* 0x000000140b00720c */ /* 0x000fe20003f46070 */
[----:B------:R-:W-:Y:S01]  /*1520*/  IMAD R7, R2, R15, R7 ;  /* 0x0000000f02077224 */ /* 0x000fe200078e0207 */
[----:B------:R-:W-:Y:S01]  /*1530*/  LEA.HI.X.SX32 R12, R17, R12, 0x1, P0 ;  /* 0x0000000c110c7211 */ /* 0x000fe200000f0eff */
[----:B------:R-:W-:Y:S01]  /*1540*/  IMAD.MOV.U32 R17, RZ, RZ, 0x1 ;  /* 0x00000001ff117424 */ /* 0x000fe200078e00ff */
[----:B------:R-:W-:Y:S01]  /*1550*/  LEA R8, P0, R18, UR4, 0x1 ;  /* 0x0000000412087c11 */ /* 0x000fe2000f8008ff */
[----:B------:R-:W-:Y:S01]  /*1560*/  UPRMT UR8, UR8, 0x7710, URZ ;  /* 0x0000771008087896 */ /* 0x000fe200080000ff */
[----:B------:R-:W-:Y:S01]  /*1570*/  ISETP.GT.U32.AND P4, PT, R2, R7, PT ;  /* 0x000000070200720c */ /* 0x000fe20003f84070 */
[----:B------:R-:W-:Y:S01]  /*1580*/  USHF.R.S32.HI UR14, URZ, 0x1, UR14 ;  /* 0x00000001ff0e7899 */ /* 0x000fe2000801140e */
[----:B------:R-:W-:Y:S01]  /*1590*/  LEA.HI.X R9, R18, UR5, R9, 0x1, P0 ;  /* 0x0000000512097c11 */ /* 0x000fe200080f0c09 */
[----:B------:R-:W-:Y:S01]  /*15a0*/  UIADD3 UR8, UPT, UPT, UR6, UR8, URZ ;  /* 0x0000000806087290 */ /* 0x000fe2000fffe0ff */
[C---:B------:R-:W-:Y:S01]  /*15b0*/  LEA R18, P1, R10.reuse, UR4, 0x1 ;  /* 0x000000040a127c11 */ /* 0x040fe2000f8208ff */
[----:B------:R-:W-:Y:S01]  /*15c0*/  UPRMT UR14, UR14, 0x9910, URZ ;  /* 0x000099100e0e7896 */ /* 0x000fe200080000ff */
[----:B------:R-:W-:Y:S01]  /*15d0*/  SEL R227, R227, RZ, !P2 ;  /* 0x000000ffe3e37207 */ /* 0x000fe20005000000 */
[----:B------:R-:W-:Y:S01]  /*15e0*/  UPRMT UR6, UR8, 0x8880, URZ ;  /* 0x0000888008067896 */ /* 0x000fe200080000ff */
[----:B------:R-:W-:Y:S01]  /*15f0*/  SEL R229, R229, RZ, !P2 ;  /* 0x000000ffe5e57207 */ /* 0x000fe20005000000 */
[----:B------:R-:W-:Y:S01]  /*1600*/  ULOP3.LUT UR8, UR8, 0xffff, URZ, 0xc0, !UPT ;  /* 0x0000ffff08087892 */ /* 0x000fe2000f8ec0ff */
[----:B------:R-:W-:Y:S01]  /*1610*/  LEA.HI.X R19, R10, UR5, R5, 0x1, P1 ;  /* 0x000000050a137c11 */ /* 0x000fe200088f0c05 */
[----:B------:R-:W-:Y:S01]  /*1620*/  ULEA UR6, UR6, UR9, 0xa ;  /* 0x0000000906067291 */ /* 0x000fe2000f8e50ff */
[----:B------:R-:W-:Y:S01]  /*1630*/  LEA R4, P0, R13, UR4, 0x1 ;  /* 0x000000040d047c11 */ /* 0x000fe2000f8008ff */
[----:B------:R-:W-:Y:S01]  /*1640*/  @!P4 IMAD.IADD R7, R7, 0x1, -R2 ;  /* 0x000000010707c824 */ /* 0x000fe200078e0a02 */
[----:B------:R-:W-:Y:S01]  /*1650*/  LOP3.LUT R10, R227, 0x1, RZ, 0xc0, !PT ;  /* 0x00000001e30a7812 */ /* 0x000fe200078ec0ff */
[----:B------:R-:W-:Y:S01]  /*1660*/  @!P4 VIADD R200, R200, 0x1 ;  /* 0x00000001c8c8c836 */ /* 0x000fe20000000000 */
[----:B------:R-:W-:Y:S01]  /*1670*/  SEL R225, R225, RZ, !P2 ;  /* 0x000000ffe1e17207 */ /* 0x000fe20005000000 */
[----:B------:R-:W-:Y:S01]  /*1680*/  UMOV UR4, 0x400 ;  /* 0x0000040000047882 */ /* 0x000fe20000000000 */
[----:B------:R-:W-:Y:S01]  /*1690*/  SEL R223, R223, RZ, !P2 ;  /* 0x000000ffdfdf7207 */ /* 0x000fe20005000000 */
[----:B---3--:R-:W-:Y:S01]  /*16a0*/  ULEA UR7, UR7, UR4, 0x18 ;  /* 0x0000000407077291 */ /* 0x008fe2000f8ec0ff */
[----:B------:R-:W-:Y:S01]  /*16b0*/  SEL R230, R230, RZ, !P2 ;  /* 0x000000ffe6e67207 */ /* 0x000fe20005000000 */
[----:B------:R-:W-:Y:S01]  /*16c0*/  ULEA UR9, UR14, UR9, 0xa ;  /* 0x000000090e097291 */ /* 0x000fe2000f8e50ff */
[----:B------:R-:W-:Y:S01]  /*16d0*/  LOP3.LUT R15, R229, 0x1, RZ, 0xc0, !PT ;  /* 0x00000001e50f7812 */ /* 0x000fe200078ec0ff */
[----:B------:R-:W-:Y:S01]  /*16e0*/  ULEA UR6, UR6, UR7, 0x4 ;  /* 0x0000000706067291 */ /* 0x000fe2000f8e20ff */
[----:B------:R-:W-:Y:S01]  /*16f0*/  LEA.HI.X R5, R13, UR5, R12, 0x1, P0 ;  /* 0x000000050d057c11 */ /* 0x000fe200080f0c0c */
[----:B------:R-:W2:Y:S01]  /*1700*/  LDCU.64 UR4, c[0x0][0x458] ;  /* 0x00008b00ff0477ac */ /* 0x000ea20008000a00 */
[----:B------:R-:W-:-:S02]  /*1710*/  ISETP.NE.U32.AND P3, PT, R10, 0x1, PT ;  /* 0x000000010a00780c */ /* 0x000fc40003f65070 */
[----:B------:R-:W-:Y:S02]  /*1720*/  CS2R R54, SRZ ;  /* 0x0000000000367805 */ /* 0x000fe4000001ff00 */
[----:B------:R-:W-:Y:S02]  /*1730*/  LOP3.LUT R12, R225, 0x1, RZ, 0xc0, !PT ;  /* 0x00000001e10c7812 */ /* 0x000fe400078ec0ff */
[----:B------:R-:W-:Y:S02]  /*1740*/  CS2R R52, SRZ ;  /* 0x0000000000347805 */ /* 0x000fe4000001ff00 */
[----:B------:R-:W-:Y:S02]  /*1750*/  LOP3.LUT R10, R223, 0x1, RZ, 0xc0, !PT ;  /* 0x00000001df0a7812 */ /* 0x000fe400078ec0ff */
[----:B------:R-:W-:Y:S02]  /*1760*/  CS2R R122, SRZ ;  /* 0x00000000007a7805 */ /* 0x000fe4000001ff00 */
[----:B------:R-:W-:-:S02]  /*1770*/  LOP3.LUT R13, R230, 0x1, RZ, 0xc0, !PT ;  /* 0x00000001e60d7812 */ /* 0x000fc400078ec0ff */
[----:B------:R-:W-:Y:S02]  /*1780*/  CS2R R120, SRZ ;  /* 0x0000000000787805 */ /* 0x000fe4000001ff00 */
[----:B------:R-:W-:Y:S02]  /*1790*/  SEL R228, R228, RZ, !P2 ;  /* 0x000000ffe4e47207 */ /* 0x000fe40005000000 */
[----:B------:R-:W-:Y:S02]  /*17a0*/  CS2R R78, SRZ ;  /* 0x00000000004e7805 */ /* 0x000fe4000001ff00 */
[----:B------:R-:W-:Y:S02]  /*17b0*/  ISETP.NE.U32.AND P5, PT, R15, 0x1, PT ;  /* 0x000000010f00780c */ /* 0x000fe40003fa5070 */
[----:B------:R-:W-:Y:S02]  /*17c0*/  CS2R R76, SRZ ;  /* 0x00000000004c7805 */ /* 0x000fe4000001ff00 */
[----:B------:R-:W-:Y:S01]  /*17d0*/  ISETP.NE.U32.AND P1, PT, R12, 0x1, PT ;  /* 0x000000010c00780c */ /* 0x000fe20003f25070 */
[----:B------:R-:W3:Y:S01]  /*17e0*/  LDC R15, c[0x0][0x44c] ;  /* 0x00011300ff0f7b82 */ /* 0x000ee20000000800 */
[----:B------:R-:W-:Y:S01]  /*17f0*/  ISETP.NE.U32.AND P0, PT, R10, 0x1, PT ;  /* 0x000000010a00780c */ /* 0x000fe20003f05070 */
[----:B------:R-:W-:Y:S01]  /*1800*/  IMAD.MOV R10, RZ, RZ, -R13 ;  /* 0x000000ffff0a7224 */ /* 0x000fe200078e0a0d */
[----:B------:R-:W-:-:S02]  /*1810*/  LOP3.LUT R12, R228, 0x1, RZ, 0xc0, !PT ;  /* 0x00000001e40c7812 */ /* 0x000fc400078ec0ff */
[----:B------:R-:W-:Y:S02]  /*1820*/  CS2R R58, SRZ ;  /* 0x00000000003a7805 */ /* 0x000fe4000001ff00 */
[----:B------:R-:W-:Y:S02]  /*1830*/  SEL R13, RZ, 0x10, P5 ;  /* 0x00000010ff0d7807 */ /* 0x000fe40002800000 */
[----:B------:R-:W-:Y:S02]  /*1840*/  CS2R R56, SRZ ;  /* 0x0000000000387805 */ /* 0x000fe4000001ff00 */
[----:B------:R-:W-:Y:S01]  /*1850*/  ISETP.GE.U32.AND P5, PT, R7, R2, PT ;  /* 0x000000020700720c */ /* 0x000fe20003fa6070 */
[----:B------:R-:W-:Y:S01]  /*1860*/  IMAD.MOV R2, RZ, RZ, -R12 ;  /* 0x000000ffff027224 */ /* 0x000fe200078e0a0c */
[----:B------:R-:W-:Y:S01]  /*1870*/  SEL R7, RZ, 0x10, P3 ;  /* 0x00000010ff077807 */ /* 0x000fe20001800000 */
[----:B------:R-:W4:Y:S01]  /*1880*/  LDC R12, c[0x0][0x418] ;  /* 0x00010600ff0c7b82 */ /* 0x000f220000000800 */
[----:B------:R-:W-:-:S02]  /*1890*/  SEL R226, R226, RZ, !P2 ;  /* 0x000000ffe2e27207 */ /* 0x000fc40005000000 */
[----:B------:R-:W-:Y:S02]  /*18a0*/  CS2R R126, SRZ ;  /* 0x00000000007e7805 */ /* 0x000fe4000001ff00 */
[----:B------:R-:W-:Y:S02]  /*18b0*/  SEL R224, R224, RZ, !P2 ;  /* 0x000000ffe0e07207 */ /* 0x000fe40005000000 */
[----:B------:R-:W-:Y:S02]  /*18c0*/  CS2R R124, SRZ ;  /* 0x00000000007c7805 */ /* 0x000fe4000001ff00 */
[----:B------:R-:W-:Y:S02]  /*18d0*/  LOP3.LUT P2, RZ, R2, R7, RZ, 0xc0, !PT ;  /* 0x0000000702ff7212 */ /* 0x000fe4000784c0ff */
[----:B------:R-:W-:Y:S02]  /*18e0*/  CS2R R74, SRZ ;  /* 0x00000000004a7805 */ /* 0x000fe4000001ff00 */
[----:B------:R-:W-:-:S02]  /*18f0*/  LOP3.LUT R2, R20, R3, RZ, 0x3c, !PT ;  /* 0x0000000314027212 */ /* 0x000fc400078e3cff */
[----:B------:R-:W-:Y:S02]  /*1900*/  CS2R R72, SRZ ;  /* 0x0000000000487805 */ /* 0x000fe4000001ff00 */
[----:B------:R-:W-:Y:S01]  /*1910*/  LOP3.LUT P3, RZ, R10, R13, RZ, 0xc0, !PT ;  /* 0x0000000d0aff7212 */ /* 0x000fe2000786c0ff */
[----:B------:R-:W-:Y:S01]  /*1920*/  @P5 VIADD R200, R200, 0x1 ;  /* 0x00000001c8c85836 */ /* 0x000fe20000000000 */
[----:B------:R-:W-:Y:S02]  /*1930*/  ISETP.GE.AND P4, PT, R2, RZ, PT ;  /* 0x000000ff0200720c */ /* 0x000fe40003f86270 */
[----:B------:R-:W-:Y:S02]  /*1940*/  CS2R R62, SRZ ;  /* 0x00000000003e7805 */ /* 0x000fe4000001ff00 */
[----:B------:R-:W-:Y:S02]  /*1950*/  ISETP.NE.AND P5, PT, R3, RZ, PT ;  /* 0x000000ff0300720c */ /* 0x000fe40003fa5270 */
[----:B------:R-:W-:-:S02]  /*1960*/  CS2R R60, SRZ ;  /* 0x00000000003c7805 */ /* 0x000fc4000001ff00 */
[----:B------:R-:W-:Y:S02]  /*1970*/  LOP3.LUT R10, R226, 0x1, RZ, 0xc0, !PT ;  /* 0x00000001e20a7812 */ /* 0x000fe400078ec0ff */
[----:B------:R-:W-:Y:S02]  /*1980*/  CS2R R130, SRZ ;  /* 0x0000000000827805 */ /* 0x000fe4000001ff00 */
[----:B------:R-:W-:Y:S02]  /*1990*/  LEA R204, R204, UR7, 0x4 ;  /* 0x00000007cccc7c11 */ /* 0x000fe4000f8e20ff */
[----:B------:R-:W-:Y:S02]  /*19a0*/  CS2R R128, SRZ ;  /* 0x0000000000807805 */ /* 0x000fe4000001ff00 */
[----:B------:R-:W-:Y:S01]  /*19b0*/  LEA R203, R203, UR7, 0x4 ;  /* 0x00000007cbcb7c11 */ /* 0x000fe2000f8e20ff */
[----:B------:R-:W-:Y:S01]  /*19c0*/  IMAD.MOV R10, RZ, RZ, -R10 ;  /* 0x000000ffff0a7224 */ /* 0x000fe200078e0a0a */
[----:B------:R-:W-:Y:S01]  /*19d0*/  SEL R13, RZ, 0x10, P1 ;  /* 0x00000010ff0d7807 */ /* 0x000fe20000800000 */
[----:B------:R-:W-:Y:S01]  /*19e0*/  @!PT LDS RZ, [RZ] ;  /* 0x00000000fffff984 */ /* 0x000fe20000000800 */
[----:B------:R-:W-:Y:S01]  /*19f0*/  @!PT LDS RZ, [RZ] ;  /* 0x00000000fffff984 */ /* 0x000fe20000000800 */
[----:B-1----:R1:W-:Y:S01]  /*1a00*/  LDGSTS.E.LTC128B.128 [R204], desc[UR18][R26.64], P3 ;  /* 0x000000001acc7fae */ /* 0x0023e200099a1a12 */
[----:B------:R-:W-:Y:S01]  /*1a10*/  LOP3.LUT R2, R224, 0x1, RZ, 0xc0, !PT ;  /* 0x00000001e0027812 */ /* 0x000fe200078ec0ff */
[----:B------:R-:W-:Y:S01]  /*1a20*/  @!P4 IMAD.MOV R200, RZ, RZ, -R200 ;  /* 0x000000ffffc8c224 */ /* 0x000fe200078e0ac8 */
[----:B------:R-:W-:Y:S01]  /*1a30*/  LOP3.LUT P1, RZ, R10, R13, RZ, 0xc0, !PT ;  /* 0x0000000d0aff7212 */ /* 0x000fe2000782c0ff */
[----:B------:R-:W-:Y:S01]  /*1a40*/  LDGSTS.E.LTC128B.128 [R203], desc[UR18][R8.64], P2 ;  /* 0x0000000008cb7fae */ /* 0x000fe200091a1a12 */
[----:B------:R-:W-:Y:S01]  /*1a50*/  @!P5 LOP3.LUT R200, RZ, R3, RZ, 0x33, !PT ;  /* 0x00000003ffc8d212 */ /* 0x000fe200078e33ff */
[----:B------:R-:W-:Y:S01]  /*1a60*/  IMAD.MOV R2, RZ, RZ, -R2 ;  /* 0x000000ffff027224 */ /* 0x000fe200078e0a02 */
[----:B------:R-:W-:Y:S01]  /*1a70*/  SEL R7, RZ, 0x10, P0 ;  /* 0x00000010ff077807 */ /* 0x000fe20000000000 */
[----:B------:R-:W5:Y:S01]  /*1a80*/  LDC R13, c[0x0][0x450] ;  /* 0x00011400ff0d7b82 */ /* 0x000f620000000800 */
[----:B------:R-:W-:Y:S01]  /*1a90*/  ISETP.GE.U32.AND P2, PT, R11, R200, PT ;  /* 0x000000c80b00720c */ /* 0x000fe20003f46070 */
[----:B------:R-:W-:Y:S01]  /*1aa0*/  ULEA UR7, UR9, UR7, 0x4 ;  /* 0x0000000709077291 */ /* 0x000fe2000f8e20ff */
[----:B------:R-:W-:Y:S01]  /*1ab0*/  @!P6 ISETP.GE.AND P5, PT, R16, 0x2, PT ;  /* 0x000000021000e80c */ /* 0x000fe20003fa6270 */
[----:B------:R-:W3:Y:S01]  /*1ac0*/  LDCU UR9, c[0x0][0x3e4] ;  /* 0x00007c80ff0977ac */ /* 0x000ee20008000800 */
[----:B------:R-:W-:-:S02]  /*1ad0*/  SEL R14, R14, RZ, !P2 ;  /* 0x000000ff0e0e7207 */ /* 0x000fc40005000000 */
[----:B------:R-:W-:Y:S02]  /*1ae0*/  CS2R R70, SRZ ;  /* 0x0000000000467805 */ /* 0x000fe4000001ff00 */
[----:B------:R-:W-:Y:S01]  /*1af0*/  LOP3.LUT P0, RZ, R2, R7, RZ, 0xc0, !PT ;  /* 0x0000000702ff7212 */ /* 0x000fe2000780c0ff */
[----:B------:R-:W-:Y:S01]  /*1b00*/  LDGSTS.E.LTC128B.128 [R204+0x1000], desc[UR18][R18.64], P1 ;  /* 0x0100000012cc7fae */ /* 0x000fe200089a1a12 */
[----:B------:R-:W-:Y:S01]  /*1b10*/  @!P6 SEL R34, R17, 0x2, P5 ;  /* 0x000000021122e807 */ /* 0x000fe20002800000 */
[----:B------:R-:W-:Y:S01]  /*1b20*/  IMAD.SHL.U32 R7, R14, 0x10, RZ ;  /* 0x000000100e077824 */ /* 0x000fe200078e00ff */
[----:B--2---:R-:W-:Y:S01]  /*1b30*/  IADD3 R30, P2, PT, R28, UR4, RZ ;  /* 0x000000041c1e7c10 */ /* 0x004fe2000ff5e0ff */
[----:B------:R-:W-:Y:S01]  /*1b40*/  IMAD.SHL.U32 R3, R14, 0x8, RZ ;  /* 0x000000080e037824 */ /* 0x000fe200078e00ff */
[----:B------:R-:W-:Y:S01]  /*1b50*/  @!P6 ISETP.GT.AND P4, PT, R16, 0x1, PT ;  /* 0x000000011000e80c */ /* 0x000fe20003f84270 */
[----:B------:R-:W-:Y:S01]  /*1b60*/  IMAD.SHL.U32 R34, R34, 0x8, RZ ;  /* 0x0000000822227824 */ /* 0x000fe200078e00ff */
[----:B------:R-:W-:Y:S01]  /*1b70*/  LOP3.LUT P3, RZ, R7, 0x10, RZ, 0xc0, !PT ;  /* 0x0000001007ff7812 */ /* 0x000fe2000786c0ff */
[C---:B------:R-:W-:Y:S01]  /*1b80*/  IMAD.SHL.U32 R7, R14.reuse, 0x4, RZ ;  /* 0x000000040e077824 */ /* 0x040fe200078e00ff */
[----:B------:R-:W-:Y:S01]  /*1b90*/  LOP3.LUT P1, RZ, R3, 0x10, RZ, 0xc0, !PT ;  /* 0x0000001003ff7812 */ /* 0x000fe2000782c0ff */
[----:B------:R-:W-:Y:S01]  /*1ba0*/  IMAD.SHL.U32 R3, R14, 0x2, RZ ;  /* 0x000000020e037824 */ /* 0x000fe200078e00ff */
[----:B------:R-:W-:Y:S01]  /*1bb0*/  IADD3.X R31, PT, PT, R29, UR5, RZ, P2, !PT ;  /* 0x000000051d1f7c10 */ /* 0x000fe200097fe4ff */
[----:B------:R-:W2:Y:S01]  /*1bc0*/  LDC.64 R34, c[0x0][R34+0x400] ;  /* 0x0001000022227b82 */ /* 0x000ea20000000a00 */
[----:B------:R-:W-:Y:S01]  /*1bd0*/  LDGSTS.E.LTC128B.128 [R203+0x1000], desc[UR18][R4.64], P0 ;  /* 0x0100000004cb7fae */ /* 0x000fe200081a1a12 */
[----:B------:R-:W-:Y:S01]  /*1be0*/  IMAD.MOV.U32 R2, RZ, RZ, 0x1 ;  /* 0x00000001ff027424 */ /* 0x000fe200078e00ff */
[----:B------:R-:W-:Y:S01]  /*1bf0*/  LOP3.LUT P2, RZ, R3, 0x10, RZ, 0xc0, !PT ;  /* 0x0000001003ff7812 */ /* 0x000fe2000784c0ff */
[----:B------:R-:W-:Y:S01]  /*1c00*/  @!P6 IMAD.MOV.U32 R2, RZ, RZ, RZ ;  /* 0x000000ffff02e224 */ /* 0x000fe200078e00ff */
[----:B------:R-:W-:Y:S01]  /*1c10*/  @!P6 SEL R202, RZ, 0x1, !P4 ;  /* 0x00000001ffcae807 */ /* 0x000fe20006000000 */
[----:B---3--:R-:W-:Y:S01]  /*1c20*/  UIADD3 UR9, UPT, UPT, UR9, -0x2, URZ ;  /* 0xfffffffe09097890 */ /* 0x008fe2000fffe0ff */
[----:B------:R-:W-:Y:S01]  /*1c30*/  PLOP3.LUT P4, PT, PT, PT, PT, 0x8, 0x80 ;  /* 0x000000000080781c */ /* 0x000fe20003f8e170 */
[----:B------:R3:W-:Y:S01]  /*1c40*/  LDGSTS.E.BYPASS.LTC128B.128 [R204+0x8000], desc[UR18][R28.64], P3 ;  /* 0x080000001ccc7fae */ /* 0x0007e20009981a12 */
[----:B------:R-:W-:Y:S01]  /*1c50*/  LOP3.LUT P3, RZ, R7, 0x10, RZ, 0xc0, !PT ;  /* 0x0000001007ff7812 */ /* 0x000fe2000786c0ff */
[----:B------:R-:W-:Y:S01]  /*1c60*/  VIADD R24, R2, 0x1 ;  /* 0x0000000102187836 */ /* 0x000fe20000000000 */
[----:B------:R-:W-:Y:S01]  /*1c70*/  @!P6 PLOP3.LUT P4, PT, P5, PT, PT, 0x8, 0x80 ;  /* 0x000000000080e81c */ /* 0x000fe20002f8e170 */
[----:B------:R5:W-:Y:S01]  /*1c80*/  LDGSTS.E.BYPASS.LTC128B.128 [R203+0x8000], desc[UR18][R30.64], P1 ;  /* 0x080000001ecb7fae */ /* 0x000be20008981a12 */
[----:B------:R-:W-:Y:S01]  /*1c90*/  IADD3 R36, P1, PT, R30, UR4, RZ ;  /* 0x000000041e247c10 */ /* 0x000fe2000ff3e0ff */
[----:B------:R-:W-:Y:S01]  /*1ca0*/  UISETP.GE.AND UP0, UPT, UR9, -0x1, UPT ;  /* 0xffffffff0900788c */ /* 0x000fe2000bf06270 */
[----:B------:R-:W-:-:S02]  /*1cb0*/  ISETP.NE.AND P0, PT, R24, R6, PT ;  /* 0x000000061800720c */ /* 0x000fc40003f05270 */
[----:B------:R-:W-:Y:S02]  /*1cc0*/  CS2R R68, SRZ ;  /* 0x0000000000447805 */ /* 0x000fe4000001ff00 */
[----:B------:R-:W-:Y:S02]  /*1cd0*/  IADD3.X R37, PT, PT, R31, UR5, RZ, P1, !PT ;  /* 0x000000051f257c10 */ /* 0x000fe40008ffe4ff */
[----:B------:R-:W-:Y:S02]  /*1ce0*/  CS2R R66, SRZ ;  /* 0x0000000000427805 */ /* 0x000fe4000001ff00 */
[----:B------:R-:W-:Y:S02]  /*1cf0*/  IADD3 R22, P1, PT, R36, UR4, RZ ;  /* 0x0000000424167c10 */ /* 0x000fe4000ff3e0ff */
[----:B------:R-:W-:Y:S02]  /*1d00*/  CS2R R64, SRZ ;  /* 0x0000000000407805 */ /* 0x000fe4000001ff00 */
[----:B----4-:R-:W-:Y:S01]  /*1d10*/  SEL R10, R12, RZ, P4 ;  /* 0x000000ff0c0a7207 */ /* 0x010fe20002000000 */
[----:B------:R4:W-:Y:S01]  /*1d20*/  LDGSTS.E.BYPASS.LTC128B.128 [R204+0x9000], desc[UR18][R36.64], P3 ;  /* 0x0900000024cc7fae */ /* 0x0009e20009981a12 */
[----:B------:R-:W-:Y:S01]  /*1d30*/  IADD3.X R23, PT, PT, R37, UR5, RZ, P1, !PT ;  /* 0x0000000525177c10 */ /* 0x000fe20008ffe4ff */
[----:B------:R-:W-:Y:S01]  /*1d40*/  UPRMT UR15, UR8, 0x8880, URZ ;  /* 0x00008880080f7896 */ /* 0x000fe200080000ff */
[C---:B--2---:R-:W-:Y:S01]  /*1d50*/  IADD3 R32, P4, PT, R34.reuse, R26, RZ ;  /* 0x0000001a22207210 */ /* 0x044fe20007f9e0ff */
[----:B------:R-:W-:Y:S01]  /*1d60*/  IMAD.IADD R231, R11, 0x1, R10 ;  /* 0x000000010be77824 */ /* 0x000fe200078e020a */
[----:B-1----:R-:W-:Y:S01]  /*1d70*/  IADD3 R26, P1, PT, R34, R4, RZ ;  /* 0x00000004221a7210 */ /* 0x002fe20007f3e0ff */
[----:B------:R1:W-:Y:S01]  /*1d80*/  LDGSTS.E.BYPASS.LTC128B.128 [R203+0x9000], desc[UR18][R22.64], P2 ;  /* 0x0900000016cb7fae */ /* 0x0003e20009181a12 */
[----:B------:R-:W-:Y:S01]  /*1d90*/  @!P0 VIADD R7, R202, 0x1 ;  /* 0x00000001ca078836 */ /* 0x000fe20000000000 */
[----:B------:R-:W-:Y:S01]  /*1da0*/  SHF.L.U32 R2, R17, R2, RZ ;  /* 0x0000000211027219 */ /* 0x000fe200000006ff */
[----:B------:R-:W-:Y:S01]  /*1db0*/  IMAD.X R33, R35, 0x1, R27, P4 ;  /* 0x0000000123217824 */ /* 0x000fe200020e061b */
[----:B------:R-:W-:Y:S01]  /*1dc0*/  SHF.L.U32 R3, R17, R202, RZ ;  /* 0x000000ca11037219 */ /* 0x000fe200000006ff */
[----:B------:R-:W-:Y:S01]  /*1dd0*/  IMAD.X R27, R35, 0x1, R5, P1 ;  /* 0x00000001231b7824 */ /* 0x000fe200008e0605 */
[----:B------:R-:W-:Y:S01]  /*1de0*/  @!P0 ISETP.GE.AND P5, PT, R7, R16, PT ;  /* 0x000000100700820c */ /* 0x000fe20003fa6270 */
[----:B---3--:R-:W-:Y:S01]  /*1df0*/  IMAD.MOV.U32 R28, RZ, RZ, RZ ;  /* 0x000000ffff1c7224 */ /* 0x008fe200078e00ff */
[C---:B------:R-:W-:Y:S01]  /*1e00*/  IADD3 R8, P3, PT, R34.reuse, R8, RZ ;  /* 0x0000000822087210 */ /* 0x040fe20007f7e0ff */
[----:B------:R-:W-:Y:S01]  /*1e10*/  @!P0 IMAD.MOV.U32 R24, RZ, RZ, RZ ;  /* 0x000000ffff188224 */ /* 0x000fe200078e00ff */
[----:B------:R-:W-:Y:S01]  /*1e20*/  @!P0 SEL R28, R17, 0x2, !P5 ;  /* 0x00000002111c8807 */ /* 0x000fe20006800000 */
[----:B------:R-:W0:Y:S01]  /*1e30*/  LDGDEPBAR ;  /* 0x00000000000079af */ /* 0x000e220000000000 */
[----:B-----5:R-:W-:Y:S01]  /*1e40*/  IADD3 R30, P2, PT, R34, R18, RZ ;  /* 0x00000012221e7210 */ /* 0x020fe20007f5e0ff */
[----:B------:R-:W-:Y:S01]  /*1e50*/  IMAD.X R9, R35, 0x1, R9, P3 ;  /* 0x0000000123097824 */ /* 0x000fe200018e0609 */
[C---:B------:R-:W-:Y:S01]  /*1e60*/  ISETP.GE.AND P6, PT, R7.reuse, R16, !P0 ;  /* 0x000000100700720c */ /* 0x040fe200047c6270 */
[----:B------:R-:W-:Y:S01]  /*1e70*/  IMAD.SHL.U32 R28, R28, 0x8, RZ ;  /* 0x000000081c1c7824 */ /* 0x000fe200078e00ff */
[----:B------:R-:W-:Y:S01]  /*1e80*/  @!P0 SEL R202, R7, RZ, !P5 ;  /* 0x000000ff07ca8207 */ /* 0x000fe20006800000 */
[----:B------:R-:W-:Y:S01]  /*1e90*/  IMAD.X R31, R35, 0x1, R19, P2 ;  /* 0x00000001231f7824 */ /* 0x000fe200010e0613 */
[----:B------:R-:W-:Y:S01]  /*1ea0*/  ISETP.GE.U32.AND P2, PT, R231, R20, PT ;  /* 0x00000014e700720c */ /* 0x000fe20003f46070 */
[----:B------:R-:W-:Y:S01]  /*1eb0*/  VIADD R201, R24, 0x1 ;  /* 0x0000000118c97836 */ /* 0x000fe20000000000 */
[----:B------:R-:W-:Y:S01]  /*1ec0*/  ISETP.NE.AND P5, PT, R15, 0x1, PT ;  /* 0x000000010f00780c */ /* 0x000fe20003fa5270 */
[----:B------:R-:W2:Y:S01]  /*1ed0*/  LDC.64 R28, c[0x0][R28+0x400] ;  /* 0x000100001c1c7b82 */ /* 0x000ea20000000a00 */
[----:B------:R-:W-:-:S02]  /*1ee0*/  SEL R229, R229, RZ, !P2 ;  /* 0x000000ffe5e57207 */ /* 0x000fc40005000000 */
[----:B----4-:R-:W-:Y:S02]  /*1ef0*/  CS2R R36, SRZ ;  /* 0x0000000000247805 */ /* 0x010fe4000001ff00 */
[----:B------:R-:W-:Y:S02]  /*1f00*/  SEL R230, R230, RZ, !P2 ;  /* 0x000000ffe6e67207 */ /* 0x000fe40005000000 */
[----:B------:R-:W-:Y:S02]  /*1f10*/  LOP3.LUT P1, RZ, R2, R229, RZ, 0xc0, !PT ;  /* 0x000000e502ff7212 */ /* 0x000fe4000782c0ff */
[----:B------:R-:W-:Y:S02]  /*1f20*/  SEL R227, R227, RZ, !P2 ;  /* 0x000000ffe3e37207 */ /* 0x000fe40005000000 */
[----:B------:R-:W-:Y:S02]  /*1f30*/  SEL R225, R225, RZ, !P2 ;  /* 0x000000ffe1e17207 */ /* 0x000fe40005000000 */
[----:B------:R-:W-:-:S02]  /*1f40*/  SEL R223, R223, RZ, !P2 ;  /* 0x000000ffdfdf7207 */ /* 0x000fc40005000000 */
[----:B------:R-:W-:Y:S02]  /*1f50*/  LOP3.LUT P4, RZ, R3, R230, RZ, 0xc0, !PT ;  /* 0x000000e603ff7212 */ /* 0x000fe4000788c0ff */
[----:B------:R-:W-:Y:S02]  /*1f60*/  SEL R4, RZ, 0x10, !P1 ;  /* 0x00000010ff047807 */ /* 0x000fe40004800000 */
[----:B------:R-:W-:Y:S02]  /*1f70*/  SEL R228, R228, RZ, !P2 ;  /* 0x000000ffe4e47207 */ /* 0x000fe40005000000 */
[----:B------:R-:W-:Y:S02]  /*1f80*/  SEL R226, R226, RZ, !P2 ;  /* 0x000000ffe2e27207 */ /* 0x000fe40005000000 */
[----:B------:R-:W-:Y:S02]  /*1f90*/  SEL R224, R224, RZ, !P2 ;  /* 0x000000ffe0e07207 */ /* 0x000fe40005000000 */
[----:B------:R-:W-:-:S02]  /*1fa0*/  LOP3.LUT P2, RZ, R2, R227, RZ, 0xc0, !PT ;  /* 0x000000e302ff7212 */ /* 0x000fc4000784c0ff */
[C---:B------:R-:W-:Y:S02]  /*1fb0*/  LOP3.LUT P1, RZ, R2.reuse, R225, RZ, 0xc0, !PT ;  /* 0x000000e102ff7212 */ /* 0x040fe4000782c0ff */
[----:B------:R-:W-:Y:S02]  /*1fc0*/  LOP3.LUT P3, RZ, R2, R223, RZ, 0xc0, !PT ;  /* 0x000000df02ff7212 */ /* 0x000fe4000786c0ff */
[----:B------:R-:W-:Y:S02]  /*1fd0*/  SEL R2, R4, RZ, P4 ;  /* 0x000000ff04027207 */ /* 0x000fe40002000000 */
[----:B------:R-:W-:Y:S01]  /*1fe0*/  SEL R18, RZ, 0x10, !P2 ;  /* 0x00000010ff127807 */ /* 0x000fe20005000000 */
[----:B------:R-:W3:Y:S01]  /*1ff0*/  LDC.64 R4, c[0x0][0x468] ;  /* 0x00011a00ff047b82 */ /* 0x000ee20000000a00 */
[----:B------:R-:W-:Y:S02]  /*2000*/  SEL R10, RZ, 0x10, !P1 ;  /* 0x00000010ff0a7807 */ /* 0x000fe40004800000 */
[----:B------:R-:W-:-:S02]  /*2010*/  SEL R7, RZ, 0x10, !P3 ;  /* 0x00000010ff077807 */ /* 0x000fc40005800000 */
[C---:B------:R-:W-:Y:S02]  /*2020*/  LOP3.LUT P4, RZ, R3.reuse, R228, RZ, 0xc0, !PT ;  /* 0x000000e403ff7212 */ /* 0x040fe4000788c0ff */
[C---:B------:R-:W-:Y:S02]  /*2030*/  LOP3.LUT P2, RZ, R3.reuse, R226, RZ, 0xc0, !PT ;  /* 0x000000e203ff7212 */ /* 0x040fe4000784c0ff */
[----:B------:R-:W-:Y:S02]  /*2040*/  LOP3.LUT P1, RZ, R3, R224, RZ, 0xc0, !PT ;  /* 0x000000e003ff7212 */ /* 0x000fe4000782c0ff */
[----:B------:R-:W-:Y:S02]  /*2050*/  ISETP.NE.U32.AND P3, PT, R2, RZ, PT ;  /* 0x000000ff0200720c */ /* 0x000fe40003f65070 */
[----:B------:R-:W3:Y:S01]  /*2060*/  LDC.64 R2, c[0x0][0x460] ;  /* 0x00011800ff027b82 */ /* 0x000ee20000000a00 */
[----:B------:R-:W-:Y:S02]  /*2070*/  SEL R18, R18, RZ, P4 ;  /* 0x000000ff12127207 */ /* 0x000fe40002000000 */
[----:B------:R-:W-:-:S02]  /*2080*/  SEL R21, R13, RZ, !P5 ;  /* 0x000000ff0d157207 */ /* 0x000fc40006800000 */
[----:B------:R-:W-:Y:S02]  /*2090*/  SEL R10, R10, RZ, P2 ;  /* 0x000000ff0a0a7207 */ /* 0x000fe40001000000 */
[----:B------:R-:W-:Y:S01]  /*20a0*/  ISETP.NE.U32.AND P2, PT, R18, RZ, PT ;  /* 0x000000ff1200720c */ /* 0x000fe20003f45070 */
[----:B------:R-:W-:Y:S01]  /*20b0*/  IMAD.IADD R21, R11, 0x1, R21 ;  /* 0x000000010b157824 */ /* 0x000fe200078e0215 */
[----:B------:R-:W-:Y:S02]  /*20c0*/  SEL R7, R7, RZ, P1 ;  /* 0x000000ff07077207 */ /* 0x000fe40000800000 */
[----:B------:R-:W-:Y:S01]  /*20d0*/  ISETP.NE.U32.AND P1, PT, R10, RZ, PT ;  /* 0x000000ff0a00720c */ /* 0x000fe20003f25070 */
[----:B------:R4:W-:Y:S01]  /*20e0*/  LDGSTS.E.LTC128B.128 [R204+0x80], desc[UR18][R32.64], P3 ;  /* 0x0008000020cc7fae */ /* 0x0009e200099a1a12 */
[----:B------:R-:W-:Y:S02]  /*20f0*/  ISETP.NE.U32.AND P0, PT, R7, RZ, PT ;  /* 0x000000ff0700720c */ /* 0x000fe40003f05070 */
[----:B------:R-:W-:-:S02]  /*2100*/  ISETP.GE.U32.AND P4, PT, R21, R200, PT ;  /* 0x000000c81500720c */ /* 0x000fc40003f86070 */
[----:B------:R-:W-:Y:S02]  /*2110*/  ISETP.NE.AND P3, PT, R201, R6, PT ;  /* 0x00000006c900720c */ /* 0x000fe40003f65270 */
[----:B------:R-:W-:Y:S01]  /*2120*/  SEL R14, R14, RZ, !P4 ;  /* 0x000000ff0e0e7207 */ /* 0x000fe20006000000 */
[----:B------:R5:W-:Y:S01]  /*2130*/  LDGSTS.E.LTC128B.128 [R203+0x80], desc[UR18][R8.64], P2 ;  /* 0x0008000008cb7fae */ /* 0x000be200091a1a12 */
[----:B--2---:R-:W-:Y:S02]  /*2140*/  IADD3 R18, P2, PT, R28, R32, RZ ;  /* 0x000000201c127210 */ /* 0x004fe40007f5e0ff */
[----:B------:R-:W-:Y:S01]  /*2150*/  SHF.L.U32 R24, R17, R24, RZ ;  /* 0x0000001811187219 */ /* 0x000fe200000006ff */
[----:B------:R-:W-:Y:S01]  /*2160*/  IMAD.SHL.U32 R6, R14, 0x10, RZ ;  /* 0x000000100e067824 */ /* 0x000fe200078e00ff */
[----:B---3--:R-:W-:Y:S01]  /*2170*/  SEL R7, R4, R2, !P5 ;  /* 0x0000000204077207 */ /* 0x008fe20006800000 */
[----:B------:R2:W-:Y:S01]  /*2180*/  LDGSTS.E.LTC128B.128 [R204+0x1080], desc[UR18][R30.64], P1 ;  /* 0x010800001ecc7fae */ /* 0x0005e200089a1a12 */
[----:B------:R-:W-:Y:S01]  /*2190*/  IADD3 R10, P1, PT, R28, R8, RZ ;  /* 0x000000081c0a7210 */ /* 0x000fe20007f3e0ff */
[----:B------:R-:W-:Y:S01]  /*21a0*/  IMAD.X R19, R29, 0x1, R33, P2 ;  /* 0x000000011d137824 */ /* 0x000fe200010e0621 */
[----:B------:R-:W-:Y:S01]  /*21b0*/  IADD3 R34, P4, PT, R7, R22, RZ ;  /* 0x0000001607227210 */ /* 0x000fe20007f9e0ff */
[----:B------:R3:W-:Y:S01]  /*21c0*/  LDGSTS.E.LTC128B.128 [R203+0x1080], desc[UR18][R26.64], P0 ;  /* 0x010800001acb7fae */ /* 0x0007e200081a1a12 */
[----:B------:R-:W-:Y:S01]  /*21d0*/  LOP3.LUT P0, RZ, R6, 0x10, RZ, 0xc0, !PT ;  /* 0x0000001006ff7812 */ /* 0x000fe2000780c0ff */
[----:B-1----:R-:W-:Y:S01]  /*21e0*/  IMAD.SHL.U32 R22, R14, 0x8, RZ ;  /* 0x000000080e167824 */ /* 0x002fe200078e00ff */
[----:B------:R-:W-:Y:S01]  /*21f0*/  SEL R7, R5, R3, !P5 ;  /* 0x0000000305077207 */ /* 0x000fe20006800000 */
[----:B------:R-:W-:Y:S01]  /*2200*/  IMAD.X R11, R29, 0x1, R9, P1 ;  /* 0x000000011d0b7824 */ /* 0x000fe200008e0609 */
[----:B------:R-:W-:Y:S01]  /*2210*/  IADD3 R6, P1, PT, R28, R26, RZ ;  /* 0x0000001a1c067210 */ /* 0x000fe20007f3e0ff */
[----:B------:R-:W-:Y:S01]  /*2220*/  @!P3 IMAD.MOV.U32 R201, RZ, RZ, RZ ;  /* 0x000000ffffc9b224 */ /* 0x000fe200078e00ff */
[----:B------:R-:W-:Y:S01]  /*2230*/  SHF.L.U32 R25, R17, R202, RZ ;  /* 0x000000ca11197219 */ /* 0x000fe200000006ff */
[----:B------:R-:W-:Y:S01]  /*2240*/  IMAD.X R35, R7, 0x1, R23, P4 ;  /* 0x0000000107237824 */ /* 0x000fe200020e0617 */
[----:B----4-:R-:W-:Y:S01]  /*2250*/  CS2R R32, SRZ ;  /* 0x0000000000207805 */ /* 0x010fe2000001ff00 */
[----:B------:R-:W-:-:S04]  /*2260*/  IMAD.X R7, R29, 0x1, R27, P1 ;  /* 0x000000011d077824 */ /* 0x000fc800008e061b */
[----:B------:R1:W-:Y:S01]  /*2270*/  LDGSTS.E.BYPASS.LTC128B.128 [R204+0x8080], desc[UR18][R34.64], P0 ;  /* 0x0808000022cc7fae */ /* 0x0003e20008181a12 */
[----:B-----5:R-:W-:-:S05]  /*2280*/  IADD3 R8, P2, PT, R28, R30, RZ ;  /* 0x0000001e1c087210 */ /* 0x020fca0007f5e0ff */
[----:B------:R-:W-:Y:S01]  /*2290*/  IMAD.X R9, R29, 0x1, R31, P2 ;  /* 0x000000011d097824 */ /* 0x000fe200010e061f */
[----:B------:R-:W-:Y:S01]  /*22a0*/  LOP3.LUT P2, RZ, R22, 0x10, RZ, 0xc0, !PT ;  /* 0x0000001016ff7812 */ /* 0x000fe2000784c0ff */
[----:B------:R-:W-:Y:S01]  /*22b0*/  IMAD.SHL.U32 R22, R14, 0x4, RZ ;  /* 0x000000040e167824 */ /* 0x000fe200078e00ff */
[----:B--2---:R-:W-:Y:S02]  /*22c0*/  IADD3 R30, P1, PT, R34, UR4, RZ ;  /* 0x00000004221e7c10 */ /* 0x004fe4000ff3e0ff */
[----:B---3--:R-:W-:Y:S01]  /*22d0*/  SEL R26, R12, RZ, P6 ;  /* 0x000000ff0c1a7207 */ /* 0x008fe20003000000 */
[----:B------:R-:W-:Y:S01]  /*22e0*/  @!P3 VIADD R27, R202, 0x1 ;  /* 0x00000001ca1bb836 */ /* 0x000fe20000000000 */
[----:B------:R-:W-:Y:S01]  /*22f0*/  LOP3.LUT P4, RZ, R22, 0x10, RZ, 0xc0, !PT ;  /* 0x0000001016ff7812 */ /* 0x000fe2000788c0ff */
[----:B------:R-:W-:Y:S01]  /*2300*/  IMAD.SHL.U32 R22, R14, 0x2, RZ ;  /* 0x000000020e167824 */ /* 0x000fe200078e00ff */
[----:B------:R-:W-:Y:S01]  /*2310*/  IADD3.X R31, PT, PT, R35, UR5, RZ, P1, !PT ;  /* 0x00000005231f7c10 */ /* 0x000fe20008ffe4ff */
[----:B------:R-:W-:Y:S01]  /*2320*/  IMAD.IADD R231, R231, 0x1, R26 ;  /* 0x00000001e7e77824 */ /* 0x000fe200078e021a */
[----:B------:R-:W-:-:S02]  /*2330*/  IADD3 R28, P0, PT, R30, UR4, RZ ;  /* 0x000000041e1c7c10 */ /* 0x000fc4000ff1e0ff */
[----:B------:R-:W-:Y:S01]  /*2340*/  LOP3.LUT P1, RZ, R22, 0x10, RZ, 0xc0, !PT ;  /* 0x0000001016ff7812 */ /* 0x000fe2000782c0ff */
[----:B------:R2:W-:Y:S01]  /*2350*/  LDGSTS.E.BYPASS.LTC128B.128 [R203+0x8080], desc[UR18][R30.64], P2 ;  /* 0x080800001ecb7fae */ /* 0x0005e20009181a12 */
[----:B------:R-:W-:Y:S02]  /*2360*/  IADD3.X R29, PT, PT, R31, UR5, RZ, P0, !PT ;  /* 0x000000051f1d7c10 */ /* 0x000fe400087fe4ff */
[----:B------:R-:W-:Y:S02]  /*2370*/  IADD3 R22, P0, PT, R28, UR4, RZ ;  /* 0x000000041c167c10 */ /* 0x000fe4000ff1e0ff */
[----:B------:R-:W-:Y:S01]  /*2380*/  ISETP.GE.AND P6, PT, R27, R16, !P3 ;  /* 0x000000101b00720c */ /* 0x000fe20005fc6270 */
[----:B------:R3:W-:Y:S01]  /*2390*/  LDGSTS.E.BYPASS.LTC128B.128 [R204+0x9080], desc[UR18][R28.64], P4 ;  /* 0x090800001ccc7fae */ /* 0x0007e2000a181a12 */
[----:B------:R-:W-:Y:S01]  /*23a0*/  IADD3.X R23, PT, PT, R29, UR5, RZ, P0, !PT ;  /* 0x000000051d177c10 */ /* 0x000fe200087fe4ff */
[----:B-1----:R-:W-:Y:S01]  /*23b0*/  IMAD.MOV.U32 R35, RZ, RZ, RZ ;  /* 0x000000ffff237224 */ /* 0x002fe200078e00ff */
[----:B------:R-:W-:Y:S01]  /*23c0*/  ISETP.GE.U32.AND P0, PT, R231, R20, PT ;  /* 0x00000014e700720c */ /* 0x000fe20003f06070 */
[----:B------:R-:W-:Y:S01]  /*23d0*/  IMAD.MOV.U32 R34, RZ, RZ, RZ ;  /* 0x000000ffff227224 */ /* 0x000fe200078e00ff */
[----:B------:R-:W-:Y:S01]  /*23e0*/  @!P3 ISETP.GE.AND P2, PT, R27, R16, PT ;  /* 0x000000101b00b20c */ /* 0x000fe20003f46270 */
[----:B------:R1:W-:Y:S01]  /*23f0*/  LDGSTS.E.BYPASS.LTC128B.128 [R203+0x9080], desc[UR18][R22.64], P1 ;  /* 0x0908000016cb7fae */ /* 0x0003e20008981a12 */
[----:B------:R-:W-:-:S02]  /*2400*/  SEL R229, R229, RZ, !P0 ;  /* 0x000000ffe5e57207 */ /* 0x000fc40004000000 */
[----:B------:R-:W-:Y:S01]  /*2410*/  SEL R227, R227, RZ, !P0 ;  /* 0x000000ffe3e37207 */ /* 0x000fe20004000000 */
[----:B------:R-:W0:Y:S01]  /*2420*/  LDGDEPBAR ;  /* 0x00000000000079af */ /* 0x000e220000000000 */
[----:B------:R-:W-:Y:S02]  /*2430*/  SEL R230, R230, RZ, !P0 ;  /* 0x000000ffe6e67207 */ /* 0x000fe40004000000 */
[----:B------:R-:W-:Y:S02]  /*2440*/  LOP3.LUT P1, RZ, R24, R229, RZ, 0xc0, !PT ;  /* 0x000000e518ff7212 */ /* 0x000fe4000782c0ff */
[----:B------:R-:W-:Y:S02]  /*2450*/  SEL R225, R225, RZ, !P0 ;  /* 0x000000ffe1e17207 */ /* 0x000fe40004000000 */
[----:B------:R-:W-:Y:S02]  /*2460*/  SEL R228, R228, RZ, !P0 ;  /* 0x000000ffe4e47207 */ /* 0x000fe40004000000 */
[----:B------:R-:W-:-:S02]  /*2470*/  SEL R226, R226, RZ, !P0 ;  /* 0x000000ffe2e27207 */ /* 0x000fc40004000000 */
[----:B------:R-:W-:Y:S02]  /*2480*/  SEL R224, R224, RZ, !P0 ;  /* 0x000000ffe0e07207 */ /* 0x000fe40004000000 */
[----:B--2---:R-:W-:Y:S02]  /*2490*/  CS2R R30, SRZ ;  /* 0x00000000001e7805 */ /* 0x004fe4000001ff00 */
[----:B------:R-:W-:Y:S02]  /*24a0*/  SEL R223, R223, RZ, !P0 ;  /* 0x000000ffdfdf7207 */ /* 0x000fe40004000000 */
[----:B------:R-:W-:Y:S02]  /*24b0*/  LOP3.LUT P4, RZ, R24, R227, RZ, 0xc0, !PT ;  /* 0x000000e318ff7212 */ /* 0x000fe4000788c0ff */
[----:B------:R-:W-:Y:S01]  /*24c0*/  LOP3.LUT P0, RZ, R25, R230, RZ, 0xc0, !PT ;  /* 0x000000e619ff7212 */ /* 0x000fe2000780c0ff */
[----:B---3--:R-:W-:Y:S01]  /*24d0*/  IMAD.MOV.U32 R29, RZ, RZ, RZ ;  /* 0x000000ffff1d7224 */ /* 0x008fe200078e00ff */
[----:B------:R-:W-:-:S02]  /*24e0*/  SEL R26, RZ, 0x10, !P1 ;  /* 0x00000010ff1a7807 */ /* 0x000fc40004800000 */
[----:B------:R-:W-:Y:S02]  /*24f0*/  SEL R28, R12, RZ, P6 ;  /* 0x000000ff0c1c7207 */ /* 0x000fe40003000000 */
[----:B------:R-:W-:Y:S02]  /*2500*/  SEL R16, R17, 0x2, !P5 ;  /* 0x0000000211107807 */ /* 0x000fe40006800000 */
[----:B------:R-:W-:Y:S01]  /*2510*/  LOP3.LUT P1, RZ, R24, R225, RZ, 0xc0, !PT ;  /* 0x000000e118ff7212 */ /* 0x000fe2000782c0ff */
[----:B------:R-:W-:Y:S01]  /*2520*/  IMAD.IADD R231, R231, 0x1, R28 ;  /* 0x00000001e7e77824 */ /* 0x000fe200078e021c */
[----:B------:R-:W-:Y:S01]  /*2530*/  LOP3.LUT P5, RZ, R25, R228, RZ, 0xc0, !PT ;  /* 0x000000e419ff7212 */ /* 0x000fe200078ac0ff */
[----:B------:R-:W-:Y:S01]  /*2540*/  VIADD R222, R16, 0x1 ;  /* 0x0000000110de7836 */ /* 0x000fe20000000000 */
[----:B------:R-:W-:Y:S01]  /*2550*/  SEL R12, RZ, 0x10, !P4 ;  /* 0x00000010ff0c7807 */ /* 0x000fe20006000000 */
[----:B------:R-:W-:Y:S01]  /*2560*/  IMAD.MOV.U32 R28, RZ, RZ, RZ ;  /* 0x000000ffff1c7224 */ /* 0x000fe200078e00ff */
[----:B------:R-:W-:-:S02]  /*2570*/  SEL R26, R26, RZ, P0 ;  /* 0x000000ff1a1a7207 */ /* 0x000fc40000000000 */
[----:B------:R-:W-:Y:S02]  /*2580*/  LOP3.LUT P0, RZ, R24, R223, RZ, 0xc0, !PT ;  /* 0x000000df18ff7212 */ /* 0x000fe4000780c0ff */
[C---:B------:R-:W-:Y:S02]  /*2590*/  LOP3.LUT P6, RZ, R25.reuse, R226, RZ, 0xc0, !PT ;  /* 0x000000e219ff7212 */ /* 0x040fe400078cc0ff */
[----:B------:R-:W-:Y:S02]  /*25a0*/  LOP3.LUT P4, RZ, R25, R224, RZ, 0xc0, !PT ;  /* 0x000000e019ff7212 */ /* 0x000fe4000788c0ff */
[----:B------:R-:W-:Y:S02]  /*25b0*/  SEL R24, RZ, 0x10, !P1 ;  /* 0x00000010ff187807 */ /* 0x000fe40004800000 */
[----:B------:R-:W-:Y:S01]  /*25c0*/  SEL R25, R12, RZ, P5 ;  /* 0x000000ff0c197207 */ /* 0x000fe20002800000 */
[----:B------:R-:W-:Y:S01]  /*25d0*/  IMAD.MOV.U32 R12, RZ, RZ, RZ ;  /* 0x000000ffff0c7224 */ /* 0x000fe200078e00ff */
[----:B------:R-:W-:-:S02]  /*25e0*/  ISETP.NE.U32.AND P5, PT, R26, RZ, PT ;  /* 0x000000ff1a00720c */ /* 0x000fc40003fa5070 */
[----:B------:R-:W-:Y:S02]  /*25f0*/  ISETP.NE.AND P1, PT, R16, R15, PT ;  /* 0x0000000f1000720c */ /* 0x000fe40003f25270 */
[----:B------:R-:W-:Y:S02]  /*2600*/  SEL R24, R24, RZ, P6 ;  /* 0x000000ff18187207 */ /* 0x000fe40003000000 */
[----:B------:R-:W-:Y:S02]  /*2610*/  ISETP.GE.U32.AND P6, PT, R231, R20, PT ;  /* 0x00000014e700720c */ /* 0x000fe40003fc6070 */
[----:B------:R-:W-:Y:S02]  /*2620*/  SEL R20, R13, RZ, !P1 ;  /* 0x000000ff0d147207 */ /* 0x000fe40004800000 */
[----:B------:R-:W-:Y:S02]  /*2630*/  @!P3 SEL R202, R27, RZ, !P2 ;  /* 0x000000ff1bcab207 */ /* 0x000fe40005000000 */
[----:B------:R-:W-:-:S02]  /*2640*/  CS2R R26, SRZ ;  /* 0x00000000001a7805 */ /* 0x000fc4000001ff00 */
[----:B------:R-:W-:Y:S01]  /*2650*/  SEL R229, R229, RZ, !P6 ;  /* 0x000000ffe5e57207 */ /* 0x000fe20007000000 */
[----:B------:R-:W-:Y:S01]  /*2660*/  IMAD.IADD R21, R21, 0x1, R20 ;  /* 0x0000000115157824 */ /* 0x000fe200078e0214 */
[C---:B------:R-:W-:Y:S01]  /*2670*/  SHF.L.U32 R20, R17.reuse, R201, RZ ;  /* 0x000000c911147219 */ /* 0x040fe200000006ff */
[----:B------:R-:W-:Y:S01]  /*2680*/  LDGSTS.E.LTC128B.128 [R204+0x100], desc[UR18][R18.64], P5 ;  /* 0x0010000012cc7fae */ /* 0x000fe2000a9a1a12 */
[C---:B------:R-:W-:Y:S02]  /*2690*/  @!P3 SEL R12, R17.reuse, 0x2, !P2 ;  /* 0x00000002110cb807 */ /* 0x040fe40005000000 */
[----:B------:R-:W-:Y:S02]  /*26a0*/  SHF.L.U32 R17, R17, R202, RZ ;  /* 0x000000ca11117219 */ /* 0x000fe400000006ff */
[----:B------:R-:W-:Y:S01]  /*26b0*/  SEL R230, R230, RZ, !P6 ;  /* 0x000000ffe6e67207 */ /* 0x000fe20007000000 */
[----:B------:R-:W-:Y:S01]  /*26c0*/  IMAD.SHL.U32 R12, R12, 0x8, RZ ;  /* 0x000000080c0c7824 */ /* 0x000fe200078e00ff */
[----:B------:R-:W-:-:S02]  /*26d0*/  LOP3.LUT P5, RZ, R20, R229, RZ, 0xc0, !PT ;  /* 0x000000e514ff7212 */ /* 0x000fc400078ac0ff */
[----:B------:R-:W-:Y:S02]  /*26e0*/  ISETP.NE.U32.AND P3, PT, R25, RZ, PT ;  /* 0x000000ff1900720c */ /* 0x000fe40003f65070 */
[----:B------:R-:W-:Y:S02]  /*26f0*/  SEL R25, RZ, 0x10, !P0 ;  /* 0x00000010ff197807 */ /* 0x000fe40004000000 */
[----:B------:R-:W-:Y:S02]  /*2700*/  ISETP.NE.U32.AND P2, PT, R24, RZ, PT ;  /* 0x000000ff1800720c */ /* 0x000fe40003f45070 */
[----:B------:R-:W-:Y:S02]  /*2710*/  SEL R227, R227, RZ, !P6 ;  /* 0x000000ffe3e37207 */ /* 0x000fe40007000000 */
[----:B------:R-:W-:Y:S02]  /*2720*/  LOP3.LUT P0, RZ, R17, R230, RZ, 0xc0, !PT ;  /* 0x000000e611ff7212 */ /* 0x000fe4000780c0ff */
[----:B------:R-:W-:-:S02]  /*2730*/  SEL R24, RZ, 0x10, !P5 ;  /* 0x00000010ff187807 */ /* 0x000fc40006800000 */
[----:B------:R-:W-:Y:S01]  /*2740*/  SEL R25, R25, RZ, P4 ;  /* 0x000000ff19197207 */ /* 0x000fe20002000000 */
[----:B------:R-:W-:Y:S01]  /*2750*/  LDGSTS.E.LTC128B.128 [R203+0x100], desc[UR18][R10.64], P3 ;  /* 0x001000000acb7fae */ /* 0x000fe200099a1a12 */
[----:B------:R-:W-:Y:S02]  /*2760*/  SEL R228, R228, RZ, !P6 ;  /* 0x000000ffe4e47207 */ /* 0x000fe40007000000 */
[----:B------:R-:W-:Y:S01]  /*2770*/  LOP3.LUT P4, RZ, R20, R227, RZ, 0xc0, !PT ;  /* 0x000000e314ff7212 */ /* 0x000fe2000788c0ff */
[----:B------:R-:W-:Y:S01]  /*2780*/  LDGSTS.E.LTC128B.128 [R204+0x1100], desc[UR18][R8.64], P2 ;  /* 0x0110000008cc7fae */ /* 0x000fe200091a1a12 */
[----:B------:R-:W-:Y:S02]  /*2790*/  SEL R24, R24, RZ, P0 ;  /* 0x000000ff18187207 */ /* 0x000fe40000000000 */
[----:B------:R-:W-:Y:S02]  /*27a0*/  ISETP.GE.U32.AND P0, PT, R21, R200, PT ;  /* 0x000000c81500720c */ /* 0x000fe40003f06070 */
[----:B------:R-:W-:-:S02]  /*27b0*/  LOP3.LUT P5, RZ, R17, R228, RZ, 0xc0, !PT ;  /* 0x000000e411ff7212 */ /* 0x000fc400078ac0ff */
[----:B------:R-:W-:Y:S02]  /*27c0*/  SEL R16, RZ, 0x10, !P4 ;  /* 0x00000010ff107807 */ /* 0x000fe40006000000 */
[----:B------:R-:W-:Y:S02]  /*27d0*/  SEL R14, R14, RZ, !P0 ;  /* 0x000000ff0e0e7207 */ /* 0x000fe40004000000 */
[----:B------:R-:W-:Y:S01]  /*27e0*/  ISETP.NE.U32.AND P0, PT, R25, RZ, PT ;  /* 0x000000ff1900720c */ /* 0x000fe20003f05070 */
[----:B------:R-:W-:Y:S01]  /*27f0*/  IMAD.MOV.U32 R25, RZ, RZ, RZ ;  /* 0x000000ffff197224 */ /* 0x000fe200078e00ff */
[----:B------:R-:W-:Y:S02]  /*2800*/  SEL R16, R16, RZ, P5 ;  /* 0x000000ff10107207 */ /* 0x000fe40002800000 */
[----:B------:R-:W-:Y:S02]  /*2810*/  SEL R222, R222, 0x1, P1 ;  /* 0x00000001dede7807 */ /* 0x000fe40000800000 */
[----:B------:R-:W-:Y:S01]  /*2820*/  ISETP.NE.U32.AND P3, PT, R16, RZ, PT ;  /* 0x000000ff1000720c */ /* 0x000fe20003f65070 */
[----:B------:R-:W-:Y:S01]  /*2830*/  IMAD.SHL.U32 R16, R14, 0x10, RZ ;  /* 0x000000100e107824 */ /* 0x000fe200078e00ff */
[----:B------:R-:W-:-:S02]  /*2840*/  ISETP.NE.AND P5, PT, R222, R15, PT ;  /* 0x0000000fde00720c */ /* 0x000fc40003fa5270 */
[----:B------:R-:W-:Y:S02]  /*2850*/  SEL R15, R4, R2, !P1 ;  /* 0x00000002040f7207 */ /* 0x000fe40004800000 */
[----:B------:R-:W-:Y:S01]  /*2860*/  LOP3.LUT P2, RZ, R16, 0x10, RZ, 0xc0, !PT ;  /* 0x0000001010ff7812 */ /* 0x000fe2000784c0ff */
[----:B------:R-:W-:Y:S01]  /*2870*/  IMAD.SHL.U32 R16, R14, 0x8, RZ ;  /* 0x000000080e107824 */ /* 0x000fe200078e00ff */
[----:B------:R-:W-:Y:S01]  /*2880*/  LDGSTS.E.LTC128B.128 [R203+0x1100], desc[UR18][R6.64], P0 ;  /* 0x0110000006cb7fae */ /* 0x000fe200081a1a12 */
[----:B-1----:R-:W-:Y:S02]  /*2890*/  IADD3 R22, P0, PT, R15, R22, RZ ;  /* 0x000000160f167210 */ /* 0x002fe40007f1e0ff */
[----:B------:R-:W-:Y:S02]  /*28a0*/  SEL R15, R5, R3, !P1 ;  /* 0x00000003050f7207 */ /* 0x000fe40004800000 */
[----:B------:R-:W-:Y:S02]  /*28b0*/  LOP3.LUT P1, RZ, R16, 0x10, RZ, 0xc0, !PT ;  /* 0x0000001010ff7812 */ /* 0x000fe4000782c0ff */
[----:B------:R-:W-:Y:S01]  /*28c0*/  SEL R20, R13, RZ, !P5 ;  /* 0x000000ff0d147207 */ /* 0x000fe20006800000 */
[----:B------:R-:W-:Y:S01]  /*28d0*/  IMAD.X R23, R15, 0x1, R23, P0 ;  /* 0x000000010f177824 */ /* 0x000fe200000e0617 */
[----:B------:R-:W-:Y:S01]  /*28e0*/  IADD3 R16, P0, PT, R22, UR4, RZ ;  /* 0x0000000416107c10 */ /* 0x000fe2000ff1e0ff */
[----:B------:R-:W-:Y:S01]  /*28f0*/  IMAD.SHL.U32 R13, R14, 0x4, RZ ;  /* 0x000000040e0d7824 */ /* 0x000fe200078e00ff */
[----:B------:R-:W-:Y:S01]  /*2900*/  SEL R4, R4, R2, !P5 ;  /* 0x0000000204047207 */ /* 0x000fe20006800000 */
[----:B------:R-:W-:Y:S01]  /*2910*/  IMAD.IADD R221, R21, 0x1, R20 ;  /* 0x0000000115dd7824 */ /* 0x000fe200078e0214 */
[----:B------:R-:W-:Y:S01]  /*2920*/  IADD3.X R17, PT, PT, R23, UR5, RZ, P0, !PT ;  /* 0x0000000517117c10 */ /* 0x000fe200087fe4ff */
[----:B------:R1:W-:Y:S01]  /*2930*/  LDGSTS.E.BYPASS.LTC128B.128 [R204+0x8100], desc[UR18][R22.64], P2 ;  /* 0x0810000016cc7fae */ /* 0x0003e20009181a12 */
[----:B------:R-:W-:Y:S01]  /*2940*/  LOP3.LUT P0, RZ, R13, 0x10, RZ, 0xc0, !PT ;  /* 0x000000100dff7812 */ /* 0x000fe2000780c0ff */
[----:B------:R-:W-:Y:S01]  /*2950*/  IMAD.SHL.U32 R15, R14, 0x2, RZ ;  /* 0x000000020e0f7824 */ /* 0x000fe200078e00ff */
[----:B------:R-:W-:Y:S01]  /*2960*/  ISETP.GE.U32.AND P2, PT, R221, R200, PT ;  /* 0x000000c8dd00720c */ /* 0x000fe20003f46070 */
[----:B------:R2:W-:Y:S01]  /*2970*/  LDGSTS.E.BYPASS.LTC128B.128 [R203+0x8100], desc[UR18][R16.64], P1 ;  /* 0x0810000010cb7fae */ /* 0x0005e20008981a12 */
[----:B------:R-:W-:Y:S01]  /*2980*/  IADD3 R20, P1, PT, R16, UR4, RZ ;  /* 0x0000000410147c10 */ /* 0x000fe2000ff3e0ff */
[----:B------:R-:W3:Y:S01]  /*2990*/  LDC.64 R12, c[0x0][R12+0x400] ;  /* 0x000100000c0c7b82 */ /* 0x000ee20000000a00 */
[----:B------:R-:W-:-:S02]  /*29a0*/  SEL R220, R14, RZ, !P2 ;  /* 0x000000ff0edc7207 */ /* 0x000fc40005000000 */
[----:B------:R-:W-:Y:S02]  /*29b0*/  IADD3.X R21, PT, PT, R17, UR5, RZ, P1, !PT ;  /* 0x0000000511157c10 */ /* 0x000fe40008ffe4ff */
[----:B------:R-:W-:Y:S01]  /*29c0*/  LOP3.LUT P1, RZ, R15, 0x10, RZ, 0xc0, !PT ;  /* 0x000000100fff7812 */ /* 0x000fe2000782c0ff */
[----:B------:R-:W-:Y:S01]  /*29d0*/  IMAD.SHL.U32 R15, R220, 0x10, RZ ;  /* 0x00000010dc0f7824 */ /* 0x000fe200078e00ff */
[----:B------:R-:W-:Y:S01]  /*29e0*/  ISETP.NE.U32.AND P4, PT, R24, RZ, PT ;  /* 0x000000ff1800720c */ /* 0x000fe20003f85070 */
[----:B------:R4:W-:Y:S01]  /*29f0*/  LDGSTS.E.BYPASS.LTC128B.128 [R204+0x9100], desc[UR18][R20.64], P0 ;  /* 0x0910000014cc7fae */ /* 0x0009e20008181a12 */
[----:B------:R-:W-:Y:S01]  /*2a00*/  IADD3 R14, P0, PT, R20, UR4, RZ ;  /* 0x00000004140e7c10 */ /* 0x000fe2000ff1e0ff */
[----:B------:R-:W-:Y:S01]  /*2a10*/  IMAD.SHL.U32 R2, R220, 0x8, RZ ;  /* 0x00000008dc027824 */ /* 0x000fe200078e00ff */
[----:B------:R-:W-:Y:S01]  /*2a20*/  LOP3.LUT P2, RZ, R15, 0x10, RZ, 0xc0, !PT ;  /* 0x000000100fff7812 */ /* 0x000fe2000784c0ff */
[----:B------:R-:W-:Y:S01]  /*2a30*/  IMAD.MOV.U32 R24, RZ, RZ, RZ ;  /* 0x000000ffff187224 */ /* 0x000fe200078e00ff */
[----:B------:R-:W-:-:S02]  /*2a40*/  IADD3.X R15, PT, PT, R21, UR5, RZ, P0, !PT ;  /* 0x00000005150f7c10 */ /* 0x000fc400087fe4ff */
[----:B------:R-:W-:Y:S02]  /*2a50*/  SEL R3, R5, R3, !P5 ;  /* 0x0000000305037207 */ /* 0x000fe40006800000 */
[----:B------:R-:W-:Y:S01]  /*2a60*/  SEL R222, R222, RZ, P5 ;  /* 0x000000ffdede7207 */ /* 0x000fe20002800000 */
[----:B------:R5:W-:Y:S01]  /*2a70*/  LDGSTS.E.BYPASS.LTC128B.128 [R203+0x9100], desc[UR18][R14.64], P1 ;  /* 0x091000000ecb7fae */ /* 0x000be20008981a12 */
[----:B------:R-:W-:Y:S02]  /*2a80*/  SEL R226, R226, RZ, !P6 ;  /* 0x000000ffe2e27207 */ /* 0x000fe40007000000 */
[----:B-1----:R-:W-:Y:S01]  /*2a90*/  CS2R R22, SRZ ;  /* 0x0000000000167805 */ /* 0x002fe2000001ff00 */
[----:B------:R-:W0:Y:S01]  /*2aa0*/  LDGDEPBAR ;  /* 0x00000000000079af */ /* 0x000e220000000000 */
[----:B------:R-:W-:Y:S02]  /*2ab0*/  SEL R225, R225, RZ, !P6 ;  /* 0x000000ffe1e17207 */ /* 0x000fe40007000000 */
[----:B---3--:R-:W-:-:S02]  /*2ac0*/  IADD3 R212, P1, PT, R12, R18, RZ ;  /* 0x000000120cd47210 */ /* 0x008fc40007f3e0ff */
[----:B--2---:R-:W-:Y:S02]  /*2ad0*/  CS2R R16, SRZ ;  /* 0x0000000000107805 */ /* 0x004fe4000001ff00 */
[----:B------:R-:W-:Y:S02]  /*2ae0*/  IADD3 R214, P0, PT, R12, R10, RZ ;  /* 0x0000000a0cd67210 */ /* 0x000fe40007f1e0ff */
[----:B------:R-:W-:Y:S01]  /*2af0*/  SEL R224, R224, RZ, !P6 ;  /* 0x000000ffe0e07207 */ /* 0x000fe20007000000 */
[C---:B------:R-:W-:Y:S01]  /*2b00*/  IMAD.X R213, R13.reuse, 0x1, R19, P1 ;  /* 0x000000010dd57824 */ /* 0x040fe200008e0613 */
[----:B------:R-:W-:Y:S01]  /*2b10*/  IADD3 R216, P1, PT, R12, R8, RZ ;  /* 0x000000080cd87210 */ /* 0x000fe20007f3e0ff */
[----:B------:R-:W-:Y:S01]  /*2b20*/  IMAD.X R215, R13, 0x1, R11, P0 ;  /* 0x000000010dd77824 */ /* 0x000fe200000e060b */
[----:B------:R-:W-:Y:S02]  /*2b30*/  IADD3 R4, P0, PT, R4, R14, RZ ;  /* 0x0000000e04047210 */ /* 0x000fe40007f1e0ff */
[----:B------:R-:W-:-:S02]  /*2b40*/  CS2R R18, SRZ ;  /* 0x0000000000127805 */ /* 0x000fc4000001ff00 */
[----:B----4-:R-:W-:Y:S01]  /*2b50*/  CS2R R20, SRZ ;  /* 0x0000000000147805 */ /* 0x010fe2000001ff00 */
[----:B------:R-:W-:Y:S01]  /*2b60*/  IMAD.X R217, R13, 0x1, R9, P1 ;  /* 0x000000010dd97824 */ /* 0x000fe200008e0609 */
[----:B------:R-:W-:Y:S01]  /*2b70*/  IADD3 R218, P1, PT, R12, R6, RZ ;  /* 0x000000060cda7210 */ /* 0x000fe20007f3e0ff */
[----:B------:R-:W-:Y:S01]  /*2b80*/  IMAD.X R5, R3, 0x1, R15, P0 ;  /* 0x0000000103057824 */ /* 0x000fe200000e060f */
[----:B------:R-:W-:Y:S01]  /*2b90*/  IADD3 R164, P0, PT, R4, UR4, RZ ;  /* 0x0000000404a47c10 */ /* 0x000fe2000ff1e0ff */
[----:B------:R-:W-:Y:S01]  /*2ba0*/  IMAD.SHL.U32 R3, R0, 0x10, RZ ;  /* 0x0000001000037824 */ /* 0x000fe200078e00ff */
[----:B------:R-:W-:Y:S01]  /*2bb0*/  CS2R R10, SRZ ;  /* 0x00000000000a7805 */ /* 0x000fe2000001ff00 */
[----:B------:R-:W-:Y:S01]  /*2bc0*/  IMAD.X R219, R13, 0x1, R7, P1 ;  /* 0x000000010ddb7824 */ /* 0x000fe200008e0607 */
[----:B------:R-:W-:Y:S01]  /*2bd0*/  LOP3.LUT P1, RZ, R2, 0x10, RZ, 0xc0, !PT ;  /* 0x0000001002ff7812 */ /* 0x000fe2000782c0ff */
[----:B------:R-:W-:Y:S01]  /*2be0*/  IMAD.MOV.U32 R13, RZ, RZ, RZ ;  /* 0x000000ffff0d7224 */ /* 0x000fe200078e00ff */
[----:B------:R-:W-:Y:S01]  /*2bf0*/  IADD3.X R165, PT, PT, R5, UR5, RZ, P0, !PT ;  /* 0x0000000505a57c10 */ /* 0x000fe200087fe4ff */
[----:B------:R-:W-:-:S04]  /*2c00*/  DEPBAR.LE SB0, 0x2 ;  /* 0x000080800000791a */ /* 0x000fc80000000000 */
[----:B------:R-:W-:Y:S01]  /*2c10*/  BAR.SYNC.DEFER_BLOCKING 0x0 ;  /* 0x0000000000007b1d */ /* 0x000fe20000010000 */
[----:B-----5:R-:W-:Y:S01]  /*2c20*/  CS2R R14, SRZ ;  /* 0x00000000000e7805 */ /* 0x020fe2000001ff00 */
[----:B------:R-:W-:Y:S01]  /*2c30*/  IMAD.MOV.U32 R12, RZ, RZ, RZ ;  /* 0x000000ffff0c7224 */ /* 0x000fe200078e00ff */
[----:B------:R-:W-:Y:S02]  /*2c40*/  CS2R R8, SRZ ;  /* 0x0000000000087805 */ /* 0x000fe4000001ff00 */
[----:B------:R-:W-:Y:S02]  /*2c50*/  CS2R R6, SRZ ;  /* 0x0000000000067805 */ /* 0x000fe4000001ff00 */
[----:B------:R-:W-:Y:S01]  /*2c60*/  SEL R223, R223, RZ, !P6 ;  /* 0x000000ffdfdf7207 */ /* 0x000fe20007000000 */
[----:B------:R1:W2:Y:S04]  /*2c70*/  LDSM.16.M88.4 R132, [R196+UR6] ;  /* 0x00000006c484783b */ /* 0x0002a80008000200 */
[----:B------:R1:W3:Y:S04]  /*2c80*/  LDSM.16.M88.4 R152, [R196+UR6+0x1000] ;  /* 0x00100006c498783b */ /* 0x0002e80008000200 */
[----:B------:R1:W4:Y:S04]  /*2c90*/  LDSM.16.M88.4 R156, [R196+UR6+0x2000] ;  /* 0x00200006c49c783b */ /* 0x0003280008000200 */
[----:B------:R1:W1:Y:S04]  /*2ca0*/  LDSM.16.M88.4 R160, [R196+UR6+0x3000] ;  /* 0x00300006c4a0783b */ /* 0x0002680008000200 */
[----:B------:R1:W1:Y:S04]  /*2cb0*/  LDSM.16.M88.4 R136, [R3+UR7+0x8000] ;  /* 0x008000070388783b */ /* 0x0002680008000200 */
[----:B------:R1:W1:Y:S04]  /*2cc0*/  LDSM.16.M88.4 R140, [R3+UR7+0x9000] ;  /* 0x00900007038c783b */ /* 0x0002680008000200 */
[----:B------:R1:W1:Y:S04]  /*2cd0*/  LDSM.16.M88.4 R144, [R3+UR7+0xa000] ;  /* 0x00a000070390783b */ /* 0x0002680008000200 */
[----:B------:R1:W1:Y:S04]  /*2ce0*/  LDSM.16.M88.4 R148, [R3+UR7+0xb000] ;  /* 0x00b000070394783b */ /* 0x0002680008000200 */
[----:B------:R-:W-:Y:S01]  /*2cf0*/  @!PT LDS RZ, [RZ] ;  /* 0x00000000fffff984 */ /* 0x000fe20000000800 */
[----:B------:R-:W-:Y:S01]  /*2d00*/  @!PT LDS RZ, [RZ] ;  /* 0x00000000fffff984 */ /* 0x000fe20000000800 */
[----:B------:R-:W-:Y:S01]  /*2d10*/  @!PT LDS RZ, [RZ] ;  /* 0x00000000fffff984 */ /* 0x000fe20000000800 */
[----:B------:R-:W-:Y:S04]  /*2d20*/  LDGSTS.E.LTC128B.128 [R204+0x180], desc[UR18][R212.64], P4 ;  /* 0x00180000d4cc7fae */ /* 0x000fe8000a1a1a12 */
[----:B------:R-:W-:Y:S04]  /*2d30*/  LDGSTS.E.LTC128B.128 [R203+0x180], desc[UR18][R214.64], P3 ;  /* 0x00180000d6cb7fae */ /* 0x000fe800099a1a12 */
[----:B------:R5:W-:Y:S04]  /*2d40*/  LDGSTS.E.BYPASS.LTC128B.128 [R204+0x8180], desc[UR18][R4.64], P2 ;  /* 0x0818000004cc7fae */ /* 0x000be80009181a12 */
[----:B------:R1:W-:Y:S01]  /*2d50*/  LDGSTS.E.BYPASS.LTC128B.128 [R203+0x8180], desc[UR18][R164.64], P1 ;  /* 0x08180000a4cb7fae */ /* 0x0003e20008981a12 */
[----:B-----5:R-:W-:Y:S01]  /*2d60*/  CS2R R4, SRZ ;  /* 0x0000000000047805 */ /* 0x020fe2000001ff00 */
[----:B--234-:R-:W-:Y:S06]  /*2d70*/  BRA.U !UP0, `(.L_x_178) ;  /* 0x0000000d08987547 */ /* 0x01cfec000b800000 */
[----:B------:R-:W-:Y:S01]  /*2d80*/  IADD3 R198, P0, PT, R164, UR4, RZ ;  /* 0x00000004a4c67c10 */ /* 0x000fe2000ff1e0ff */
[----:B------:R-:W-:Y:S01]  /*2d90*/  IMAD.MOV.U32 R103, RZ, RZ, RZ ;  /* 0x000000ffff677224 */ /* 0x000fe200078e00ff */
[----:B------:R-:W-:Y:S01]  /*2da0*/  LOP3.LUT R2, R196, 0x20, RZ, 0x3c, !PT ;  /* 0x00000020c4027812 */ /* 0x000fe200078e3cff */
[----:B------:R-:W-:Y:S01]  /*2db0*/  UIADD3 UR4, UPT, UPT, UR7, 0x8000, URZ ;  /* 0x0000800007047890 */ /* 0x000fe2000fffe0ff */
[----:B------:R-:W-:Y:S01]  /*2dc0*/  LOP3.LUT R0, R3, 0x20, RZ, 0x3c, !PT ;  /* 0x0000002003007812 */ /* 0x000fe200078e3cff */
[----:B------:R-:W2:Y:S01]  /*2dd0*/  LDCU UR24, c[0x0][0x3e4] ;  /* 0x00007c80ff1877ac */ /* 0x000ea20008000800 */
[----:B------:R-:W-:Y:S01]  /*2de0*/  IADD3.X R199, PT, PT, R165, UR5, RZ, P0, !PT ;  /* 0x00000005a5c77c10 */ /* 0x000fe200087fe4ff */
[----:B------:R-:W-:Y:S01]  /*2df0*/  UMOV UR5, UR6 ;  /* 0x0000000600057c82 */ /* 0x000fe20008000000 */
[----:B------:R-:W3:Y:S01]  /*2e00*/  LDCU UR8, c[0x0][0x38c] ;  /* 0x00007180ff0877ac */ /* 0x000ee20008000800 */
[----:B------:R-:W4:Y:S01]  /*2e10*/  LDCU.64 UR6, c[0x0][0x458] ;  /* 0x00008b00ff0677ac */ /* 0x000f220008000a00 */
[----:B------:R-:W-:Y:S01]  /*2e20*/  UMOV UR23, 0x3 ;  /* 0x0000000300177882 */ /* 0x000fe20000000000 */
[----:B------:R-:W-:Y:S01]  /*2e30*/  UMOV UR22, URZ ;  /* 0x000000ff00167c82 */ /* 0x000fe20008000000 */
[----:B------:R-:W-:Y:S01]  /*2e40*/  UMOV UR21, 0x180 ;  /* 0x0000018000157882 */ /* 0x000fe20000000000 */
[----:B------:R-:W-:Y:S01]  /*2e50*/  UMOV UR20, 0x180 ;  /* 0x0000018000147882 */ /* 0x000fe20000000000 */
[----:B------:R-:W1:Y:S01]  /*2e60*/  LDC R210, c[0x0][0x3a0] ;  /* 0x0000e800ffd27b82 */ /* 0x000e620000000800 */
[----:B------:R-:W-:-:S07]  /*2e70*/  MOV R211, 0x1 ;  /* 0x0000000100d37802 */ /* 0x000fce0000000f00 */
[----:B------:R-:W1:Y:S08]  /*2e80*/  LDC R209, c[0x0][0x418] ;  /* 0x00010600ffd17b82 */ /* 0x000e700000000800 */
[----:B------:R-:W1:Y:S08]  /*2e90*/  LDC R208, c[0x0][0x44c] ;  /* 0x00011300ffd07b82 */ /* 0x000e700000000800 */
[----:B--234-:R-:W1:Y:S02]  /*2ea0*/  LDC R207, c[0x0][0x450] ;  /* 0x00011400ffcf7b82 */ /* 0x01ce640000000800 */
.L_x_179:
[C---:B-1--4-:R-:W-:Y:S01]  /*2eb0*/  HMMA.16816.F32 R4, R132.reuse, R136, R4 ;  /* 0x000000888404723c */ /* 0x052fe20000001804 */
[----:B------:R-:W-:Y:S01]  /*2ec0*/  LDSM.16.M88.4 R164, [R2+UR5] ;  /* 0x0000000502a4783b */ /* 0x000fe20008000200 */
[----:B------:R-:W-:Y:S01]  /*2ed0*/  UISETP.NE.AND UP0, UPT, UR22, 0x3, UPT ;  /* 0x000000031600788c */ /* 0x000fe2000bf05270 */
[----:B------:R-:W-:Y:S02]  /*2ee0*/  UMOV UR17, UR5 ;  /* 0x0000000500117c82 */ /* 0x000fe40008000000 */
[C---:B---3--:R-:W-:Y:S01]  /*2ef0*/  VIADD R241, R204.reuse, UR20 ;  /* 0x00000014ccf17c36 */ /* 0x048fe20008000000 */
[----:B------:R-:W-:Y:S01]  /*2f00*/  UMOV UR13, UR4 ;  /* 0x00000004000d7c82 */ /* 0x000fe20008000000 */
[----:B------:R-:W-:Y:S01]  /*2f10*/  VIADD R239, R203, UR20 ;  /* 0x00000014cbef7c36 */ /* 0x000fe20008000000 */
[C---:B------:R-:W-:Y:S01]  /*2f20*/  HMMA.16816.F32 R8, R132.reuse, R138, R8 ;  /* 0x0000008a8408723c */ /* 0x040fe20000001808 */
[----:B------:R-:W1:Y:S01]  /*2f30*/  LDSM.16.M88.4 R168, [R0+UR4] ;  /* 0x0000000400a8783b */ /* 0x000e620008000200 */
[----:B------:R-:W-:Y:S01]  /*2f40*/  UISETP.NE.AND UP1, UPT, UR23, 0x3, UPT ;  /* 0x000000031700788c */ /* 0x000fe2000bf25270 */
[----:B------:R-:W-:Y:S01]  /*2f50*/  VIADD R237, R204, UR21 ;  /* 0x00000015cced7c36 */ /* 0x000fe20008000000 */
[----:B------:R-:W-:Y:S01]  /*2f60*/  SHF.L.U32 R232, R211, R201, RZ ;  /* 0x000000c9d3e87219 */ /* 0x000fe200000006ff */
[----:B------:R-:W-:Y:S01]  /*2f70*/  VIADD R201, R201, 0x1 ;  /* 0x00000001c9c97836 */ /* 0x000fe20000000000 */
[----:B------:R-:W-:Y:S01]  /*2f80*/  SHF.L.U32 R233, R211, R202, RZ ;  /* 0x000000cad3e97219 */ /* 0x000fe200000006ff */
[----:B------:R-:W-:Y:S01]  /*2f90*/  UMOV UR9, UR20 ;  /* 0x0000001400097c82 */ /* 0x000fe20008000000 */
[C---:B------:R-:W-:Y:S01]  /*2fa0*/  HMMA.16816.F32 R12, R132.reuse, R140, R12 ;  /* 0x0000008c840c723c */ /* 0x040fe2000000180c */
[----:B------:R-:W1:Y:S01]  /*2fb0*/  LDSM.16.M88.4 R172, [R0+UR4+0x1000] ;  /* 0x0010000400ac783b */ /* 0x000e620008000200 */
[----:B------:R-:W-:Y:S01]  /*2fc0*/  UMOV UR10, UR21 ;  /* 0x00000015000a7c82 */ /* 0x000fe20008000000 */
[----:B------:R-:W-:Y:S01]  /*2fd0*/  ISETP.NE.AND P5, PT, R201, R210, PT ;  /* 0x000000d2c900720c */ /* 0x000fe20003fa5270 */
[----:B------:R-:W-:Y:S01]  /*2fe0*/  UMOV UR11, UR22 ;  /* 0x00000016000b7c82 */ /* 0x000fe20008000000 */
[C---:B------:R-:W-:Y:S01]  /*2ff0*/  LOP3.LUT P2, RZ, R233.reuse, R226, RZ, 0xc0, !PT ;  /* 0x000000e2e9ff7212 */ /* 0x040fe2000784c0ff */
[----:B------:R-:W-:Y:S01]  /*3000*/  @!UP1 UIADD3 UR20, UPT, UPT, UR20, -0x180, URZ ;  /* 0xfffffe8014149890 */ /* 0x000fe2000fffe0ff */
[C---:B------:R-:W-:Y:S01]  /*3010*/  LOP3.LUT P0, RZ, R232.reuse, R223, RZ, 0xc0, !PT ;  /* 0x000000dfe8ff7212 */ /* 0x040fe2000780c0ff */
[C---:B------:R-:W-:Y:S01]  /*3020*/  HMMA.16816.F32 R16, R132.reuse, R142, R16 ;  /* 0x0000008e8410723c */ /* 0x040fe20000001810 */
[----:B------:R-:W1:Y:S01]  /*3030*/  LDSM.16.M88.4 R176, [R0+UR4+0x2000] ;  /* 0x0020000400b0783b */ /* 0x000e620008000200 */
[----:B------:R-:W-:Y:S01]  /*3040*/  @UP1 UIADD3 UR20, UPT, UPT, UR9, 0x80, URZ ;  /* 0x0000008009141890 */ /* 0x000fe2000fffe0ff */
[----:B------:R-:W-:Y:S01]  /*3050*/  SEL R234, RZ, 0x10, !P0 ;  /* 0x00000010ffea7807 */ /* 0x000fe20004000000 */
[----:B------:R-:W-:Y:S01]  /*3060*/  UIADD3 UR9, UPT, UPT, UR24, -0x3, URZ ;  /* 0xfffffffd18097890 */ /* 0x000fe2000fffe0ff */
[----:B------:R-:W-:Y:S01]  /*3070*/  LOP3.LUT P1, RZ, R232, R225, RZ, 0xc0, !PT ;  /* 0x000000e1e8ff7212 */ /* 0x000fe2000782c0ff */
[C---:B------:R-:W-:Y:S01]  /*3080*/  IMAD.SHL.U32 R232, R220.reuse, 0x2, RZ ;  /* 0x00000002dce87824 */ /* 0x040fe200078e00ff */
[----:B------:R-:W-:Y:S01]  /*3090*/  @!UP0 UMOV UR22, URZ ;  /* 0x000000ff00168c82 */ /* 0x000fe20008000000 */
[C---:B------:R-:W-:Y:S01]  /*30a0*/  HMMA.16816.F32 R20, R132.reuse, R144, R20 ;  /* 0x000000908414723c */ /* 0x040fe20000001814 */
[----:B------:R-:W1:Y:S01]  /*30b0*/  LDSM.16.M88.4 R180, [R0+UR4+0x3000] ;  /* 0x0030000400b4783b */ /* 0x000e620008000200 */
[----:B------:R-:W-:Y:S01]  /*30c0*/  @!UP0 UIADD3 UR4, UPT, UPT, UR4, -0x180, URZ ;  /* 0xfffffe8004048890 */ /* 0x000fe2000fffe0ff */
[----:B------:R-:W-:Y:S01]  /*30d0*/  SEL R235, RZ, 0x10, !P1 ;  /* 0x00000010ffeb7807 */ /* 0x000fe20004800000 */
[----:B------:R-:W-:Y:S01]  /*30e0*/  @UP0 UIADD3 UR4, UPT, UPT, UR13, 0x80, URZ ;  /* 0x000000800d040890 */ /* 0x000fe2000fffe0ff */
[----:B------:R-:W-:Y:S01]  /*30f0*/  LOP3.LUT P1, RZ, R233, R224, RZ, 0xc0, !PT ;  /* 0x000000e0e9ff7212 */ /* 0x000fe2000782c0ff */
[----:B------:R-:W-:Y:S01]  /*3100*/  IMAD.SHL.U32 R233, R220, 0x4, RZ ;  /* 0x00000004dce97824 */ /* 0x000fe200078e00ff */
[----:B------:R-:W-:Y:S01]  /*3110*/  SEL R235, R235, RZ, P2 ;  /* 0x000000ffebeb7207 */ /* 0x000fe20001000000 */
[C---:B------:R-:W-:Y:S01]  /*3120*/  HMMA.16816.F32 R24, R132.reuse, R146, R24 ;  /* 0x000000928418723c */ /* 0x040fe20000001818 */
[----:B------:R-:W1:Y:S01]  /*3130*/  LDSM.16.M88.4 R184, [R2+UR5+0x1000] ;  /* 0x0010000502b8783b */ /* 0x000e620008000200 */
[----:B------:R-:W-:Y:S01]  /*3140*/  @!P5 IMAD.MOV.U32 R201, RZ, RZ, RZ ;  /* 0x000000ffffc9d224 */ /* 0x000fe200078e00ff */
[----:B------:R-:W-:Y:S01]  /*3150*/  ISETP.NE.U32.AND P0, PT, R235, RZ, PT ;  /* 0x000000ffeb00720c */ /* 0x000fe20003f05070 */
[----:B------:R-:W-:Y:S01]  /*3160*/  VIADD R235, R203, UR21 ;  /* 0x00000015cbeb7c36 */ /* 0x000fe20008000000 */
[----:B------:R-:W-:Y:S01]  /*3170*/  SEL R234, R234, RZ, P1 ;  /* 0x000000ffeaea7207 */ /* 0x000fe20000800000 */
[----:B------:R-:W-:Y:S01]  /*3180*/  @!UP1 UIADD3 UR21, UPT, UPT, UR21, -0x180, URZ ;  /* 0xfffffe8015159890 */ /* 0x000fe2000fffe0ff */
[----:B------:R-:W-:Y:S01]  /*3190*/  LOP3.LUT P2, RZ, R233, 0x10, RZ, 0xc0, !PT ;  /* 0x00000010e9ff7812 */ /* 0x000fe2000784c0ff */
[C---:B------:R-:W-:Y:S01]  /*31a0*/  HMMA.16816.F32 R28, R132.reuse, R148, R28 ;  /* 0x00000094841c723c */ /* 0x040fe2000000181c */
[----:B------:R-:W2:Y:S01]  /*31b0*/  LDSM.16.M88.4 R188, [R2+UR5+0x2000] ;  /* 0x0020000502bc783b */ /* 0x000ea20008000200 */
[----:B------:R-:W-:Y:S01]  /*31c0*/  @UP1 UIADD3 UR21, UPT, UPT, UR10, 0x80, URZ ;  /* 0x000000800a151890 */ /* 0x000fe2000fffe0ff */
[----:B------:R-:W-:Y:S01]  /*31d0*/  ISETP.NE.U32.AND P3, PT, R234, RZ, PT ;  /* 0x000000ffea00720c */ /* 0x000fe20003f65070 */
[----:B------:R-:W-:Y:S01]  /*31e0*/  @UP0 UIADD3 UR22, UPT, UPT, UR11, 0x1, URZ ;  /* 0x000000010b160890 */ /* 0x000fe2000fffe0ff */
[----:B------:R-:W3:Y:S01]  /*31f0*/  @!P5 LDC R234, c[0x0][0x39c] ;  /* 0x0000e700ffeadb82 */ /* 0x000ee20000000800 */
[----:B------:R-:W-:Y:S01]  /*3200*/  LOP3.LUT P1, RZ, R232, 0x10, RZ, 0xc0, !PT ;  /* 0x00000010e8ff7812 */ /* 0x000fe2000782c0ff */
[----:B------:R-:W-:Y:S01]  /*3210*/  UMOV UR12, UR23 ;  /* 0x00000017000c7c82 */ /* 0x000fe20008000000 */
[-C--:B------:R-:W-:Y:S01]  /*3220*/  HMMA.16816.F32 R32, R132, R150.reuse, R32 ;  /* 0x000000968420723c */ /* 0x080fe20000001820 */
[----:B------:R-:W2:Y:S01]  /*3230*/  LDSM.16.M88.4 R192, [R2+UR5+0x3000] ;  /* 0x0030000502c0783b */ /* 0x000ea20008000200 */
[----:B------:R-:W-:Y:S02]  /*3240*/  @!UP0 UIADD3 UR5, UPT, UPT, UR5, -0x180, URZ ;  /* 0xfffffe8005058890 */ /* 0x000fe4000fffe0ff */
[----:B------:R-:W-:Y:S02]  /*3250*/  @UP0 UIADD3 UR5, UPT, UPT, UR17, 0x80, URZ ;  /* 0x0000008011050890 */ /* 0x000fe4000fffe0ff */
[----:B------:R-:W-:Y:S02]  /*3260*/  UISETP.GT.AND UP0, UPT, UR9, -0x2, UPT ;  /* 0xfffffffe0900788c */ /* 0x000fe4000bf04270 */
[C---:B------:R-:W-:Y:S01]  /*3270*/  HMMA.16816.F32 R36, R152.reuse, R150, R36 ;  /* 0x000000969824723c */ /* 0x040fe20000001824 */
[----:B------:R-:W-:Y:S01]  /*3280*/  @!PT LDS RZ, [RZ] ;  /* 0x00000000fffff984 */ /* 0x000fe20000000800 */
[----:B------:R-:W-:Y:S01]  /*3290*/  @!PT LDS RZ, [RZ] ;  /* 0x00000000fffff984 */ /* 0x000fe20000000800 */
[----:B------:R-:W-:Y:S01]  /*32a0*/  @!PT LDS RZ, [RZ] ;  /* 0x00000000fffff984 */ /* 0x000fe20000000800 */
[----:B------:R4:W-:Y:S01]  /*32b0*/  LDGSTS.E.LTC128B.128 [R241+0x1000], desc[UR18][R216.64], P0 ;  /* 0x01000000d8f17fae */ /* 0x0009e200081a1a12 */
[----:B------:R-:W-:Y:S01]  /*32c0*/  @!UP1 UMOV UR23, URZ ;  /* 0x000000ff00179c82 */ /* 0x000fe20008000000 */
[----:B------:R-:W-:Y:S01]  /*32d0*/  @UP1 UIADD3 UR23, UPT, UPT, UR12, 0x1, URZ ;  /* 0x000000010c171890 */ /* 0x000fe2000fffe0ff */
[----:B------:R-:W-:Y:S01]  /*32e0*/  IADD3 R232, P0, PT, R198, UR6, RZ ;  /* 0x00000006c6e87c10 */ /* 0x000fe2000ff1e0ff */
[----:B------:R-:W-:Y:S03]  /*32f0*/  UIADD3 UR24, UPT, UPT, UR24, -0x1, URZ ;  /* 0xffffffff18187890 */ /* 0x000fe6000fffe0ff */
[C---:B------:R-:W-:Y:S01]  /*3300*/  HMMA.16816.F32 R40, R152.reuse, R148, R40 ;  /* 0x000000949828723c */ /* 0x040fe20000001828 */
[----:B------:R-:W-:Y:S02]  /*3310*/  LDGSTS.E.LTC128B.128 [R239+0x1000], desc[UR18][R218.64], P3 ;  /* 0x01000000daef7fae */ /* 0x000fe400099a1a12 */
[----:B------:R-:W-:Y:S05]  /*3320*/  IADD3.X R233, PT, PT, R199, UR7, RZ, P0, !PT ;  /* 0x00000007c7e97c10 */ /* 0x000fea00087fe4ff */
[C---:B------:R-:W-:Y:S01]  /*3330*/  HMMA.16816.F32 R44, R152.reuse, R146, R44 ;  /* 0x00000092982c723c */ /* 0x040fe2000000182c */
[----:B------:R5:W-:Y:S07]  /*3340*/  LDGSTS.E.BYPASS.LTC128B.128 [R237+0x9000], desc[UR18][R198.64], P2 ;  /* 0x09000000c6ed7fae */ /* 0x000bee0009181a12 */
[C---:B------:R-:W-:Y:S01]  /*3350*/  HMMA.16816.F32 R48, R152.reuse, R144, R48 ;  /* 0x000000909830723c */ /* 0x040fe20000001830 */
[----:B------:R1:W-:Y:S02]  /*3360*/  LDGSTS.E.BYPASS.LTC128B.128 [R235+0x9000], desc[UR18][R232.64], P1 ;  /* 0x09000000e8eb7fae */ /* 0x0003e40008981a12 */
[----:B----4-:R-:W-:Y:S05]  /*3370*/  VIADD R241, R204, UR20 ;  /* 0x00000014ccf17c36 */ /* 0x010fea0008000000 */
[C---:B------:R-:W-:Y:S01]  /*3380*/  HMMA.16816.F32 R52, R152.reuse, R142, R52 ;  /* 0x0000008e9834723c */ /* 0x040fe20000001834 */
[----:B------:R-:W0:Y:S07]  /*3390*/  LDGDEPBAR ;  /* 0x00000000000079af */ /* 0x000e2e0000000000 */
[C---:B------:R-:W-:Y:S01]  /*33a0*/  HMMA.16816.F32 R56, R152.reuse, R140, R56 ;  /* 0x0000008c9838723c */ /* 0x040fe20000001838 */
[----:B-----5:R-:W4:Y:S02]  /*33b0*/  LDC.64 R198, c[0x0][0x468] ;  /* 0x00011a00ffc67b82 */ /* 0x020f240000000a00 */
[----:B------:R-:W-:Y:S05]  /*33c0*/  @!P5 VIADD R237, R202, 0x1 ;  /* 0x00000001caedd836 */ /* 0x000fea0000000000 */
[C---:B------:R-:W-:Y:S03]  /*33d0*/  HMMA.16816.F32 R60, R152.reuse, R138, R60 ;  /* 0x0000008a983c723c */ /* 0x040fe6000000183c */
[----:B-1----:R-:W-:Y:S02]  /*33e0*/  VIADD R235, R222, 0x1 ;  /* 0x00000001deeb7836 */ /* 0x002fe40000000000 */
[----:B------:R-:W-:Y:S03]  /*33f0*/  IMAD.MOV.U32 R222, RZ, RZ, RZ ;  /* 0x000000ffffde7224 */ /* 0x000fe600078e00ff */
[-C--:B------:R-:W-:Y:S03]  /*3400*/  HMMA.16816.F32 R64, R152, R136.reuse, R64 ;  /* 0x000000889840723c */ /* 0x080fe60000001840 */
[----:B------:R-:W-:Y:S05]  /*3410*/  ISETP.NE.AND P4, PT, R235, R208, PT ;  /* 0x000000d0eb00720c */ /* 0x000fea0003f85270 */
[C---:B------:R-:W-:Y:S04]  /*3420*/  HMMA.16816.F32 R68, R156.reuse, R136, R68 ;  /* 0x000000889c44723c */ /* 0x040fe80000001844 */
[C---:B---3--:R-:W-:Y:S04]  /*3430*/  @!P5 ISETP.GE.AND P0, PT, R237.reuse, R234, PT ;  /* 0x000000eaed00d20c */ /* 0x048fe80003f06270 */
[C---:B------:R-:W-:Y:S01]  /*3440*/  HMMA.16816.F32 R72, R156.reuse, R138, R72 ;  /* 0x0000008a9c48723c */ /* 0x040fe20000001848 */
[----:B----4-:R-:W1:Y:S01]  /*3450*/  @P4 LDC R198, c[0x0][0x460] ;  /* 0x00011800ffc64b82 */ /* 0x010e620000000800 */
[----:B------:R-:W-:Y:S07]  /*3460*/  DEPBAR.LE SB0, 0x2 ;  /* 0x000080800000791a */ /* 0x000fee0000000000 */
[----:B------:R-:W3:Y:S08]  /*3470*/  @P4 LDC R199, c[0x0][0x464] ;  /* 0x00011900ffc74b82 */ /* 0x000ef00000000800 */
[----:B------:R-:W-:Y:S01]  /*3480*/  BAR.SYNC.DEFER_BLOCKING 0x0 ;  /* 0x0000000000007b1d */ /* 0x000fe20000010000 */
[C---:B------:R-:W-:Y:S05]  /*3490*/  HMMA.16816.F32 R76, R156.reuse, R140, R76 ;  /* 0x0000008c9c4c723c */ /* 0x040fea000000184c */
[----:B------:R-:W-:Y:S02]  /*34a0*/  @!P5 SEL R202, R237, RZ, !P0 ;  /* 0x000000ffedcad207 */ /* 0x000fe40004000000 */
[----:B------:R-:W-:Y:S01]  /*34b0*/  @!P5 SEL R222, R211, 0x2, !P0 ;  /* 0x00000002d3ded807 */ /* 0x000fe20004000000 */
[C---:B------:R-:W-:Y:S04]  /*34c0*/  HMMA.16816.F32 R80, R156.reuse, R142, R80 ;  /* 0x0000008e9c50723c */ /* 0x040fe80000001850 */
[----:B------:R-:W-:Y:S01]  /*34d0*/  IMAD.SHL.U32 R239, R222, 0x8, RZ ;  /* 0x00000008deef7824 */ /* 0x000fe200078e00ff */
[----:B------:R-:W-:Y:S03]  /*34e0*/  SEL R222, R207, RZ, !P4 ;  /* 0x000000ffcfde7207 */ /* 0x000fe60006000000 */
[C---:B------:R-:W-:Y:S03]  /*34f0*/  HMMA.16816.F32 R84, R156.reuse, R144, R84 ;  /* 0x000000909c54723c */ /* 0x040fe60000001854 */
[----:B-1----:R-:W-:Y:S01]  /*3500*/  IADD3 R232, P1, PT, R198, R232, RZ ;  /* 0x000000e8c6e87210 */ /* 0x002fe20007f3e0ff */
[----:B------:R-:W-:Y:S01]  /*3510*/  IMAD.IADD R221, R222, 0x1, R221 ;  /* 0x00000001dedd7824 */ /* 0x000fe200078e02dd */
[----:B------:R-:W-:Y:S03]  /*3520*/  SEL R222, R235, RZ, P4 ;  /* 0x000000ffebde7207 */ /* 0x000fe60002000000 */
[C---:B------:R-:W-:Y:S03]  /*3530*/  HMMA.16816.F32 R88, R156.reuse, R146, R88 ;  /* 0x000000929c58723c */ /* 0x040fe60000001858 */
[----:B---3--:R-:W-:Y:S01]  /*3540*/  IMAD.X R233, R199, 0x1, R233, P1 ;  /* 0x00000001c7e97824 */ /* 0x008fe200008e06e9 */
[----:B------:R-:W-:Y:S02]  /*3550*/  ISETP.GE.AND P1, PT, R237, R234, !P5 ;  /* 0x000000eaed00720c */ /* 0x000fe40006f26270 */
[----:B------:R-:W-:Y:S02]  /*3560*/  SHF.L.U32 R199, R211, R202, RZ ;  /* 0x000000cad3c77219 */ /* 0x000fe400000006ff */
[C---:B------:R-:W-:Y:S03]  /*3570*/  HMMA.16816.F32 R92, R156.reuse, R148, R92 ;  /* 0x000000949c5c723c */ /* 0x040fe6000000185c */
[----:B------:R-:W-:Y:S05]  /*3580*/  SEL R198, R209, RZ, P1 ;  /* 0x000000ffd1c67207 */ /* 0x000fea0000800000 */
[-C--:B------:R-:W-:Y:S03]  /*3590*/  HMMA.16816.F32 R96, R156, R150.reuse, R96 ;  /* 0x000000969c60723c */ /* 0x080fe60000001860 */
[----:B------:R-:W-:Y:S01]  /*35a0*/  IMAD.IADD R231, R198, 0x1, R231 ;  /* 0x00000001c6e77824 */ /* 0x000fe200078e02e7 */
[----:B------:R-:W-:Y:S04]  /*35b0*/  SHF.L.U32 R198, R211, R201, RZ ;  /* 0x000000c9d3c67219 */ /* 0x000fe800000006ff */
[C---:B------:R-:W-:Y:S08]  /*35c0*/  HMMA.16816.F32 R100, R160.reuse, R150, R100 ;  /* 0x00000096a064723c */ /* 0x040ff00000001864 */
[C---:B------:R-:W-:Y:S08]  /*35d0*/  HMMA.16816.F32 R104, R160.reuse, R148, R104 ;  /* 0x00000094a068723c */ /* 0x040ff00000001868 */
[C---:B------:R-:W-:Y:S08]  /*35e0*/  HMMA.16816.F32 R108, R160.reuse, R146, R108 ;  /* 0x00000092a06c723c */ /* 0x040ff0000000186c */
[C---:B------:R-:W-:Y:S08]  /*35f0*/  HMMA.16816.F32 R112, R160.reuse, R144, R112 ;  /* 0x00000090a070723c */ /* 0x040ff00000001870 */
[C---:B------:R-:W-:Y:S08]  /*3600*/  HMMA.16816.F32 R116, R160.reuse, R142, R116 ;  /* 0x0000008ea074723c */ /* 0x040ff00000001874 */
[C---:B------:R-:W-:Y:S08]  /*3610*/  HMMA.16816.F32 R120, R160.reuse, R140, R120 ;  /* 0x0000008ca078723c */ /* 0x040ff00000001878 */
[C---:B------:R-:W-:Y:S08]  /*3620*/  HMMA.16816.F32 R124, R160.reuse, R138, R124 ;  /* 0x0000008aa07c723c */ /* 0x040ff0000000187c */
[----:B------:R-:W-:-:S08]  /*3630*/  HMMA.16816.F32 R128, R160, R136, R128 ;  /* 0x00000088a080723c */ /* 0x000fd00000001880 */
[C---:B------:R-:W-:Y:S08]  /*3640*/  HMMA.16816.F32 R4, R164.reuse, R168, R4 ;  /* 0x000000a8a404723c */ /* 0x040ff00000001804 */
[C---:B------:R-:W-:Y:S08]  /*3650*/  HMMA.16816.F32 R8, R164.reuse, R170, R8 ;  /* 0x000000aaa408723c */ /* 0x040ff00000001808 */
[C---:B------:R-:W-:Y:S08]  /*3660*/  HMMA.16816.F32 R12, R164.reuse, R172, R12 ;  /* 0x000000aca40c723c */ /* 0x040ff0000000180c */
[C---:B------:R-:W-:Y:S08]  /*3670*/  HMMA.16816.F32 R16, R164.reuse, R174, R16 ;  /* 0x000000aea410723c */ /* 0x040ff00000001810 */
[C---:B------:R-:W-:Y:S01]  /*3680*/  HMMA.16816.F32 R20, R164.reuse, R176, R20 ;  /* 0x000000b0a414723c */ /* 0x040fe20000001814 */
[----:B------:R-:W1:Y:S01]  /*3690*/  LDC.64 R238, c[0x0][R239+0x400] ;  /* 0x00010000efee7b82 */ /* 0x000e620000000a00 */
[----:B------:R3:W4:Y:S06]  /*36a0*/  LDSM.16.M88.4 R132, [R196+UR5] ;  /* 0x00000005c484783b */ /* 0x00072c0008000200 */
[C---:B------:R-:W-:Y:S02]  /*36b0*/  HMMA.16816.F32 R24, R164.reuse, R178, R24 ;  /* 0x000000b2a418723c */ /* 0x040fe40000001818 */
[----:B------:R3:W4:Y:S06]  /*36c0*/  LDSM.16.M88.4 R152, [R196+UR5+0x1000] ;  /* 0x00100005c498783b */ /* 0x00072c0008000200 */
[C---:B------:R-:W-:Y:S02]  /*36d0*/  HMMA.16816.F32 R28, R164.reuse, R180, R28 ;  /* 0x000000b4a41c723c */ /* 0x040fe4000000181c */
[----:B------:R3:W4:Y:S06]  /*36e0*/  LDSM.16.M88.4 R156, [R196+UR5+0x2000] ;  /* 0x00200005c49c783b */ /* 0x00072c0008000200 */
[-C--:B------:R-:W-:Y:S02]  /*36f0*/  HMMA.16816.F32 R32, R164, R182.reuse, R32 ;  /* 0x000000b6a420723c */ /* 0x080fe40000001820 */
[----:B------:R3:W4:Y:S01]  /*3700*/  LDSM.16.M88.4 R160, [R196+UR5+0x3000] ;  /* 0x00300005c4a0783b */ /* 0x0007220008000200 */
[C---:B-1----:R-:W-:Y:S02]  /*3710*/  IADD3 R214, P2, PT, R238.reuse, R214, RZ ;  /* 0x000000d6eed67210 */ /* 0x042fe40007f5e0ff */
[C---:B------:R-:W-:Y:S03]  /*3720*/  IADD3 R212, P3, PT, R238.reuse, R212, RZ ;  /* 0x000000d4eed47210 */ /* 0x040fe60007f7e0ff */
[C---:B------:R-:W-:Y:S02]  /*3730*/  HMMA.16816.F32 R36, R184.reuse, R182, R36 ;  /* 0x000000b6b824723c */ /* 0x040fe40000001824 */
[----:B------:R3:W4:Y:S02]  /*3740*/  LDSM.16.M88.4 R136, [R3+UR4] ;  /* 0x000000040388783b */ /* 0x0007240008000200 */
[C---:B------:R-:W-:Y:S01]  /*3750*/  IMAD.X R215, R239.reuse, 0x1, R215, P2 ;  /* 0x00000001efd77824 */ /* 0x040fe200010e06d7 */
[C---:B------:R-:W-:Y:S01]  /*3760*/  IADD3 R216, P1, PT, R238.reuse, R216, RZ ;  /* 0x000000d8eed87210 */ /* 0x040fe20007f3e0ff */
[C---:B------:R-:W-:Y:S01]  /*3770*/  IMAD.X R213, R239.reuse, 0x1, R213, P3 ;  /* 0x00000001efd57824 */ /* 0x040fe200018e06d5 */
[----:B------:R-:W-:Y:S01]  /*3780*/  IADD3 R218, P0, PT, R238, R218, RZ ;  /* 0x000000daeeda7210 */ /* 0x000fe20007f1e0ff */
[C---:B------:R-:W-:Y:S02]  /*3790*/  HMMA.16816.F32 R40, R184.reuse, R180, R40 ;  /* 0x000000b4b828723c */ /* 0x040fe40000001828 */
[----:B------:R3:W4:Y:S01]  /*37a0*/  LDSM.16.M88.4 R140, [R3+UR4+0x1000] ;  /* 0x00100004038c783b */ /* 0x0007220008000200 */
[----:B------:R-:W-:Y:S01]  /*37b0*/  IMAD.X R217, R239, 0x1, R217, P1 ;  /* 0x00000001efd97824 */ /* 0x000fe200008e06d9 */
[----:B------:R-:W-:Y:S01]  /*37c0*/  ISETP.GE.U32.AND P1, PT, R231, UR8, PT ;  /* 0x00000008e7007c0c */ /* 0x000fe2000bf26070 */
[----:B------:R-:W-:Y:S01]  /*37d0*/  IMAD.X R219, R239, 0x1, R219, P0 ;  /* 0x00000001efdb7824 */ /* 0x000fe200000e06db */
[----:B------:R-:W-:Y:S02]  /*37e0*/  ISETP.GE.U32.AND P0, PT, R221, R200, PT ;  /* 0x000000c8dd00720c */ /* 0x000fe40003f06070 */
[C---:B------:R-:W-:Y:S02]  /*37f0*/  HMMA.16816.F32 R44, R184.reuse, R178, R44 ;  /* 0x000000b2b82c723c */ /* 0x040fe4000000182c */
[----:B------:R3:W4:Y:S01]  /*3800*/  LDSM.16.M88.4 R144, [R3+UR4+0x2000] ;  /* 0x002000040390783b */ /* 0x0007220008000200 */
[----:B------:R-:W-:Y:S01]  /*3810*/  VIADD R239, R203, UR20 ;  /* 0x00000014cbef7c36 */ /* 0x000fe20008000000 */
[----:B------:R-:W-:Y:S02]  /*3820*/  SEL R229, R229, RZ, !P1 ;  /* 0x000000ffe5e57207 */ /* 0x000fe40004800000 */
[----:B------:R-:W-:Y:S02]  /*3830*/  SEL R230, R230, RZ, !P1 ;  /* 0x000000ffe6e67207 */ /* 0x000fe40004800000 */
[C---:B------:R-:W-:Y:S02]  /*3840*/  HMMA.16816.F32 R48, R184.reuse, R176, R48 ;  /* 0x000000b0b830723c */ /* 0x040fe40000001830 */
[----:B------:R3:W4:Y:S01]  /*3850*/  LDSM.16.M88.4 R148, [R3+UR4+0x3000] ;  /* 0x003000040394783b */ /* 0x0007220008000200 */
[----:B------:R-:W-:Y:S02]  /*3860*/  LOP3.LUT P2, RZ, R198, R229, RZ, 0xc0, !PT ;  /* 0x000000e5c6ff7212 */ /* 0x000fe4000784c0ff */
[----:B------:R-:W-:Y:S03]  /*3870*/  LOP3.LUT P3, RZ, R199, R230, RZ, 0xc0, !PT ;  /* 0x000000e6c7ff7212 */ /* 0x000fe6000786c0ff */
[C---:B------:R-:W-:Y:S01]  /*3880*/  HMMA.16816.F32 R52, R184.reuse, R174, R52 ;  /* 0x000000aeb834723c */ /* 0x040fe20000001834 */
[----:B------:R-:W-:Y:S02]  /*3890*/  SEL R235, RZ, 0x10, !P2 ;  /* 0x00000010ffeb7807 */ /* 0x000fe40005000000 */
[----:B------:R-:W-:Y:S02]  /*38a0*/  SEL R227, R227, RZ, !P1 ;  /* 0x000000ffe3e37207 */ /* 0x000fe40004800000 */
[----:B------:R-:W-:Y:S02]  /*38b0*/  SEL R235, R235, RZ, P3 ;  /* 0x000000ffebeb7207 */ /* 0x000fe40001800000 */
[----:B------:R-:W-:Y:S01]  /*38c0*/  SEL R220, R220, RZ, !P0 ;  /* 0x000000ffdcdc7207 */ /* 0x000fe20004000000 */
[C---:B------:R-:W-:Y:S03]  /*38d0*/  HMMA.16816.F32 R56, R184.reuse, R172, R56 ;  /* 0x000000acb838723c */ /* 0x040fe60000001838 */
[----:B------:R-:W-:Y:S01]  /*38e0*/  LOP3.LUT P0, RZ, R198, R227, RZ, 0xc0, !PT ;  /* 0x000000e3c6ff7212 */ /* 0x000fe2000780c0ff */
[----:B------:R-:W-:Y:S01]  /*38f0*/  IMAD.SHL.U32 R198, R220, 0x8, RZ ;  /* 0x00000008dcc67824 */ /* 0x000fe200078e00ff */
[----:B------:R-:W-:Y:S02]  /*3900*/  SEL R228, R228, RZ, !P1 ;  /* 0x000000ffe4e47207 */ /* 0x000fe40004800000 */
[----:B------:R-:W-:Y:S01]  /*3910*/  SEL R234, RZ, 0x10, !P0 ;  /* 0x00000010ffea7807 */ /* 0x000fe20004000000 */
[C---:B------:R-:W-:Y:S03]  /*3920*/  HMMA.16816.F32 R60, R184.reuse, R170, R60 ;  /* 0x000000aab83c723c */ /* 0x040fe6000000183c */
[----:B------:R-:W-:Y:S01]  /*3930*/  ISETP.NE.U32.AND P0, PT, R235, RZ, PT ;  /* 0x000000ffeb00720c */ /* 0x000fe20003f05070 */
[----:B------:R-:W-:Y:S01]  /*3940*/  VIADD R235, R204, UR21 ;  /* 0x00000015cceb7c36 */ /* 0x000fe20008000000 */
[----:B------:R-:W-:Y:S02]  /*3950*/  SEL R226, R226, RZ, !P1 ;  /* 0x000000ffe2e27207 */ /* 0x000fe40004800000 */
[----:B------:R-:W-:Y:S01]  /*3960*/  SEL R225, R225, RZ, !P1 ;  /* 0x000000ffe1e17207 */ /* 0x000fe20004800000 */
[-C--:B------:R-:W-:Y:S03]  /*3970*/  HMMA.16816.F32 R64, R184, R168.reuse, R64 ;  /* 0x000000a8b840723c */ /* 0x080fe60000001840 */
[----:B------:R-:W-:Y:S02]  /*3980*/  SEL R224, R224, RZ, !P1 ;  /* 0x000000ffe0e07207 */ /* 0x000fe40004800000 */
[----:B------:R-:W-:Y:S02]  /*3990*/  SEL R223, R223, RZ, !P1 ;  /* 0x000000ffdfdf7207 */ /* 0x000fe40004800000 */
[----:B------:R-:W-:Y:S01]  /*39a0*/  LOP3.LUT P1, RZ, R199, R228, RZ, 0xc0, !PT ;  /* 0x000000e4c7ff7212 */ /* 0x000fe2000782c0ff */
[C---:B--2---:R-:W-:Y:S01]  /*39b0*/  HMMA.16816.F32 R68, R188.reuse, R168, R68 ;  /* 0x000000a8bc44723c */ /* 0x044fe20000001844 */
[----:B------:R-:W-:Y:S01]  /*39c0*/  @!PT LDS RZ, [RZ] ;  /* 0x00000000fffff984 */ /* 0x000fe20000000800 */
[----:B------:R-:W-:Y:S01]  /*39d0*/  @!PT LDS RZ, [RZ] ;  /* 0x00000000fffff984 */ /* 0x000fe20000000800 */
[----:B------:R-:W-:Y:S01]  /*39e0*/  @!PT LDS RZ, [RZ] ;  /* 0x00000000fffff984 */ /* 0x000fe20000000800 */
[----:B------:R3:W-:Y:S03]  /*39f0*/  LDGSTS.E.LTC128B.128 [R241], desc[UR18][R212.64], P0 ;  /* 0x00000000d4f17fae */ /* 0x0007e600081a1a12 */
[----:B------:R-:W-:Y:S01]  /*3a00*/  IADD3 R236, P0, PT, R232, UR6, RZ ;  /* 0x00000006e8ec7c10 */ /* 0x000fe2000ff1e0ff */
[----:B------:R-:W-:Y:S01]  /*3a10*/  IMAD.SHL.U32 R199, R220, 0x10, RZ ;  /* 0x00000010dcc77824 */ /* 0x000fe200078e00ff */
[----:B------:R-:W-:Y:S02]  /*3a20*/  SEL R234, R234, RZ, P1 ;  /* 0x000000ffeaea7207 */ /* 0x000fe40000800000 */
[C---:B------:R-:W-:Y:S03]  /*3a30*/  HMMA.16816.F32 R72, R188.reuse, R170, R72 ;  /* 0x000000aabc48723c */ /* 0x040fe60000001848 */
[----:B------:R-:W-:Y:S01]  /*3a40*/  ISETP.NE.U32.AND P3, PT, R234, RZ, PT ;  /* 0x000000ffea00720c */ /* 0x000fe20003f65070 */
[----:B------:R-:W-:Y:S01]  /*3a50*/  VIADD R234, R203, UR21 ;  /* 0x00000015cbea7c36 */ /* 0x000fe20008000000 */
[----:B------:R-:W-:Y:S02]  /*3a60*/  LOP3.LUT P2, RZ, R199, 0x10, RZ, 0xc0, !PT ;  /* 0x00000010c7ff7812 */ /* 0x000fe4000784c0ff */
[----:B------:R-:W-:Y:S01]  /*3a70*/  LOP3.LUT P1, RZ, R198, 0x10, RZ, 0xc0, !PT ;  /* 0x00000010c6ff7812 */ /* 0x000fe2000782c0ff */
[C---:B------:R-:W-:Y:S03]  /*3a80*/  HMMA.16816.F32 R76, R188.reuse, R172, R76 ;  /* 0x000000acbc4c723c */ /* 0x040fe6000000184c */
[----:B------:R-:W-:Y:S02]  /*3a90*/  IADD3.X R237, PT, PT, R233, UR7, RZ, P0, !PT ;  /* 0x00000007e9ed7c10 */ /* 0x000fe400087fe4ff */
[----:B------:R-:W-:Y:S03]  /*3aa0*/  IADD3 R198, P0, PT, R236, UR6, RZ ;  /* 0x00000006ecc67c10 */ /* 0x000fe6000ff1e0ff */
[C---:B------:R-:W-:Y:S01]  /*3ab0*/  HMMA.16816.F32 R80, R188.reuse, R174, R80 ;  /* 0x000000aebc50723c */ /* 0x040fe20000001850 */
[----:B------:R3:W-:Y:S02]  /*3ac0*/  LDGSTS.E.LTC128B.128 [R239], desc[UR18][R214.64], P3 ;  /* 0x00000000d6ef7fae */ /* 0x0007e400099a1a12 */
[----:B------:R-:W-:Y:S05]  /*3ad0*/  IADD3.X R199, PT, PT, R237, UR7, RZ, P0, !PT ;  /* 0x00000007edc77c10 */ /* 0x000fea00087fe4ff */
[C---:B------:R-:W-:Y:S01]  /*3ae0*/  HMMA.16816.F32 R84, R188.reuse, R176, R84 ;  /* 0x000000b0bc54723c */ /* 0x040fe20000001854 */
[----:B------:R3:W-:Y:S07]  /*3af0*/  LDGSTS.E.BYPASS.LTC128B.128 [R235+0x8000], desc[UR18][R232.64], P2 ;  /* 0x08000000e8eb7fae */ /* 0x0007ee0009181a12 */
[C---:B------:R-:W-:Y:S01]  /*3b00*/  HMMA.16816.F32 R88, R188.reuse, R178, R88 ;  /* 0x000000b2bc58723c */ /* 0x040fe20000001858 */
[----:B------:R3:W-:Y:S07]  /*3b10*/  LDGSTS.E.BYPASS.LTC128B.128 [R234+0x8000], desc[UR18][R236.64], P1 ;  /* 0x08000000ecea7fae */ /* 0x0007ee0008981a12 */
[C---:B------:R-:W-:Y:S08]  /*3b20*/  HMMA.16816.F32 R92, R188.reuse, R180, R92 ;  /* 0x000000b4bc5c723c */ /* 0x040ff0000000185c */
[-C--:B------:R-:W-:Y:S08]  /*3b30*/  HMMA.16816.F32 R96, R188, R182.reuse, R96 ;  /* 0x000000b6bc60723c */ /* 0x080ff00000001860 */
[C---:B------:R-:W-:Y:S08]  /*3b40*/  HMMA.16816.F32 R100, R192.reuse, R182, R100 ;  /* 0x000000b6c064723c */ /* 0x040ff00000001864 */
[C---:B------:R-:W-:Y:S08]  /*3b50*/  HMMA.16816.F32 R104, R192.reuse, R180, R104 ;  /* 0x000000b4c068723c */ /* 0x040ff00000001868 */
[C---:B------:R-:W-:Y:S08]  /*3b60*/  HMMA.16816.F32 R108, R192.reuse, R178, R108 ;  /* 0x000000b2c06c723c */ /* 0x040ff0000000186c */
[C---:B------:R-:W-:Y:S08]  /*3b70*/  HMMA.16816.F32 R112, R192.reuse, R176, R112 ;  /* 0x000000b0c070723c */ /* 0x040ff00000001870 */
[C---:B------:R-:W-:Y:S08]  /*3b80*/  HMMA.16816.F32 R116, R192.reuse, R174, R116 ;  /* 0x000000aec074723c */ /* 0x040ff00000001874 */
[C---:B------:R-:W-:Y:S08]  /*3b90*/  HMMA.16816.F32 R120, R192.reuse, R172, R120 ;  /* 0x000000acc078723c */ /* 0x040ff00000001878 */
[C---:B------:R-:W-:Y:S08]  /*3ba0*/  HMMA.16816.F32 R124, R192.reuse, R170, R124 ;  /* 0x000000aac07c723c */ /* 0x040ff0000000187c */
[----:B------:R-:W-:Y:S01]  /*3bb0*/  HMMA.16816.F32 R128, R192, R168, R128 ;  /* 0x000000a8c080723c */ /* 0x000fe20000001880 */
[----:B------:R-:W-:Y:S02]  /*3bc0*/  @!UPT UIADD3 URZ, UPT, UPT, URZ, URZ, URZ ;  /* 0x000000fffffff290 */ /* 0x000fe4000fffe0ff */
[----:B------:R-:W-:Y:S11]  /*3bd0*/  BRA.U UP0, `(.L_x_179) ;  /* 0xfffffff100b47547 */ /* 0x000ff6000b83ffff */
.L_x_178:
[----:B------:R-:W2:Y:S01]  /*3be0*/  LDCU.64 UR4, c[0x0][0x518] ;  /* 0x0000a300ff0477ac */ /* 0x000ea20008000a00 */
[----:B------:R-:W0:Y:S01]  /*3bf0*/  LDGDEPBAR ;  /* 0x00000000000079af */ /* 0x000e220000000000 */
[----:B------:R-:W3:Y:S03]  /*3c00*/  LDC R2, c[0x0][0x3d0] ;  /* 0x0000f400ff027b82 */ /* 0x000ee60000000800 */
[----:B------:R-:W0:Y:S05]  /*3c10*/  LDGDEPBAR ;  /* 0x00000000000079af */ /* 0x000e2a0000000000 */
[----:B----4-:R-:W4:Y:S01]  /*3c20*/  LDC R134, c[0x0][0x530] ;  /* 0x00014c00ff867b82 */ /* 0x010f220000000800 */
[----:B--2---:R-:W-:-:S07]  /*3c30*/  ISETP.NE.U32.AND P0, PT, RZ, UR4, PT ;  /* 0x00000004ff007c0c */ /* 0x004fce000bf05070 */
[----:B------:R-:W2:Y:S01]  /*3c40*/  LDC.64 R132, c[0x0][0x528] ;  /* 0x00014a00ff847b82 */ /* 0x000ea20000000a00 */
[----:B------:R-:W3:Y:S01]  /*3c50*/  LDCU UR4, c[0x0][0x3c8] ;  /* 0x00007900ff0477ac */ /* 0x000ee20008000800 */
[----:B------:R-:W-:Y:S01]  /*3c60*/  ISETP.NE.AND.EX P0, PT, RZ, UR5, PT, P0 ;  /* 0x00000005ff007c0c */ /* 0x000fe2000bf05300 */
[----:B------:R-:W-:-:S12]  /*3c70*/  DEPBAR.LE SB0, 0x0 ;  /* 0x000080000000791a */ /* 0x000fd80000000000 */
[----:B-1----:R-:W1:Y:S08]  /*3c80*/  @P0 LDC.64 R136, c[0x0][0x518] ;  /* 0x00014600ff880b82 */ /* 0x002e700000000a00 */
[----:B------:R-:W-:Y:S06]  /*3c90*/  BAR.SYNC.DEFER_BLOCKING 0x0 ;  /* 0x0000000000007b1d */ /* 0x000fec0000010000 */
[----:B-1----:R1:W5:Y:S01]  /*3ca0*/  @P0 LDG.E R165, desc[UR18][R136.64] ;  /* 0x0000001288a50981 */ /* 0x002362000c1e1900 */
[----:B------:R-:W1:Y:S01]  /*3cb0*/  LDCU UR5, c[0x0][0x510] ;  /* 0x0000a200ff0577ac */ /* 0x000e620008000800 */
[----:B---3--:R-:W-:Y:S01]  /*3cc0*/  ISETP.GT.AND P6, PT, R2, 0x1, PT ;  /* 0x000000010200780c */ /* 0x008fe20003fc4270 */
[----:B------:R-:W-:Y:S01]  /*3cd0*/  IMAD R166, R205, UR4, R206 ;  /* 0x00000004cda67c24 */ /* 0x000fe2000f8e02ce */
[----:B------:R-:W3:Y:S01]  /*3ce0*/  S2R R0, SR_CTAID.Z ;  /* 0x0000000000007919 */ /* 0x000ee20000002700 */
[----:B------:R-:W-:Y:S01]  /*3cf0*/  IMAD.MOV.U32 R135, RZ, RZ, -0x1 ;  /* 0xffffffffff877424 */ /* 0x000fe200078e00ff */
[----:B----4-:R-:W-:Y:S01]  /*3d00*/  ISETP.EQ.AND P6, PT, R134, 0x1, P6 ;  /* 0x000000018600780c */ /* 0x010fe200037c2270 */
[----:B--2---:R-:W-:-:S04]  /*3d10*/  IMAD.WIDE R166, R166, 0x4, R132 ;  /* 0x00000004a6a67825 */ /* 0x004fc800078e0284 */
[----:B-1----:R-:W-:Y:S01]  /*3d20*/  IMAD.U32 R164, RZ, RZ, UR5 ;  /* 0x00000005ffa47e24 */ /* 0x002fe2000f8e00ff */
[----:B------:R-:W1:Y:S07]  /*3d30*/  @!P0 LDC R165, c[0x0][0x508] ;  /* 0x00014200ffa58b82 */ /* 0x000e6e0000000800 */
[----:B---3--:R-:W-:Y:S05]  /*3d40*/  @!P6 BRA `(.L_x_180) ;  /* 0x000000000020e947 */ /* 0x008fea0003800000 */
[----:B------:R-:W2:Y:S01]  /*3d50*/  LDC R164, c[0x0][0x510] ;  /* 0x00014400ffa47b82 */ /* 0x000ea20000000800 */
[----:B------:R-:W-:Y:S01]  /*3d60*/  ISETP.NE.AND P0, PT, R197, RZ, PT ;  /* 0x000000ffc500720c */ /* 0x000fe20003f05270 */
[----:B------:R-:W-:Y:S02]  /*3d70*/  IMAD.MOV.U32 R135, RZ, RZ, -0x1 ;  /* 0xffffffffff877424 */ /* 0x000fe400078e00ff */
[----:B------:R-:W-:-:S10]  /*3d80*/  VIADD R3, R2, 0xffffffff ;  /* 0xffffffff02037836 */ /* 0x000fd40000000000 */
[----:B------:R3:W4:Y:S04]  /*3d90*/  @!P0 LDG.E.STRONG.GPU R135, desc[UR18][R166.64] ;  /* 0x00000012a6878981 */ /* 0x000728000c1ef900 */
[----:B----4-:R-:W-:Y:S01]  /*3da0*/  @!P0 CCTL.IVALL ;  /* 0x00000000ff00898f */ /* 0x010fe20002000000 */
[----:B------:R-:W-:-:S04]  /*3db0*/  ISETP.NE.AND P0, PT, R0, R3, PT ;  /* 0x000000030000720c */ /* 0x000fc80003f05270 */
[----:B--23--:R-:W-:-:S09]  /*3dc0*/  FSEL R164, R164, -QNAN , !P0 ;  /* 0xffffffffa4a47808 */ /* 0x00cfd20004000000 */
.L_x_180:
[C---:B------:R-:W-:Y:S01]  /*3dd0*/  IMAD.SHL.U32 R2, R197.reuse, 0x4, RZ ;  /* 0x00000004c5027824 */ /* 0x040fe200078e00ff */
[--C-:B------:R-:W-:Y:S01]  /*3de0*/  SHF.R.U32.HI R3, RZ, 0x4, R197.reuse ;  /* 0x00000004ff037819 */ /* 0x100fe200000116c5 */
[----:B------:R-:W2:Y:S01]  /*3df0*/  LDCU.64 UR4, c[0x0][0x4c0] ;  /* 0x00009800ff0477ac */ /* 0x000ea20008000a00 */
[----:B------:R-:W-:Y:S01]  /*3e00*/  LOP3.LUT R132, R197, 0x1f, RZ, 0xc0, !PT ;  /* 0x0000001fc5847812 */ /* 0x000fe200078ec0ff */
[----:B------:R-:W3:Y:S01]  /*3e10*/  S2UR UR17, SR_CgaCtaId ;  /* 0x00000000001179c3 */ /* 0x000ee20000008800 */
[----:B------:R-:W-:Y:S01]  /*3e20*/  LOP3.LUT R2, R2, 0x3c, RZ, 0xc0, !PT ;  /* 0x0000003c02027812 */ /* 0x000fe200078ec0ff */
[----:B------:R-:W4:Y:S01]  /*3e30*/  LDCU UR20, c[0x0][0x398] ;  /* 0x00007300ff1477ac */ /* 0x000f220008000800 */
[----:B------:R-:W-:Y:S01]  /*3e40*/  LOP3.LUT R3, R3, 0x1, RZ, 0xc0, !PT ;  /* 0x0000000103037812 */ /* 0x000fe200078ec0ff */
[C---:B------:R-:W-:Y:S01]  /*3e50*/  IMAD.SHL.U32 R168, R197.reuse, 0x10, RZ ;  /* 0x00000010c5a87824 */ /* 0x040fe200078e00ff */
[----:B------:R-:W-:Y:S01]  /*3e60*/  LOP3.LUT R169, R197, 0x3, RZ, 0xc0, !PT ;  /* 0x00000003c5a97812 */ /* 0x000fe200078ec0ff */
[----:B------:R-:W-:Y:S01]  /*3e70*/  IMAD R205, R205, 0x80, R2 ;  /* 0x00000080cdcd7824 */ /* 0x000fe200078e0202 */
[--C-:B------:R-:W-:Y:S01]  /*3e80*/  SHF.R.U32.HI R2, RZ, 0x3, R197.reuse ;  /* 0x00000003ff027819 */ /* 0x100fe200000116c5 */
[----:B------:R-:W3:Y:S01]  /*3e90*/  LDCU.64 UR12, c[0x0][0x478] ;  /* 0x00008f00ff0c77ac */ /* 0x000ee20008000a00 */
[----:B------:R-:W-:Y:S01]  /*3ea0*/  LOP3.LUT R133, R3, 0x3c0, R197, 0xf8, !PT ;  /* 0x000003c003857812 */ /* 0x000fe200078ef8c5 */
[----:B------:R-:W-:Y:S01]  /*3eb0*/  IMAD.WIDE R136, R205, 0x4, RZ ;  /* 0x00000004cd887825 */ /* 0x000fe200078e02ff */
[----:B------:R-:W-:Y:S01]  /*3ec0*/  SHF.R.U32.HI R132, RZ, 0x2, R132 ;  /* 0x00000002ff847819 */ /* 0x000fe20000011684 */
[----:B------:R-:W3:Y:S01]  /*3ed0*/  LDCU.64 UR8, c[0x0][0x4b8] ;  /* 0x00009700ff0877ac */ /* 0x000ee20008000a00 */
[----:B------:R-:W-:-:S02]  /*3ee0*/  LOP3.LUT R133, R133, 0x4, R2, 0xf8, !PT ;  /* 0x0000000485857812 */ /* 0x000fc400078ef802 */
[--C-:B------:R-:W-:Y:S01]  /*3ef0*/  LOP3.LUT R3, R3, 0x70, R2.reuse, 0xf8, !PT ;  /* 0x0000007003037812 */ /* 0x100fe200078ef802 */
[----:B------:R-:W-:Y:S01]  /*3f00*/  IMAD R169, R132, 0x44, R169 ;  /* 0x0000004484a97824 */ /* 0x000fe200078e02a9 */
[----:B------:R-:W-:Y:S01]  /*3f10*/  LOP3.LUT R132, R136, 0xfffffef0, RZ, 0xc0, !PT ;  /* 0xfffffef088847812 */ /* 0x000fe200078ec0ff */
[----:B------:R-:W-:Y:S01]  /*3f20*/  IMAD R172, R206, 0x80, R133 ;  /* 0x00000080ceac7824 */ /* 0x000fe200078e0285 */
[----:B------:R-:W-:Y:S01]  /*3f30*/  LOP3.LUT R133, R137, 0x3fffffff, RZ, 0xc0, !PT ;  /* 0x3fffffff89857812 */ /* 0x000fe200078ec0ff */
[----:B------:R-:W1:Y:S01]  /*3f40*/  LDCU.64 UR10, c[0x0][0x500] ;  /* 0x0000a000ff0a77ac */ /* 0x000e620008000a00 */
[C---:B----4-:R-:W-:Y:S01]  /*3f50*/  ISETP.GE.AND P5, PT, R205.reuse, UR20, PT ;  /* 0x00000014cd007c0c */ /* 0x050fe2000bfa6270 */
[----:B------:R-:W-:Y:S01]  /*3f60*/  VIADD R205, R205, 0x40 ;  /* 0x00000040cdcd7836 */ /* 0x000fe20000000000 */
[----:B------:R-:W-:Y:S01]  /*3f70*/  LOP3.LUT R3, R3, 0x8, R2, 0xf8, !PT ;  /* 0x0000000803037812 */ /* 0x000fe200078ef802 */
[----:B--2---:R-:W-:Y:S01]  /*3f80*/  IMAD.WIDE.U32 R174, R172, UR4, R132 ;  /* 0x00000004acae7c25 */ /* 0x004fe2000f8e0084 */
[----:B------:R-:W-:Y:S01]  /*3f90*/  ULEA UR15, UR16, UR15, 0x1 ;  /* 0x0000000f100f7291 */ /* 0x000fe2000f8e08ff */
[----:B------:R-:W-:Y:S01]  /*3fa0*/  LOP3.LUT R168, R168, 0xf0, RZ, 0xc0, !PT ;  /* 0x000000f0a8a87812 */ /* 0x000fe200078ec0ff */
[----:B------:R-:W2:Y:S01]  /*3fb0*/  LDCU.64 UR6, c[0x0][0x480] ;  /* 0x00009000ff0677ac */ /* 0x000ea20008000a00 */
[C---:B------:R-:W-:Y:S01]  /*3fc0*/  IMAD R173, R172.reuse, UR5, R175 ;  /* 0x00000005acad7c24 */ /* 0x040fe2000f8e02af */
[----:B------:R-:W-:Y:S01]  /*3fd0*/  LOP3.LUT R3, R3, 0x4, R2, 0xf8, !PT ;  /* 0x0000000403037812 */ /* 0x000fe200078ef802 */
[----:B---3--:R-:W-:Y:S01]  /*3fe0*/  IMAD.WIDE.U32 R132, R172, UR12, R132 ;  /* 0x0000000cac847c25 */ /* 0x008fe2000f8e0084 */
[----:B------:R-:W3:Y:S01]  /*3ff0*/  LDCU.64 UR4, c[0x0][0x498] ;  /* 0x00009300ff0477ac */ /* 0x000ee20008000a00 */
[----:B------:R-:W-:-:S02]  /*4000*/  ISETP.GE.AND P4, PT, R205, UR20, PT ;  /* 0x00000014cd007c0c */ /* 0x000fc4000bf86270 */
[----:B------:R-:W-:Y:S01]  /*4010*/  ISETP.NE.U32.AND P1, PT, RZ, UR8, PT ;  /* 0x00000008ff007c0c */ /* 0x000fe2000bf25070 */
[----:B------:R-:W-:Y:S01]  /*4020*/  USHF.L.U32 UR14, UR14, 0x5, URZ ;  /* 0x000000050e0e7899 */ /* 0x000fe200080006ff */
[----:B------:R-:W-:Y:S01]  /*4030*/  IMAD R178, R172, UR13, R133 ;  /* 0x0000000dacb27c24 */ /* 0x000fe2000f8e0285 */
[----:B------:R-:W-:Y:S01]  /*4040*/  USHF.L.U32 UR15, UR15, 0x3, URZ ;  /* 0x000000030f0f7899 */ /* 0x000fe200080006ff */
[----:B-1----:R-:W-:Y:S01]  /*4050*/  ISETP.NE.U32.AND P3, PT, RZ, UR10, PT ;  /* 0x0000000aff007c0c */ /* 0x002fe2000bf65070 */
[----:B------:R-:W-:Y:S01]  /*4060*/  UMOV UR12, 0x400 ;  /* 0x00000400000c7882 */ /* 0x000fe20000000000 */
[----:B------:R-:W-:Y:S01]  /*4070*/  IADD3 R174, P2, PT, R174, UR10, RZ ;  /* 0x0000000aaeae7c10 */ /* 0x000fe2000ff5e0ff */
[----:B------:R-:W-:Y:S01]  /*4080*/  UIMAD UR14, UR15, 0x44, UR14 ;  /* 0x000000440f0e78a4 */ /* 0x000fe2000f8e020e */
[----:B------:R-:W-:Y:S01]  /*4090*/  IADD3 R175, P0, PT, R132, UR8, RZ ;  /* 0x0000000884af7c10 */ /* 0x000fe2000ff1e0ff */
[----:B------:R-:W-:Y:S01]  /*40a0*/  ULEA UR12, UR17, UR12, 0x18 ;  /* 0x0000000c110c7291 */ /* 0x000fe2000f8ec0ff */
[----:B------:R-:W-:Y:S01]  /*40b0*/  ISETP.NE.AND.EX P1, PT, RZ, UR9, PT, P1 ;  /* 0x00000009ff007c0c */ /* 0x000fe2000bf25310 */
[----:B------:R-:W-:Y:S01]  /*40c0*/  IMAD R168, R3, 0x220, R168 ;  /* 0x0000022003a87824 */ /* 0x000fe200078e02a8 */
[----:B------:R-:W-:Y:S01]  /*40d0*/  SEL R170, RZ, 0x1, P5 ;  /* 0x00000001ffaa7807 */ /* 0x000fe20002800000 */
[----:B------:R-:W-:Y:S01]  /*40e0*/  VIADD R169, R169, UR14 ;  /* 0x0000000ea9a97c36 */ /* 0x000fe20008000000 */
[----:B------:R-:W-:Y:S01]  /*40f0*/  SEL R171, RZ, 0x1, P4 ;  /* 0x00000001ffab7807 */ /* 0x000fe20002000000 */
[----:B--2---:R-:W-:Y:S01]  /*4100*/  IMAD.U32 R132, RZ, RZ, UR6 ;  /* 0x00000006ff847e24 */ /* 0x004fe2000f8e00ff */
[----:B------:R-:W-:Y:S01]  /*4110*/  ISETP.NE.AND.EX P3, PT, RZ, UR11, PT, P3 ;  /* 0x0000000bff007c0c */ /* 0x000fe2000bf65330 */
[----:B------:R-:W-:Y:S01]  /*4120*/  IMAD.U32 R133, RZ, RZ, UR7 ;  /* 0x00000007ff857e24 */ /* 0x000fe2000f8e00ff */
[----:B------:R-:W-:Y:S01]  /*4130*/  IADD3.X R173, PT, PT, R173, UR11, RZ, P2, !PT ;  /* 0x0000000badad7c10 */ /* 0x000fe200097fe4ff */
[----:B---3--:R-:W-:Y:S01]  /*4140*/  IMAD.U32 R2, RZ, RZ, UR4 ;  /* 0x00000004ff027e24 */ /* 0x008fe2000f8e00ff */
[----:B------:R-:W-:Y:S01]  /*4150*/  IADD3.X R178, PT, PT, R178, UR9, RZ, P0, !PT ;  /* 0x00000009b2b27c10 */ /* 0x000fe200087fe4ff */
[----:B------:R-:W-:Y:S01]  /*4160*/  IMAD.U32 R3, RZ, RZ, UR5 ;  /* 0x00000005ff037e24 */ /* 0x000fe2000f8e00ff */
[----:B------:R-:W-:-:S02]  /*4170*/  LEA R169, R169, UR12, 0x3 ;  /* 0x0000000ca9a97c11 */ /* 0x000fc4000f8e18ff */
[C---:B------:R-:W-:Y:S02]  /*4180*/  SEL R137, R170.reuse, RZ, P1 ;  /* 0x000000ffaa897207 */ /* 0x040fe40000800000 */
[C---:B------:R-:W-:Y:S02]  /*4190*/  SEL R136, R171.reuse, RZ, P1 ;  /* 0x000000ffab887207 */ /* 0x040fe40000800000 */
[----:B------:R-:W-:Y:S02]  /*41a0*/  SEL R170, R170, RZ, P3 ;  /* 0x000000ffaaaa7207 */ /* 0x000fe40001800000 */
[----:B------:R-:W-:Y:S01]  /*41b0*/  SEL R171, R171, RZ, P3 ;  /* 0x000000ffabab7207 */ /* 0x000fe20001800000 */
[----:B------:R-:W-:Y:S06]  /*41c0*/  @!P6 BRA `(.L_x_181) ;  /* 0x000000000070e947 */ /* 0x000fec0003800000 */
[----:B------:R-:W-:-:S13]  /*41d0*/  ISETP.NE.AND P0, PT, R135, R0, PT ;  /* 0x000000008700720c */ /* 0x000fda0003f05270 */
[----:B------:R-:W-:Y:S06]  /*41e0*/  BAR.RED.AND.DEFER_BLOCKING 0x0, P0 ;  /* 0x0000000000007b1d */ /* 0x000fec0000014400 */
[----:B------:R-:W1:Y:S02]  /*41f0*/  B2R.RESULT RZ, P0 ;  /* 0x0000000000ff731c */ /* 0x000e640000004000 */
[----:B-1----:R-:W-:Y:S05]  /*4200*/  @!P0 BRA `(.L_x_182) ;  /* 0x0000000000288947 */ /* 0x002fea0003800000 */
[----:B------:R-:W-:-:S13]  /*4210*/  ISETP.NE.AND P1, PT, R197, RZ, PT ;  /* 0x000000ffc500720c */ /* 0x000fda0003f25270 */
.L_x_184:
[----:B------:R-:W-:Y:S05]  /*4220*/  YIELD ;  /* 0x0000000000007946 */ /* 0x000fea0003800000 */
[----:B-1----:R-:W-:Y:S05]  /*4230*/  @P1 BRA `(.L_x_183) ;  /* 0x0000000000081947 */ /* 0x002fea0003800000 */
[----:B------:R1:W2:Y:S04]  /*4240*/  LDG.E.STRONG.GPU R135, desc[UR18][R166.64] ;  /* 0x00000012a6877981 */ /* 0x0002a8000c1ef900 */
[----:B--2---:R-:W-:Y:S01]  /*4250*/  CCTL.IVALL ;  /* 0x00000000ff00798f */ /* 0x004fe20002000000 */
.L_x_183:
[----:B------:R-:W-:Y:S01]  /*4260*/  ISETP.NE.AND P0, PT, R135, R0, PT ;  /* 0x000000008700720c */ /* 0x000fe20003f05270 */
[----:B------:R-:W-:-:S12]  /*4270*/  WARPSYNC.ALL ;  /* 0x0000000000007948 */ /* 0x000fd80003800000 */
[----:B------:R-:W-:Y:S06]  /*4280*/  BAR.RED.AND.DEFER_BLOCKING 0x0, P0 ;  /* 0x0000000000007b1d */ /* 0x000fec0000014400 */
[----:B------:R-:W2:Y:S02]  /*4290*/  B2R.RESULT RZ, P0 ;  /* 0x0000000000ff731c */ /* 0x000ea40000004000 */
[----:B--2---:R-:W-:Y:S05]  /*42a0*/  @P0 BRA `(.L_x_184) ;  /* 0xfffffffc00dc0947 */ /* 0x004fea000383ffff */
.L_x_182:
[----:B------:R-:W-:Y:S05]  /*42b0*/  WARPSYNC.ALL ;  /* 0x0000000000007948 */ /* 0x000fea0003800000 */
[----:B------:R-:W-:Y:S01]  /*42c0*/  ISETP.NE.AND P0, PT, R0, RZ, PT ;  /* 0x000000ff0000720c */ /* 0x000fe20003f05270 */
[----:B------:R-:W2:Y:S03]  /*42d0*/  LDC.64 R132, c[0x0][0x480] ;  /* 0x00012000ff847b82 */ /* 0x000ea60000000a00 */
[----:B------:R-:W-:Y:S02]  /*42e0*/  SEL R137, R137, R170, !P0 ;  /* 0x000000aa89897207 */ /* 0x000fe40004000000 */
[----:B------:R-:W-:-:S02]  /*42f0*/  SEL R136, R136, R171, !P0 ;  /* 0x000000ab88887207 */ /* 0x000fc40004000000 */
[----:B------:R-:W-:Y:S02]  /*4300*/  SEL R175, R175, R174, !P0 ;  /* 0x000000aeafaf7207 */ /* 0x000fe40004000000 */
[----:B------:R-:W-:Y:S01]  /*4310*/  SEL R178, R178, R173, !P0 ;  /* 0x000000adb2b27207 */ /* 0x000fe20004000000 */
[----:B------:R-:W3:Y:S08]  /*4320*/  LDC.64 R2, c[0x0][0x498] ;  /* 0x00012600ff027b82 */ /* 0x000ef00000000a00 */
[----:B--2---:R-:W2:Y:S08]  /*4330*/  @P0 LDC R132, c[0x0][0x4c8] ;  /* 0x00013200ff840b82 */ /* 0x004eb00000000800 */
[----:B------:R-:W4:Y:S08]  /*4340*/  @P0 LDC R133, c[0x0][0x4cc] ;  /* 0x00013300ff850b82 */ /* 0x000f300000000800 */
[----:B---3--:R-:W3:Y:S08]  /*4350*/  @P0 LDC R2, c[0x0][0x4e0] ;  /* 0x00013800ff020b82 */ /* 0x008ef00000000800 */
[----:B------:R-:W1:Y:S08]  /*4360*/  @P0 LDC R3, c[0x0][0x4e4] ;  /* 0x00013900ff030b82 */ /* 0x000e700000000800 */
[----:B------:R-:W-:Y:S06]  /*4370*/  BAR.SYNC.DEFER_BLOCKING 0x0 ;  /* 0x0000000000007b1d */ /* 0x000fec0000010000 */
[----:B------:R-:W-:Y:S05]  /*4380*/  BRA `(.L_x_185) ;  /* 0x0000000000687947 */ /* 0x000fea0003800000 */
.L_x_181:
[----:B------:R-:W-:-:S13]  /*4390*/  ISETP.NE.AND P0, PT, R134, 0x2, PT ;  /* 0x000000028600780c */ /* 0x000fda0003f05270 */
[----:B------:R-:W-:Y:S05]  /*43a0*/  @P0 BRA `(.L_x_185) ;  /* 0x0000000000600947 */ /* 0x000fea0003800000 */
[----:B------:R-:W1:Y:S01]  /*43b0*/  LDCU UR6, c[0x0][0x380] ;  /* 0x00007000ff0677ac */ /* 0x000e620008000800 */
[----:B------:R-:W-:Y:S01]  /*43c0*/  SHF.L.U32 R135, R0, 0x2, RZ ;  /* 0x0000000200877819 */ /* 0x000fe200000006ff */
[----:B------:R-:W2:Y:S01]  /*43d0*/  LDCU.64 UR4, c[0x0][0x390] ;  /* 0x00007200ff0477ac */ /* 0x000ea20008000a00 */
[----:B-1----:R-:W-:-:S03]  /*43e0*/  USHF.R.S32.HI UR7, URZ, 0x1f, UR6 ;  /* 0x0000001fff077899 */ /* 0x002fc60008011406 */
[----:B------:R-:W-:Y:S01]  /*43f0*/  IMAD.WIDE.U32 R138, R135, UR6, RZ ;  /* 0x00000006878a7c25 */ /* 0x000fe2000f8e00ff */
[----:B--2---:R-:W-:-:S03]  /*4400*/  USHF.R.S32.HI UR6, URZ, 0x1f, UR4 ;  /* 0x0000001fff067899 */ /* 0x004fc60008011404 */
[----:B------:R-:W-:Y:S02]  /*4410*/  IMAD R134, R135, UR7, R139 ;  /* 0x0000000787867c24 */ /* 0x000fe4000f8e028b */
[----:B------:R-:W-:-:S04]  /*4420*/  IMAD.WIDE.U32 R140, R138, UR4, RZ ;  /* 0x000000048a8c7c25 */ /* 0x000fc8000f8e00ff */
[----:B------:R-:W-:Y:S01]  /*4430*/  IMAD R134, R134, UR4, RZ ;  /* 0x0000000486867c24 */ /* 0x000fe2000f8e02ff */
[----:B------:R-:W-:-:S03]  /*4440*/  USHF.R.S32.HI UR4, URZ, 0x1f, UR5 ;  /* 0x0000001fff047899 */ /* 0x000fc60008011405 */
[----:B------:R-:W-:Y:S02]  /*4450*/  IMAD R134, R138, UR6, R134 ;  /* 0x000000068a867c24 */ /* 0x000fe4000f8e0286 */
[----:B------:R-:W-:-:S03]  /*4460*/  IMAD.WIDE.U32 R138, R140, UR5, RZ ;  /* 0x000000058c8a7c25 */ /* 0x000fc6000f8e00ff */
[----:B------:R-:W-:Y:S02]  /*4470*/  IADD3 R134, PT, PT, R141, R134, RZ ;  /* 0x000000868d867210 */ /* 0x000fe40007ffe0ff */
[----:B------:R-:W-:-:S03]  /*4480*/  MOV R141, R173 ;  /* 0x000000ad008d7202 */ /* 0x000fc60000000f00 */
[----:B------:R-:W-:-:S04]  /*4490*/  IMAD R134, R134, UR5, RZ ;  /* 0x0000000586867c24 */ /* 0x000fc8000f8e02ff */
[----:B------:R-:W-:Y:S01]  /*44a0*/  IMAD R134, R140, UR4, R134 ;  /* 0x000000048c867c24 */ /* 0x000fe2000f8e0286 */
[----:B------:R-:W-:Y:S01]  /*44b0*/  USHF.R.S32.HI UR4, URZ, 0x1f, UR20 ;  /* 0x0000001fff047899 */ /* 0x000fe20008011414 */
[----:B------:R-:W-:-:S03]  /*44c0*/  MOV R140, R174 ;  /* 0x000000ae008c7202 */ /* 0x000fc60000000f00 */
[----:B------:R-:W-:Y:S02]  /*44d0*/  IADD3 R134, PT, PT, R139, R134, RZ ;  /* 0x000000868b867210 */ /* 0x000fe40007ffe0ff */
[----:B------:R-:W-:-:S04]  /*44e0*/  IMAD.WIDE.U32 R140, R138, UR20, R140 ;  /* 0x000000148a8c7c25 */ /* 0x000fc8000f8e008c */
[----:B------:R-:W-:Y:S01]  /*44f0*/  IMAD R134, R134, UR20, RZ ;  /* 0x0000001486867c24 */ /* 0x000fe2000f8e02ff */
[----:B------:R-:W-:-:S03]  /*4500*/  MOV R174, R140 ;  /* 0x0000008c00ae7202 */ /* 0x000fc60000000f00 */
[----:B------:R-:W-:-:S05]  /*4510*/  IMAD R134, R138, UR4, R134 ;  /* 0x000000048a867c24 */ /* 0x000fca000f8e0286 */
[----:B------:R-:W-:-:S07]  /*4520*/  IADD3 R173, PT, PT, R141, R134, RZ ;  /* 0x000000868dad7210 */ /* 0x000fce0007ffe0ff */
.L_x_185:
[----:B------:R-:W2:Y:S01]  /*4530*/  LDCU UR4, c[0x0][0x380] ;  /* 0x00007000ff0477ac */ /* 0x000ea20008000800 */
[----:B------:R-:W-:Y:S02]  /*4540*/  PRMT R134, R137, 0x9910, RZ ;  /* 0x0000991089867816 */ /* 0x000fe400000000ff */
[----:B------:R-:W-:Y:S02]  /*4550*/  CS2R R144, SRZ ;  /* 0x0000000000907805 */ /* 0x000fe4000001ff00 */
[----:B------:R-:W-:Y:S01]  /*4560*/  PRMT R136, R136, 0x9910, RZ ;  /* 0x0000991088887816 */ /* 0x000fe200000000ff */
[----:B------:R-:W2:Y:S01]  /*4570*/  LDCU.64 UR6, c[0x0][0x390] ;  /* 0x00007200ff0677ac */ /* 0x000ea20008000a00 */
[----:B------:R-:W-:Y:S02]  /*4580*/  ISETP.NE.AND P1, PT, R134, RZ, PT ;  /* 0x000000ff8600720c */ /* 0x000fe40003f25270 */
[----:B------:R-:W-:Y:S02]  /*4590*/  CS2R R146, SRZ ;  /* 0x0000000000927805 */ /* 0x000fe4000001ff00 */
[----:B------:R-:W-:-:S02]  /*45a0*/  ISETP.NE.AND P0, PT, R136, RZ, PT ;  /* 0x000000ff8800720c */ /* 0x000fc40003f05270 */
[----:B------:R-:W-:Y:S01]  /*45b0*/  CS2R R140, SRZ ;  /* 0x00000000008c7805 */ /* 0x000fe2000001ff00 */
[----:B--2---:R-:W-:-:S04]  /*45c0*/  UIMAD UR4, UR4, UR6, URZ ;  /* 0x00000006040472a4 */ /* 0x004fc8000f8e02ff */
[----:B------:R-:W-:-:S06]  /*45d0*/  UIMAD UR7, UR4, UR7, URZ ;  /* 0x00000007040772a4 */ /* 0x000fcc000f8e02ff */
[C---:B------:R-:W-:Y:S02]  /*45e0*/  ISETP.LT.AND P3, PT, R172.reuse, UR7, P1 ;  /* 0x00000007ac007c0c */ /* 0x040fe40008f61270 */
[----:B------:R-:W-:Y:S02]  /*45f0*/  ISETP.LT.AND P2, PT, R172, UR7, P0 ;  /* 0x00000007ac007c0c */ /* 0x000fe40008741270 */
[----:B------:R-:W-:-:S09]  /*4600*/  CS2R R142, SRZ ;  /* 0x00000000008e7805 */ /* 0x000fd2000001ff00 */
[----:B------:R-:W-:Y:S02]  /*4610*/  @P3 IMAD.MOV.U32 R134, RZ, RZ, R175 ;  /* 0x000000ffff863224 */ /* 0x000fe400078e00af */
[----:B------:R-:W-:-:S05]  /*4620*/  @P3 IMAD.MOV.U32 R135, RZ, RZ, R178 ;  /* 0x000000ffff873224 */ /* 0x000fca00078e00b2 */
[----:B------:R2:W3:Y:S01]  /*4630*/  @P3 LDG.E.LTC128B.128 R144, desc[UR18][R134.64] ;  /* 0x0000001286903981 */ /* 0x0004e2000c1e1d20 */
[----:B------:R-:W-:-:S05]  /*4640*/  VIADD R156, R172, 0x2 ;  /* 0x00000002ac9c7836 */ /* 0x000fca0000000000 */
[----:B------:R-:W-:Y:S01]  /*4650*/  ISETP.LT.AND P3, PT, R156, UR7, P1 ;  /* 0x000000079c007c0c */ /* 0x000fe20008f61270 */
[----:B--2---:R-:W-:Y:S02]  /*4660*/  @P2 IMAD.MOV.U32 R134, RZ, RZ, R175 ;  /* 0x000000ffff862224 */ /* 0x004fe400078e00af */
[----:B------:R-:W-:-:S05]  /*4670*/  @P2 IMAD.MOV.U32 R135, RZ, RZ, R178 ;  /* 0x000000ffff872224 */ /* 0x000fca00078e00b2 */
[----:B------:R2:W3:Y:S01]  /*4680*/  @P2 LDG.E.LTC128B.128 R140, desc[UR18][R134.64+0x100] ;  /* 0x00010012868c2981 */ /* 0x0004e2000c1e1d20 */
[----:B------:R-:W-:Y:S02]  /*4690*/  IADD3 R176, P2, PT, R132, R175, RZ ;  /* 0x000000af84b07210 */ /* 0x000fe40007f5e0ff */
[----:B------:R-:W-:Y:S02]  /*46a0*/  CS2R R136, SRZ ;  /* 0x0000000000887805 */ /* 0x000fe4000001ff00 */
[----:B------:R-:W-:Y:S01]  /*46b0*/  CS2R R138, SRZ ;  /* 0x00000000008a7805 */ /* 0x000fe2000001ff00 */
[----:B----4-:R-:W-:Y:S01]  /*46c0*/  IMAD.X R177, R133, 0x1, R178, P2 ;  /* 0x0000000185b17824 */ /* 0x010fe200010e06b2 */
[----:B------:R-:W-:Y:S02]  /*46d0*/  ISETP.LT.AND P2, PT, R156, UR7, P0 ;  /* 0x000000079c007c0c */ /* 0x000fe40008741270 */
[----:B------:R-:W-:Y:S02]  /*46e0*/  CS2R R132, SRZ ;  /* 0x0000000000847805 */ /* 0x000fe4000001ff00 */
[----:B------:R-:W4:Y:S09]  /*46f0*/  @P3 LDG.E.LTC128B.128 R136, desc[UR18][R176.64] ;  /* 0x00000012b0883981 */ /* 0x000f32000c1e1d20 */
[----:B------:R-:W-:-:S02]  /*4700*/  @P2 IMAD.MOV.U32 R148, RZ, RZ, R176 ;  /* 0x000000ffff942224 */ /* 0x000fc400078e00b0 */
[----:B------:R-:W-:Y:S01]  /*4710*/  @P2 IMAD.MOV.U32 R149, RZ, RZ, R177 ;  /* 0x000000ffff952224 */ /* 0x000fe200078e00b1 */
[----:B--2---:R-:W-:-:S06]  /*4720*/  CS2R R134, SRZ ;  /* 0x0000000000867805 */ /* 0x004fcc000001ff00 */
[----:B------:R2:W4:Y:S01]  /*4730*/  @P2 LDG.E.LTC128B.128 R132, desc[UR18][R148.64+0x100] ;  /* 0x0001001294842981 */ /* 0x000522000c1e1d20 */
[----:B------:R-:W1:Y:S01]  /*4740*/  S2UR UR6, SR_CgaCtaId ;  /* 0x00000000000679c3 */ /* 0x000e620000008800 */
[----:B------:R-:W-:-:S07]  /*4750*/  UMOV UR4, 0x400 ;  /* 0x0000040000047882 */ /* 0x000fce0000000000 */
[----:B------:R-:W-:Y:S01]  /*4760*/  BAR.SYNC.DEFER_BLOCKING 0x0 ;  /* 0x0000000000007b1d */ /* 0x000fe20000010000 */
[----:B------:R-:W-:Y:S02]  /*4770*/  ISETP.GE.AND P2, PT, R156, UR7, PT ;  /* 0x000000079c007c0c */ /* 0x000fe4000bf46270 */
[----:B------:R-:W-:Y:S01]  /*4780*/  ISETP.GE.AND P3, PT, R172, UR7, PT ;  /* 0x00000007ac007c0c */ /* 0x000fe2000bf66270 */
[----:B-1----:R-:W-:Y:S02]  /*4790*/  ULEA UR6, UR6, UR4, 0x18 ;  /* 0x0000000406067291 */ /* 0x002fe4000f8ec0ff */
[----:B------:R-:W1:Y:S01]  /*47a0*/  LDCU.64 UR4, c[0x0][0x4c8] ;  /* 0x00009900ff0477ac */ /* 0x000e620008000a00 */
[----:B------:R2:W-:Y:S04]  /*47b0*/  STS.64 [R169], R4 ;  /* 0x00000004a9007388 */ /* 0x0005e80000000a00 */
[----:B------:R1:W-:Y:S04]  /*47c0*/  STS.64 [R169+0x20], R8 ;  /* 0x00002008a9007388 */ /* 0x0003e80000000a00 */
[----:B------:R-:W-:Y:S04]  /*47d0*/  STS.64 [R169+0x40], R12 ;  /* 0x0000400ca9007388 */ /* 0x000fe80000000a00 */
[----:B------:R-:W-:Y:S04]  /*47e0*/  STS.64 [R169+0x60], R16 ;  /* 0x00006010a9007388 */ /* 0x000fe80000000a00 */
[----:B------:R1:W-:Y:S04]  /*47f0*/  STS.64 [R169+0x80], R20 ;  /* 0x00008014a9007388 */ /* 0x0003e80000000a00 */
[----:B------:R-:W-:Y:S04]  /*4800*/  STS.64 [R169+0xa0], R24 ;  /* 0x0000a018a9007388 */ /* 0x000fe80000000a00 */
[----:B------:R-:W-:Y:S01]  /*4810*/  STS.64 [R169+0xc0], R28 ;  /* 0x0000c01ca9007388 */ /* 0x000fe20000000a00 */
[----:B--2---:R-:W-:-:S03]  /*4820*/  SEL R5, R171, RZ, !P3 ;  /* 0x000000ffab057207 */ /* 0x004fc60005800000 */
[----:B------:R-:W-:Y:S01]  /*4830*/  STS.64 [R169+0xe0], R32 ;  /* 0x0000e020a9007388 */ /* 0x000fe20000000a00 */
[C---:B------:R-:W-:Y:S02]  /*4840*/  SEL R4, R170.reuse, RZ, !P2 ;  /* 0x000000ffaa047207 */ /* 0x040fe40005000000 */
[----:B-1----:R-:W-:Y:S01]  /*4850*/  SEL R8, R170, RZ, !P3 ;  /* 0x000000ffaa087207 */ /* 0x002fe20005800000 */
[----:B------:R-:W-:Y:S01]  /*4860*/  BAR.SYNC.DEFER_BLOCKING 0x0 ;  /* 0x0000000000007b1d */ /* 0x000fe20000010000 */
[----:B------:R-:W-:Y:S02]  /*4870*/  ISETP.NE.U32.AND P4, PT, R5, RZ, PT ;  /* 0x000000ff0500720c */ /* 0x000fe40003f85070 */
[----:B------:R-:W-:Y:S02]  /*4880*/  ISETP.NE.U32.AND P5, PT, R8, RZ, PT ;  /* 0x000000ff0800720c */ /* 0x000fe40003fa5070 */
[----:B------:R-:W-:Y:S02]  /*4890*/  ISETP.NE.U32.AND P3, PT, R4, RZ, PT ;  /* 0x000000ff0400720c */ /* 0x000fe40003f65070 */
[----:B------:R-:W-:-:S04]  /*48a0*/  SEL R4, R171, RZ, !P2 ;  /* 0x000000ffab047207 */ /* 0x000fc80005000000 */
[----:B------:R-:W-:Y:S01]  /*48b0*/  ISETP.NE.U32.AND P2, PT, R4, RZ, PT ;  /* 0x000000ff0400720c */ /* 0x000fe20003f45070 */
[----:B------:R-:W-:-:S04]  /*48c0*/  VIADD R4, R172, 0x8 ;  /* 0x00000008ac047836 */ /* 0x000fc80000000000 */
[----:B------:R-:W-:Y:S02]  /*48d0*/  @P5 IMAD.MOV.U32 R20, RZ, RZ, R174 ;  /* 0x000000ffff145224 */ /* 0x000fe400078e00ae */
[----:B------:R-:W-:Y:S01]  /*48e0*/  @P5 IMAD.MOV.U32 R21, RZ, RZ, R173 ;  /* 0x000000ffff155224 */ /* 0x000fe200078e00ad */
[----:B------:R-:W3:Y:S04]  /*48f0*/  LDS.128 R152, [R168+UR6] ;  /* 0x00000006a8987984 */ /* 0x000ee80008000c00 */
[----:B------:R-:W1:Y:S04]  /*4900*/  LDS.128 R148, [R168+UR6+0x100] ;  /* 0x00010006a8947984 */ /* 0x000e680008000c00 */
[----:B------:R-:W4:Y:S04]  /*4910*/  LDS.128 R160, [R168+UR6+0x440] ;  /* 0x00044006a8a07984 */ /* 0x000f280008000c00 */
[----:B------:R-:W2:Y:S01]  /*4920*/  LDS.128 R156, [R168+UR6+0x540] ;  /* 0x00054006a89c7984 */ /* 0x000ea20008000c00 */
[-C--:B---3-5:R-:W-:Y:S01]  /*4930*/  FFMA R17, R152, R165.reuse, R144 ;  /* 0x000000a598117223 */ /* 0x0a8fe20000000090 */
[-C--:B------:R-:W-:Y:S01]  /*4940*/  FFMA R153, R153, R165.reuse, R145 ;  /* 0x000000a599997223 */ /* 0x080fe20000000091 */
[-C--:B------:R-:W-:Y:S01]  /*4950*/  FFMA R13, R154, R165.reuse, R146 ;  /* 0x000000a59a0d7223 */ /* 0x080fe20000000092 */
[----:B------:R-:W-:-:S02]  /*4960*/  FFMA R155, R155, R165, R147 ;  /* 0x000000a59b9b7223 */ /* 0x000fc40000000093 */
[-C--:B------:R-:W-:Y:S02]  /*4970*/  FMNMX.NAN R152, R17, R164.reuse, !PT ;  /* 0x000000a411987209 */ /* 0x080fe40007820000 */
[-C--:B------:R-:W-:Y:S02]  /*4980*/  FMNMX.NAN R153, R153, R164.reuse, !PT ;  /* 0x000000a499997209 */ /* 0x080fe40007820000 */
[-C--:B------:R-:W-:Y:S02]  /*4990*/  FMNMX.NAN R154, R13, R164.reuse, !PT ;  /* 0x000000a40d9a7209 */ /* 0x080fe40007820000 */
[----:B------:R-:W-:-:S05]  /*49a0*/  FMNMX.NAN R155, R155, R164, !PT ;  /* 0x000000a49b9b7209 */ /* 0x000fca0007820000 */
[----:B------:R3:W-:Y:S01]  /*49b0*/  @P5 STG.E.128 desc[UR18][R20.64], R152 ;  /* 0x0000009814005986 */ /* 0x0007e2000c101d12 */
[----:B------:R-:W-:Y:S01]  /*49c0*/  ISETP.LT.AND P5, PT, R4, UR7, P1 ;  /* 0x0000000704007c0c */ /* 0x000fe20008fa1270 */
[-C--:B-1----:R-:W-:Y:S01]  /*49d0*/  FFMA R9, R148, R165.reuse, R140 ;  /* 0x000000a594097223 */ /* 0x082fe2000000008c */
[-C--:B------:R-:W-:Y:S01]  /*49e0*/  FFMA R149, R149, R165.reuse, R141 ;  /* 0x000000a595957223 */ /* 0x080fe2000000008d */
[-C--:B------:R-:W-:Y:S01]  /*49f0*/  FFMA R5, R150, R165.reuse, R142 ;  /* 0x000000a596057223 */ /* 0x080fe2000000008e */
[----:B------:R-:W-:Y:S02]  /*4a00*/  FFMA R151, R151, R165, R143 ;  /* 0x000000a597977223 */ /* 0x000fe4000000008f */
[-C--:B------:R-:W-:Y:S02]  /*4a10*/  FMNMX.NAN R148, R9, R164.reuse, !PT ;  /* 0x000000a409947209 */ /* 0x080fe40007820000 */
[-C--:B------:R-:W-:Y:S02]  /*4a20*/  FMNMX.NAN R149, R149, R164.reuse, !PT ;  /* 0x000000a495957209 */ /* 0x080fe40007820000 */
[----:B------:R-:W-:-:S02]  /*4a30*/  FMNMX.NAN R150, R5, R164, !PT ;  /* 0x000000a405967209 */ /* 0x000fc40007820000 */
[-C--:B------:R-:W-:Y:S01]  /*4a40*/  FMNMX.NAN R151, R151, R164.reuse, !PT ;  /* 0x000000a497977209 */ /* 0x080fe20007820000 */
[-C--:B----4-:R-:W-:Y:S01]  /*4a50*/  FFMA R9, R160, R165.reuse, R136 ;  /* 0x000000a5a0097223 */ /* 0x090fe20000000088 */
[-C--:B------:R-:W-:Y:S01]  /*4a60*/  FFMA R161, R161, R165.reuse, R137 ;  /* 0x000000a5a1a17223 */ /* 0x080fe20000000089 */
[-C--:B------:R-:W-:Y:S01]  /*4a70*/  FFMA R5, R162, R165.reuse, R138 ;  /* 0x000000a5a2057223 */ /* 0x080fe2000000008a */
[----:B------:R-:W-:Y:S01]  /*4a80*/  FFMA R163, R163, R165, R139 ;  /* 0x000000a5a3a37223 */ /* 0x000fe2000000008b */
[----:B---3--:R-:W-:Y:S01]  /*4a90*/  @P4 IMAD.MOV.U32 R20, RZ, RZ, R174 ;  /* 0x000000ffff144224 */ /* 0x008fe200078e00ae */
[-C--:B------:R-:W-:Y:S01]  /*4aa0*/  FMNMX.NAN R152, R9, R164.reuse, !PT ;  /* 0x000000a409987209 */ /* 0x080fe20007820000 */
[----:B------:R-:W-:Y:S01]  /*4ab0*/  @P4 IMAD.MOV.U32 R21, RZ, RZ, R173 ;  /* 0x000000ffff154224 */ /* 0x000fe200078e00ad */
[-C--:B------:R-:W-:Y:S02]  /*4ac0*/  FMNMX.NAN R153, R161, R164.reuse, !PT ;  /* 0x000000a4a1997209 */ /* 0x080fe40007820000 */
[----:B------:R-:W-:-:S02]  /*4ad0*/  FMNMX.NAN R154, R5, R164, !PT ;  /* 0x000000a4059a7209 */ /* 0x000fc40007820000 */
[----:B------:R1:W-:Y:S01]  /*4ae0*/  @P4 STG.E.128 desc[UR18][R20.64+0x100], R148 ;  /* 0x0001009414004986 */ /* 0x0003e2000c101d12 */
[----:B------:R-:W-:Y:S02]  /*4af0*/  IADD3 R12, P4, PT, R174, UR4, RZ ;  /* 0x00000004ae0c7c10 */ /* 0x000fe4000ff9e0ff */
[----:B------:R-:W-:Y:S02]  /*4b00*/  FMNMX.NAN R155, R163, R164, !PT ;  /* 0x000000a4a39b7209 */ /* 0x000fe40007820000 */
[----:B------:R-:W-:Y:S01]  /*4b10*/  IADD3.X R13, PT, PT, R173, UR5, RZ, P4, !PT ;  /* 0x00000005ad0d7c10 */ /* 0x000fe2000a7fe4ff */
[----:B------:R-:W-:Y:S02]  /*4b20*/  @P2 IMAD.MOV.U32 R8, RZ, RZ, R12 ;  /* 0x000000ffff082224 */ /* 0x000fe400078e000c */
[----:B--2---:R-:W-:Y:S01]  /*4b30*/  FFMA R25, R156, R165, R132 ;  /* 0x000000a59c197223 */ /* 0x004fe20000000084 */
[----:B------:R-:W-:Y:S01]  /*4b40*/  IADD3 R16, P4, PT, R2, R175, RZ ;  /* 0x000000af02107210 */ /* 0x000fe20007f9e0ff */
[----:B------:R-:W-:Y:S01]  /*4b50*/  VIADD R5, R172, 0xa ;  /* 0x0000000aac057836 */ /* 0x000fe20000000000 */
[----:B------:R-:W-:Y:S01]  /*4b60*/  @P3 STG.E.128 desc[UR18][R12.64], R152 ;  /* 0x000000980c003986 */ /* 0x000fe2000c101d12 */
[----:B------:R-:W-:Y:S01]  /*4b70*/  @P2 IMAD.MOV.U32 R9, RZ, RZ, R13 ;  /* 0x000000ffff092224 */ /* 0x000fe200078e000d */
[----:B------:R-:W2:Y:S01]  /*4b80*/  LDCU.64 UR4, c[0x0][0x4e0] ;  /* 0x00009c00ff0477ac */ /* 0x000ea20008000a00 */
[----:B------:R-:W-:Y:S01]  /*4b90*/  IMAD.X R17, R3, 0x1, R178, P4 ;  /* 0x0000000103117824 */ /* 0x000fe200020e06b2 */
[----:B------:R-:W-:-:S02]  /*4ba0*/  ISETP.LT.AND P4, PT, R4, UR7, P0 ;  /* 0x0000000704007c0c */ /* 0x000fc40008781270 */
[----:B------:R-:W-:Y:S01]  /*4bb0*/  ISETP.LT.AND P3, PT, R5, UR7, P1 ;  /* 0x0000000705007c0c */ /* 0x000fe20008f61270 */
[-C--:B-1----:R-:W-:Y:S01]  /*4bc0*/  FFMA R149, R157, R165.reuse, R133 ;  /* 0x000000a59d957223 */ /* 0x082fe20000000085 */
[-C--:B------:R-:W-:Y:S01]  /*4bd0*/  FFMA R21, R158, R165.reuse, R134 ;  /* 0x000000a59e157223 */ /* 0x080fe20000000086 */
[----:B------:R-:W-:Y:S01]  /*4be0*/  FFMA R151, R159, R165, R135 ;  /* 0x000000a59f977223 */ /* 0x000fe20000000087 */
[-C--:B------:R-:W-:Y:S02]  /*4bf0*/  FMNMX.NAN R148, R25, R164.reuse, !PT ;  /* 0x000000a419947209 */ /* 0x080fe40007820000 */
[-C--:B------:R-:W-:Y:S02]  /*4c00*/  FMNMX.NAN R149, R149, R164.reuse, !PT ;  /* 0x000000a495957209 */ /* 0x080fe40007820000 */
[-C--:B------:R-:W-:Y:S02]  /*4c10*/  FMNMX.NAN R150, R21, R164.reuse, !PT ;  /* 0x000000a415967209 */ /* 0x080fe40007820000 */
[----:B------:R-:W-:-:S05]  /*4c20*/  FMNMX.NAN R151, R151, R164, !PT ;  /* 0x000000a497977209 */ /* 0x000fca0007820000 */
[----:B------:R1:W-:Y:S01]  /*4c30*/  @P2 STG.E.128 desc[UR18][R8.64+0x100], R148 ;  /* 0x0001009408002986 */ /* 0x0003e2000c101d12 */
[----:B------:R-:W-:-:S03]  /*4c40*/  IADD3 R20, P2, PT, R2, R176, RZ ;  /* 0x000000b002147210 */ /* 0x000fc60007f5e0ff */
[----:B------:R-:W3:Y:S02]  /*4c50*/  @P5 LDG.E.LTC128B.128 R144, desc[UR18][R16.64] ;  /* 0x0000001210905981 */ /* 0x000ee4000c1e1d20 */
[----:B------:R-:W-:Y:S01]  /*4c60*/  IMAD.X R21, R3, 0x1, R177, P2 ;  /* 0x0000000103157824 */ /* 0x000fe200010e06b1 */
[----:B------:R-:W-:-:S04]  /*4c70*/  ISETP.LT.AND P2, PT, R5, UR7, P0 ;  /* 0x0000000705007c0c */ /* 0x000fc80008741270 */
[----:B------:R-:W4:Y:S01]  /*4c80*/  @P3 LDG.E.LTC128B.128 R136, desc[UR18][R20.64] ;  /* 0x0000001214883981 */ /* 0x000f22000c1e1d20 */
[----:B-1----:R-:W-:Y:S02]  /*4c90*/  @P4 IMAD.MOV.U32 R8, RZ, RZ, R16 ;  /* 0x000000ffff084224 */ /* 0x002fe400078e0010 */
[----:B------:R-:W-:-:S05]  /*4ca0*/  @P4 IMAD.MOV.U32 R9, RZ, RZ, R17 ;  /* 0x000000ffff094224 */ /* 0x000fca00078e0011 */
[----:B------:R1:W4:Y:S02]  /*4cb0*/  @P4 LDG.E.LTC128B.128 R140, desc[UR18][R8.64+0x100] ;  /* 0x00010012088c4981 */ /* 0x000324000c1e1d20 */
[----:B-1----:R-:W-:Y:S02]  /*4cc0*/  @P2 IMAD.MOV.U32 R8, RZ, RZ, R20 ;  /* 0x000000ffff082224 */ /* 0x002fe400078e0014 */
[----:B------:R-:W-:-:S05]  /*4cd0*/  @P2 IMAD.MOV.U32 R9, RZ, RZ, R21 ;  /* 0x000000ffff092224 */ /* 0x000fca00078e0015 */
[----:B------:R1:W4:Y:S01]  /*4ce0*/  @P2 LDG.E.LTC128B.128 R132, desc[UR18][R8.64+0x100] ;  /* 0x0001001208842981 */ /* 0x000322000c1e1d20 */
[----:B------:R-:W-:Y:S06]  /*4cf0*/  BAR.SYNC.DEFER_BLOCKING 0x0 ;  /* 0x0000000000007b1d */ /* 0x000fec0000010000 */
[----:B------:R-:W-:Y:S04]  /*4d00*/  STS.64 [R169], R6 ;  /* 0x00000006a9007388 */ /* 0x000fe80000000a00 */
[----:B------:R-:W-:Y:S04]  /*4d10*/  STS.64 [R169+0x20], R10 ;  /* 0x0000200aa9007388 */ /* 0x000fe80000000a00 */
[----:B------:R2:W-:Y:S04]  /*4d20*/  STS.64 [R169+0x40], R14 ;  /* 0x0000400ea9007388 */ /* 0x0005e80000000a00 */
[----:B------:R2:W-:Y:S04]  /*4d30*/  STS.64 [R169+0x60], R18 ;  /* 0x00006012a9007388 */ /* 0x0005e80000000a00 */
[----:B------:R-:W-:Y:S04]  /*4d40*/  STS.64 [R169+0x80], R22 ;  /* 0x00008016a9007388 */ /* 0x000fe80000000a00 */
[----:B------:R2:W-:Y:S04]  /*4d50*/  STS.64 [R169+0xa0], R26 ;  /* 0x0000a01aa9007388 */ /* 0x0005e80000000a00 */
[----:B------:R-:W-:Y:S04]  /*4d60*/  STS.64 [R169+0xc0], R30 ;  /* 0x0000c01ea9007388 */ /* 0x000fe80000000a00 */
[----:B------:R-:W-:Y:S01]  /*4d70*/  STS.64 [R169+0xe0], R34 ;  /* 0x0000e022a9007388 */ /* 0x000fe20000000a00 */
[----:B------:R-:W-:Y:S06]  /*4d80*/  BAR.SYNC.DEFER_BLOCKING 0x0 ;  /* 0x0000000000007b1d */ /* 0x000fec0000010000 */
[----:B------:R-:W3:Y:S04]  /*4d90*/  LDS.128 R156, [R168+UR6] ;  /* 0x00000006a89c7984 */ /* 0x000ee80008000c00 */
[----:B------:R-:W-:Y:S04]  /*4da0*/  LDS.128 R152, [R168+UR6+0x100] ;  /* 0x00010006a8987984 */ /* 0x000fe80008000c00 */
[----:B------:R-:W4:Y:S04]  /*4db0*/  LDS.128 R148, [R168+UR6+0x440] ;  /* 0x00044006a8947984 */ /* 0x000f280008000c00 */
[----:B-1----:R-:W1:Y:S01]  /*4dc0*/  LDS.128 R8, [R168+UR6+0x540] ;  /* 0x00054006a8087984 */ /* 0x002e620008000c00 */
[----:B------:R-:W-:-:S04]  /*4dd0*/  ISETP.GE.AND P4, PT, R4, UR7, PT ;  /* 0x0000000704007c0c */ /* 0x000fc8000bf86270 */
[----:B------:R-:W-:Y:S02]  /*4de0*/  SEL R4, R170, RZ, !P4 ;  /* 0x000000ffaa047207 */ /* 0x000fe40006000000 */
[----:B------:R-:W-:Y:S02]  /*4df0*/  ISETP.GE.AND P5, PT, R5, UR7, PT ;  /* 0x0000000705007c0c */ /* 0x000fe4000bfa6270 */
[----:B------:R-:W-:Y:S02]  /*4e00*/  ISETP.NE.U32.AND P2, PT, R4, RZ, PT ;  /* 0x000000ff0400720c */ /* 0x000fe40003f45070 */
[----:B--2---:R-:W-:Y:S02]  /*4e10*/  IADD3 R174, P3, PT, R174, UR4, RZ ;  /* 0x00000004aeae7c10 */ /* 0x004fe4000ff7e0ff */
[----:B------:R-:W-:Y:S02]  /*4e20*/  SEL R15, R171, RZ, !P4 ;  /* 0x000000ffab0f7207 */ /* 0x000fe40006000000 */
[----:B------:R-:W-:-:S02]  /*4e30*/  IADD3.X R175, PT, PT, R173, UR5, RZ, P3, !PT ;  /* 0x00000005adaf7c10 */ /* 0x000fc40009ffe4ff */
[----:B------:R-:W-:Y:S02]  /*4e40*/  ISETP.NE.U32.AND P4, PT, R15, RZ, PT ;  /* 0x000000ff0f00720c */ /* 0x000fe40003f85070 */
[----:B------:R-:W-:Y:S02]  /*4e50*/  SEL R14, R170, RZ, !P5 ;  /* 0x000000ffaa0e7207 */ /* 0x000fe40006800000 */
[----:B------:R-:W-:Y:S02]  /*4e60*/  SEL R18, R171, RZ, !P5 ;  /* 0x000000ffab127207 */ /* 0x000fe40006800000 */
[----:B------:R-:W-:Y:S01]  /*4e70*/  ISETP.NE.U32.AND P3, PT, R14, RZ, PT ;  /* 0x000000ff0e00720c */ /* 0x000fe20003f65070 */
[----:B------:R-:W-:-:S06]  /*4e80*/  VIADD R26, R172, 0x10 ;  /* 0x00000010ac1a7836 */ /* 0x000fcc0000000000 */
[----:B------:R-:W-:Y:S02]  /*4e90*/  @P4 IMAD.MOV.U32 R28, RZ, RZ, R174 ;  /* 0x000000ffff1c4224 */ /* 0x000fe400078e00ae */
[-C--:B---3--:R-:W-:Y:S01]  /*4ea0*/  FFMA R23, R156, R165.reuse, R144 ;  /* 0x000000a59c177223 */ /* 0x088fe20000000090 */
[-C--:B------:R-:W-:Y:S01]  /*4eb0*/  FFMA R5, R157, R165.reuse, R145 ;  /* 0x000000a59d057223 */ /* 0x080fe20000000091 */
[-C--:B------:R-:W-:Y:S01]  /*4ec0*/  FFMA R19, R158, R165.reuse, R146 ;  /* 0x000000a59e137223 */ /* 0x080fe20000000092 */
[----:B------:R-:W-:Y:S02]  /*4ed0*/  FFMA R7, R159, R165, R147 ;  /* 0x000000a59f077223 */ /* 0x000fe40000000093 */
[-C--:B------:R-:W-:Y:S02]  /*4ee0*/  FMNMX.NAN R4, R23, R164.reuse, !PT ;  /* 0x000000a417047209 */ /* 0x080fe40007820000 */
[-C--:B------:R-:W-:Y:S02]  /*4ef0*/  FMNMX.NAN R5, R5, R164.reuse, !PT ;  /* 0x000000a405057209 */ /* 0x080fe40007820000 */
[----:B------:R-:W-:-:S02]  /*4f00*/  FMNMX.NAN R6, R19, R164, !PT ;  /* 0x000000a413067209 */ /* 0x000fc40007820000 */
[----:B------:R-:W-:-:S05]  /*4f10*/  FMNMX.NAN R7, R7, R164, !PT ;  /* 0x000000a407077209 */ /* 0x000fca0007820000 */
[----:B------:R2:W-:Y:S01]  /*4f20*/  @P2 STG.E.128 desc[UR18][R174.64], R4 ;  /* 0x00000004ae002986 */ /* 0x0005e2000c101d12 */
[----:B------:R-:W-:Y:S01]  /*4f30*/  IADD3 R22, P2, PT, R12, UR4, RZ ;  /* 0x000000040c167c10 */ /* 0x000fe2000ff5e0ff */
[----:B----4-:R-:W-:-:S03]  /*4f40*/  FFMA R25, R148, R165, R136 ;  /* 0x000000a594197223 */ /* 0x010fc60000000088 */
[----:B------:R-:W-:Y:S02]  /*4f50*/  IADD3.X R23, PT, PT, R13, UR5, RZ, P2, !PT ;  /* 0x000000050d177c10 */ /* 0x000fe400097fe4ff */
[----:B------:R-:W-:Y:S01]  /*4f60*/  ISETP.NE.U32.AND P2, PT, R18, RZ, PT ;  /* 0x000000ff1200720c */ /* 0x000fe20003f45070 */
[-C--:B------:R-:W-:Y:S01]  /*4f70*/  FFMA R149, R149, R165.reuse, R137 ;  /* 0x000000a595957223 */ /* 0x080fe20000000089 */
[-C--:B------:R-:W-:Y:S01]  /*4f80*/  FFMA R19, R150, R165.reuse, R138 ;  /* 0x000000a596137223 */ /* 0x080fe2000000008a */
[-C--:B------:R-:W-:Y:S01]  /*4f90*/  FFMA R151, R151, R165.reuse, R139 ;  /* 0x000000a597977223 */ /* 0x080fe2000000008b */
[-C--:B------:R-:W-:Y:S01]  /*4fa0*/  FFMA R29, R152, R165.reuse, R140 ;  /* 0x000000a5981d7223 */ /* 0x080fe2000000008c */
[-C--:B------:R-:W-:Y:S01]  /*4fb0*/  FFMA R153, R153, R165.reuse, R141 ;  /* 0x000000a599997223 */ /* 0x080fe2000000008d */
[-C--:B------:R-:W-:Y:S01]  /*4fc0*/  FFMA R27, R154, R165.reuse, R142 ;  /* 0x000000a59a1b7223 */ /* 0x080fe2000000008e */
[----:B------:R-:W-:Y:S02]  /*4fd0*/  FFMA R15, R155, R165, R143 ;  /* 0x000000a59b0f7223 */ /* 0x000fe4000000008f */
[-C--:B------:R-:W-:Y:S01]  /*4fe0*/  FMNMX.NAN R12, R29, R164.reuse, !PT ;  /* 0x000000a41d0c7209 */ /* 0x080fe20007820000 */
[----:B------:R-:W-:Y:S01]  /*4ff0*/  @P4 IMAD.MOV.U32 R29, RZ, RZ, R175 ;  /* 0x000000ffff1d4224 */ /* 0x000fe200078e00af */
[----:B------:R-:W-:-:S02]  /*5000*/  FMNMX.NAN R13, R153, R164, !PT ;  /* 0x000000a4990d7209 */ /* 0x000fc40007820000 */
[-C--:B------:R-:W-:Y:S02]  /*5010*/  FMNMX.NAN R14, R27, R164.reuse, !PT ;  /* 0x000000a41b0e7209 */ /* 0x080fe40007820000 */
[-C--:B------:R-:W-:Y:S02]  /*5020*/  FMNMX.NAN R15, R15, R164.reuse, !PT ;  /* 0x000000a40f0f7209 */ /* 0x080fe40007820000 */
[-C--:B--2---:R-:W-:Y:S02]  /*5030*/  FMNMX.NAN R4, R25, R164.reuse, !PT ;  /* 0x000000a419047209 */ /* 0x084fe40007820000 */
[-C--:B------:R-:W-:Y:S02]  /*5040*/  FMNMX.NAN R5, R149, R164.reuse, !PT ;  /* 0x000000a495057209 */ /* 0x080fe40007820000 */
[-C--:B------:R-:W-:Y:S02]  /*5050*/  FMNMX.NAN R6, R19, R164.reuse, !PT ;  /* 0x000000a413067209 */ /* 0x080fe40007820000 */
[----:B------:R-:W-:Y:S01]  /*5060*/  FMNMX.NAN R7, R151, R164, !PT ;  /* 0x000000a497077209 */ /* 0x000fe20007820000 */
[----:B------:R-:W-:Y:S04]  /*5070*/  @P4 STG.E.128 desc[UR18][R28.64+0x100], R12 ;  /* 0x0001000c1c004986 */ /* 0x000fe8000c101d12 */
[----:B------:R2:W-:Y:S01]  /*5080*/  @P3 STG.E.128 desc[UR18][R22.64], R4 ;  /* 0x0000000416003986 */ /* 0x0005e2000c101d12 */
[-C--:B-1----:R-:W-:Y:S01]  /*5090*/  FFMA R27, R8, R165.reuse, R132 ;  /* 0x000000a5081b7223 */ /* 0x082fe20000000084 */
[-C--:B------:R-:W-:Y:S01]  /*50a0*/  FFMA R9, R9, R165.reuse, R133 ;  /* 0x000000a509097223 */ /* 0x080fe20000000085 */
[-C--:B------:R-:W-:Y:S01]  /*50b0*/  FFMA R19, R10, R165.reuse, R134 ;  /* 0x000000a50a137223 */ /* 0x080fe20000000086 */
[----:B------:R-:W-:-:S02]  /*50c0*/  FFMA R11, R11, R165, R135 ;  /* 0x000000a50b0b7223 */ /* 0x000fc40000000087 */
[-C--:B------:R-:W-:Y:S02]  /*50d0*/  FMNMX.NAN R8, R27, R164.reuse, !PT ;  /* 0x000000a41b087209 */ /* 0x080fe40007820000 */
[-C--:B------:R-:W-:Y:S02]  /*50e0*/  FMNMX.NAN R9, R9, R164.reuse, !PT ;  /* 0x000000a409097209 */ /* 0x080fe40007820000 */
[-C--:B------:R-:W-:Y:S02]  /*50f0*/  FMNMX.NAN R10, R19, R164.reuse, !PT ;  /* 0x000000a4130a7209 */ /* 0x080fe40007820000 */
[----:B------:R-:W-:Y:S02]  /*5100*/  FMNMX.NAN R11, R11, R164, !PT ;  /* 0x000000a40b0b7209 */ /* 0x000fe40007820000 */
[----:B------:R-:W-:Y:S02]  /*5110*/  ISETP.LT.AND P4, PT, R26, UR7, P1 ;  /* 0x000000071a007c0c */ /* 0x000fe40008f81270 */
[----:B------:R-:W-:Y:S01]  /*5120*/  IADD3 R24, P3, PT, R2, R16, RZ ;  /* 0x0000001002187210 */ /* 0x000fe20007f7e0ff */
[----:B--2---:R-:W-:-:S02]  /*5130*/  @P2 IMAD.MOV.U32 R4, RZ, RZ, R22 ;  /* 0x000000ffff042224 */ /* 0x004fc400078e0016 */
[----:B------:R-:W-:-:S05]  /*5140*/  @P2 IMAD.MOV.U32 R5, RZ, RZ, R23 ;  /* 0x000000ffff052224 */ /* 0x000fca00078e0017 */
[----:B------:R1:W-:Y:S01]  /*5150*/  @P2 STG.E.128 desc[UR18][R4.64+0x100], R8 ;  /* 0x0001000804002986 */ /* 0x0003e2000c101d12 */
[----:B------:R-:W-:Y:S01]  /*5160*/  ISETP.LT.AND P2, PT, R26, UR7, P0 ;  /* 0x000000071a007c0c */ /* 0x000fe20008741270 */
[----:B------:R-:W-:Y:S02]  /*5170*/  IMAD.X R25, R3, 0x1, R17, P3 ;  /* 0x0000000103197824 */ /* 0x000fe400018e0611 */
[----:B------:R-:W-:-:S03]  /*5180*/  VIADD R27, R172, 0x12 ;  /* 0x00000012ac1b7836 */ /* 0x000fc60000000000 */
[----:B------:R-:W2:Y:S02]  /*5190*/  @P4 LDG.E.LTC128B.128 R144, desc[UR18][R24.64] ;  /* 0x0000001218904981 */ /* 0x000ea4000c1e1d20 */
[----:B------:R-:W-:Y:S02]  /*51a0*/  ISETP.LT.AND P4, PT, R27, UR7, P1 ;  /* 0x000000071b007c0c */ /* 0x000fe40008f81270 */
[----:B------:R-:W-:-:S05]  /*51b0*/  IADD3 R20, P3, PT, R2, R20, RZ ;  /* 0x0000001402147210 */ /* 0x000fca0007f7e0ff */
[----:B------:R-:W-:-:S06]  /*51c0*/  IMAD.X R21, R3, 0x1, R21, P3 ;  /* 0x0000000103157824 */ /* 0x000fcc00018e0615 */
[----:B------:R-:W3:Y:S01]  /*51d0*/  @P4 LDG.E.LTC128B.128 R136, desc[UR18][R20.64] ;  /* 0x0000001214884981 */ /* 0x000ee2000c1e1d20 */
[----:B-1----:R-:W-:Y:S02]  /*51e0*/  @P2 IMAD.MOV.U32 R4, RZ, RZ, R24 ;  /* 0x000000ffff042224 */ /* 0x002fe400078e0018 */
[----:B------:R-:W-:-:S05]  /*51f0*/  @P2 IMAD.MOV.U32 R5, RZ, RZ, R25 ;  /* 0x000000ffff052224 */ /* 0x000fca00078e0019 */
[----:B------:R1:W4:Y:S01]  /*5200*/  @P2 LDG.E.LTC128B.128 R140, desc[UR18][R4.64+0x100] ;  /* 0x00010012048c2981 */ /* 0x000322000c1e1d20 */
[----:B------:R-:W-:-:S13]  /*5210*/  ISETP.LT.AND P2, PT, R27, UR7, P0 ;  /* 0x000000071b007c0c */ /* 0x000fda0008741270 */
[----:B-1----:R-:W-:Y:S02]  /*5220*/  @P2 IMAD.MOV.U32 R4, RZ, RZ, R20 ;  /* 0x000000ffff042224 */ /* 0x002fe400078e0014 */
[----:B------:R-:W-:-:S05]  /*5230*/  @P2 IMAD.MOV.U32 R5, RZ, RZ, R21 ;  /* 0x000000ffff052224 */ /* 0x000fca00078e0015 */
[----:B------:R1:W4:Y:S01]  /*5240*/  @P2 LDG.E.LTC128B.128 R132, desc[UR18][R4.64+0x100] ;  /* 0x0001001204842981 */ /* 0x000322000c1e1d20 */
[----:B------:R-:W-:Y:S06]  /*5250*/  BAR.SYNC.DEFER_BLOCKING 0x0 ;  /* 0x0000000000007b1d */ /* 0x000fec0000010000 */
[----:B------:R-:W-:Y:S04]  /*5260*/  STS.64 [R169], R64 ;  /* 0x00000040a9007388 */ /* 0x000fe80000000a00 */
[----:B------:R-:W-:Y:S04]  /*5270*/  STS.64 [R169+0x20], R60 ;  /* 0x0000203ca9007388 */ /* 0x000fe80000000a00 */
[----:B------:R-:W-:Y:S04]  /*5280*/  STS.64 [R169+0x40], R56 ;  /* 0x00004038a9007388 */ /* 0x000fe80000000a00 */
[----:B------:R-:W-:Y:S04]  /*5290*/  STS.64 [R169+0x60], R52 ;  /* 0x00006034a9007388 */ /* 0x000fe80000000a00 */
[----:B------:R-:W-:Y:S04]  /*52a0*/  STS.64 [R169+0x80], R48 ;  /* 0x00008030a9007388 */ /* 0x000fe80000000a00 */
[----:B------:R-:W-:Y:S04]  /*52b0*/  STS.64 [R169+0xa0], R44 ;  /* 0x0000a02ca9007388 */ /* 0x000fe80000000a00 */
[----:B------:R-:W-:Y:S04]  /*52c0*/  STS.64 [R169+0xc0], R40 ;  /* 0x0000c028a9007388 */ /* 0x000fe80000000a00 */
[----:B------:R-:W-:Y:S01]  /*52d0*/  STS.64 [R169+0xe0], R36 ;  /* 0x0000e024a9007388 */ /* 0x000fe20000000a00 */
[----:B------:R-:W-:Y:S01]  /*52e0*/  BAR.SYNC.DEFER_BLOCKING 0x0 ;  /* 0x0000000000007b1d */ /* 0x000fe20000010000 */
[----:B------:R-:W-:-:S04]  /*52f0*/  ISETP.GE.AND P5, PT, R26, UR7, PT ;  /* 0x000000071a007c0c */ /* 0x000fc8000bfa6270 */
[----:B------:R-:W-:Y:S01]  /*5300*/  SEL R8, R170, RZ, !P5 ;  /* 0x000000ffaa087207 */ /* 0x000fe20006800000 */
[----:B-1----:R-:W2:Y:S04]  /*5310*/  LDS.128 R4, [R168+UR6] ;  /* 0x00000006a8047984 */ /* 0x002ea80008000c00 */
[----:B------:R-:W-:Y:S04]  /*5320*/  LDS.128 R16, [R168+UR6+0x100] ;  /* 0x00010006a8107984 */ /* 0x000fe80008000c00 */
[----:B------:R-:W3:Y:S01]  /*5330*/  LDS.128 R12, [R168+UR6+0x440] ;  /* 0x00044006a80c7984 */ /* 0x000ee20008000c00 */
[----:B------:R-:W-:-:S03]  /*5340*/  ISETP.NE.U32.AND P2, PT, R8, RZ, PT ;  /* 0x000000ff0800720c */ /* 0x000fc60003f45070 */
[----:B------:R-:W1:Y:S01]  /*5350*/  LDS.128 R8, [R168+UR6+0x540] ;  /* 0x00054006a8087984 */ /* 0x000e620008000c00 */
[----:B------:R-:W-:Y:S02]  /*5360*/  ISETP.GE.AND P4, PT, R27, UR7, PT ;  /* 0x000000071b007c0c */ /* 0x000fe4000bf86270 */
[----:B------:R-:W-:Y:S02]  /*5370*/  IADD3 R26, P3, PT, R174, UR4, RZ ;  /* 0x00000004ae1a7c10 */ /* 0x000fe4000ff7e0ff */
[----:B------:R-:W-:Y:S02]  /*5380*/  SEL R32, R171, RZ, !P5 ;  /* 0x000000ffab207207 */ /* 0x000fe40006800000 */
[----:B------:R-:W-:Y:S02]  /*5390*/  IADD3.X R27, PT, PT, R175, UR5, RZ, P3, !PT ;  /* 0x00000005af1b7c10 */ /* 0x000fe40009ffe4ff */
[----:B------:R-:W-:Y:S02]  /*53a0*/  SEL R30, R170, RZ, !P4 ;  /* 0x000000ffaa1e7207 */ /* 0x000fe40006000000 */
[----:B------:R-:W-:-:S02]  /*53b0*/  SEL R28, R171, RZ, !P4 ;  /* 0x000000ffab1c7207 */ /* 0x000fc40006000000 */
[----:B------:R-:W-:Y:S02]  /*53c0*/  ISETP.NE.U32.AND P5, PT, R32, RZ, PT ;  /* 0x000000ff2000720c */ /* 0x000fe40003fa5070 */
[----:B------:R-:W-:Y:S02]  /*53d0*/  ISETP.NE.U32.AND P4, PT, R30, RZ, PT ;  /* 0x000000ff1e00720c */ /* 0x000fe40003f85070 */
[----:B------:R-:W-:Y:S01]  /*53e0*/  ISETP.NE.U32.AND P3, PT, R28, RZ, PT ;  /* 0x000000ff1c00720c */ /* 0x000fe20003f65070 */
[----:B------:R-:W-:Y:S02]  /*53f0*/  VIADD R30, R172, 0x18 ;  /* 0x00000018ac1e7836 */ /* 0x000fe40000000000 */
[-C--:B--2---:R-:W-:Y:S01]  /*5400*/  FFMA R31, R4, R165.reuse, R144 ;  /* 0x000000a5041f7223 */ /* 0x084fe20000000090 */
        /* <DEDUP_REMOVED lines=8> */
[----:B------:R-:W-:Y:S01]  /*5490*/  IADD3 R22, P2, PT, R22, UR4, RZ ;  /* 0x0000000416167c10 */ /* 0x000fe2000ff5e0ff */
[-C--:B---3--:R-:W-:Y:S01]  /*54a0*/  FFMA R31, R12, R165.reuse, R136 ;  /* 0x000000a50c1f7223 */ /* 0x088fe20000000088 */
[-C--:B------:R-:W-:Y:S02]  /*54b0*/  FFMA R29, R13, R165.reuse, R137 ;  /* 0x000000a50d1d7223 */ /* 0x080fe40000000089 */
[----:B------:R-:W-:Y:S02]  /*54c0*/  IADD3.X R23, PT, PT, R23, UR5, RZ, P2, !PT ;  /* 0x0000000517177c10 */ /* 0x000fe400097fe4ff */
[----:B------:R-:W-:Y:S01]  /*54d0*/  IADD3 R28, P2, PT, R2, R24, RZ ;  /* 0x00000018021c7210 */ /* 0x000fe20007f5e0ff */
[-C--:B----4-:R-:W-:Y:S01]  /*54e0*/  FFMA R41, R16, R165.reuse, R140 ;  /* 0x000000a510297223 */ /* 0x090fe2000000008c */
[-C--:B------:R-:W-:Y:S01]  /*54f0*/  FFMA R37, R17, R165.reuse, R141 ;  /* 0x000000a511257223 */ /* 0x080fe2000000008d */
[-C--:B------:R-:W-:Y:S01]  /*5500*/  FFMA R35, R18, R165.reuse, R142 ;  /* 0x000000a512237223 */ /* 0x080fe2000000008e */
[-C--:B------:R-:W-:Y:S01]  /*5510*/  FFMA R33, R19, R165.reuse, R143 ;  /* 0x000000a513217223 */ /* 0x080fe2000000008f */
[-C--:B------:R-:W-:Y:S01]  /*5520*/  FFMA R19, R14, R165.reuse, R138 ;  /* 0x000000a50e137223 */ /* 0x080fe2000000008a */
[----:B------:R-:W-:Y:S01]  /*5530*/  FFMA R17, R15, R165, R139 ;  /* 0x000000a50f117223 */ /* 0x000fe2000000008b */
[----:B------:R-:W-:-:S02]  /*5540*/  FMNMX.NAN R12, R41, R164, !PT ;  /* 0x000000a4290c7209 */ /* 0x000fc40007820000 */
[-C--:B------:R-:W-:Y:S02]  /*5550*/  FMNMX.NAN R13, R37, R164.reuse, !PT ;  /* 0x000000a4250d7209 */ /* 0x080fe40007820000 */
[-C--:B------:R-:W-:Y:S02]  /*5560*/  FMNMX.NAN R14, R35, R164.reuse, !PT ;  /* 0x000000a4230e7209 */ /* 0x080fe40007820000 */
[-C--:B------:R-:W-:Y:S02]  /*5570*/  FMNMX.NAN R15, R33, R164.reuse, !PT ;  /* 0x000000a4210f7209 */ /* 0x080fe40007820000 */
[-C--:B--2---:R-:W-:Y:S02]  /*5580*/  FMNMX.NAN R4, R31, R164.reuse, !PT ;  /* 0x000000a41f047209 */ /* 0x084fe40007820000 */
[-C--:B------:R-:W-:Y:S02]  /*5590*/  FMNMX.NAN R5, R29, R164.reuse, !PT ;  /* 0x000000a41d057209 */ /* 0x080fe40007820000 */
[----:B------:R-:W-:-:S02]  /*55a0*/  FMNMX.NAN R6, R19, R164, !PT ;  /* 0x000000a413067209 */ /* 0x000fc40007820000 */
[----:B------:R-:W-:Y:S01]  /*55b0*/  FMNMX.NAN R7, R17, R164, !PT ;  /* 0x000000a411077209 */ /* 0x000fe20007820000 */
[----:B------:R-:W-:Y:S01]  /*55c0*/  @P5 STG.E.128 desc[UR18][R26.64+0x100], R12 ;  /* 0x0001000c1a005986 */ /* 0x000fe2000c101d12 */
[----:B------:R-:W-:Y:S01]  /*55d0*/  IMAD.X R29, R3, 0x1, R25, P2 ;  /* 0x00000001031d7824 */ /* 0x000fe200010e0619 */
[C---:B------:R-:W-:Y:S02]  /*55e0*/  ISETP.LT.AND P2, PT, R30.reuse, UR7, P0 ;  /* 0x000000071e007c0c */ /* 0x040fe40008741270 */
[----:B------:R2:W-:Y:S01]  /*55f0*/  @P4 STG.E.128 desc[UR18][R22.64], R4 ;  /* 0x0000000416004986 */ /* 0x0005e2000c101d12 */
[----:B------:R-:W-:Y:S01]  /*5600*/  ISETP.LT.AND P4, PT, R30, UR7, P1 ;  /* 0x000000071e007c0c */ /* 0x000fe20008f81270 */
[-C--:B-1----:R-:W-:Y:S01]  /*5610*/  FFMA R19, R8, R165.reuse, R132 ;  /* 0x000000a508137223 */ /* 0x082fe20000000084 */
[-C--:B------:R-:W-:Y:S01]  /*5620*/  FFMA R9, R9, R165.reuse, R133 ;  /* 0x000000a509097223 */ /* 0x080fe20000000085 */
[-C--:B------:R-:W-:Y:S01]  /*5630*/  FFMA R17, R10, R165.reuse, R134 ;  /* 0x000000a50a117223 */ /* 0x080fe20000000086 */
[----:B------:R-:W-:-:S02]  /*5640*/  FFMA R11, R11, R165, R135 ;  /* 0x000000a50b0b7223 */ /* 0x000fc40000000087 */
[-C--:B------:R-:W-:Y:S02]  /*5650*/  FMNMX.NAN R8, R19, R164.reuse, !PT ;  /* 0x000000a413087209 */ /* 0x080fe40007820000 */
[-C--:B------:R-:W-:Y:S02]  /*5660*/  FMNMX.NAN R9, R9, R164.reuse, !PT ;  /* 0x000000a409097209 */ /* 0x080fe40007820000 */
[-C--:B------:R-:W-:Y:S02]  /*5670*/  FMNMX.NAN R10, R17, R164.reuse, !PT ;  /* 0x000000a4110a7209 */ /* 0x080fe40007820000 */
[----:B------:R-:W-:Y:S01]  /*5680*/  FMNMX.NAN R11, R11, R164, !PT ;  /* 0x000000a40b0b7209 */ /* 0x000fe20007820000 */
[----:B------:R-:W-:Y:S02]  /*5690*/  VIADD R31, R172, 0x1a ;  /* 0x0000001aac1f7836 */ /* 0x000fe40000000000 */
[----:B--2---:R-:W-:Y:S02]  /*56a0*/  @P3 IMAD.MOV.U32 R4, RZ, RZ, R22 ;  /* 0x000000ffff043224 */ /* 0x004fe400078e0016 */
[----:B------:R-:W-:-:S05]  /*56b0*/  @P3 IMAD.MOV.U32 R5, RZ, RZ, R23 ;  /* 0x000000ffff053224 */ /* 0x000fca00078e0017 */
[----:B------:R1:W-:Y:S01]  /*56c0*/  @P3 STG.E.128 desc[UR18][R4.64+0x100], R8 ;  /* 0x0001000804003986 */ /* 0x0003e2000c101d12 */
[----:B------:R-:W-:-:S03]  /*56d0*/  ISETP.LT.AND P3, PT, R31, UR7, P0 ;  /* 0x000000071f007c0c */ /* 0x000fc60008761270 */
[----:B------:R-:W2:Y:S01]  /*56e0*/  @P4 LDG.E.LTC128B.128 R144, desc[UR18][R28.64] ;  /* 0x000000121c904981 */ /* 0x000ea2000c1e1d20 */
[----:B------:R-:W-:Y:S01]  /*56f0*/  ISETP.LT.AND P4, PT, R31, UR7, P1 ;  /* 0x000000071f007c0c */ /* 0x000fe20008f81270 */
[----:B-1----:R-:W-:Y:S02]  /*5700*/  @P2 IMAD.MOV.U32 R4, RZ, RZ, R28 ;  /* 0x000000ffff042224 */ /* 0x002fe400078e001c */
[----:B------:R-:W-:-:S05]  /*5710*/  @P2 IMAD.MOV.U32 R5, RZ, RZ, R29 ;  /* 0x000000ffff052224 */ /* 0x000fca00078e001d */
[----:B------:R1:W3:Y:S01]  /*5720*/  @P2 LDG.E.LTC128B.128 R140, desc[UR18][R4.64+0x100] ;  /* 0x00010012048c2981 */ /* 0x0002e2000c1e1d20 */
[----:B------:R-:W-:-:S05]  /*5730*/  IADD3 R24, P2, PT, R2, R20, RZ ;  /* 0x0000001402187210 */ /* 0x000fca0007f5e0ff */
[----:B------:R-:W-:-:S05]  /*5740*/  IMAD.X R25, R3, 0x1, R21, P2 ;  /* 0x0000000103197824 */ /* 0x000fca00010e0615 */
[----:B------:R-:W4:Y:S01]  /*5750*/  @P4 LDG.E.LTC128B.128 R136, desc[UR18][R24.64] ;  /* 0x0000001218884981 */ /* 0x000f22000c1e1d20 */
        /* <DEDUP_REMOVED lines=12> */
[----:B------:R-:W-:Y:S06]  /*5820*/  BAR.SYNC.DEFER_BLOCKING 0x0 ;  /* 0x0000000000007b1d */ /* 0x000fec0000010000 */
[----:B------:R-:W2:Y:S04]  /*5830*/  LDS.128 R8, [R168+UR6] ;  /* 0x00000006a8087984 */ /* 0x000ea80008000c00 */
[----:B-1----:R-:W3:Y:S04]  /*5840*/  LDS.128 R4, [R168+UR6+0x100] ;  /* 0x00010006a8047984 */ /* 0x002ee80008000c00 */
[----:B------:R-:W4:Y:S04]  /*5850*/  LDS.128 R16, [R168+UR6+0x440] ;  /* 0x00044006a8107984 */ /* 0x000f280008000c00 */
[----:B------:R-:W1:Y:S01]  /*5860*/  LDS.128 R12, [R168+UR6+0x540] ;  /* 0x00054006a80c7984 */ /* 0x000e620008000c00 */
[----:B------:R-:W-:-:S04]  /*5870*/  ISETP.GE.AND P2, PT, R30, UR7, PT ;  /* 0x000000071e007c0c */ /* 0x000fc8000bf46270 */
[----:B------:R-:W-:Y:S02]  /*5880*/  SEL R30, R170, RZ, !P2 ;  /* 0x000000ffaa1e7207 */ /* 0x000fe40005000000 */
[----:B------:R-:W-:Y:S02]  /*5890*/  SEL R21, R171, RZ, !P2 ;  /* 0x000000ffab157207 */ /* 0x000fe40005000000 */
[----:B------:R-:W-:Y:S02]  /*58a0*/  ISETP.NE.U32.AND P3, PT, R30, RZ, PT ;  /* 0x000000ff1e00720c */ /* 0x000fe40003f65070 */
[----:B------:R-:W-:Y:S02]  /*58b0*/  ISETP.NE.U32.AND P2, PT, R21, RZ, PT ;  /* 0x000000ff1500720c */ /* 0x000fe40003f45070 */
[----:B------:R-:W-:Y:S02]  /*58c0*/  ISETP.GE.AND P4, PT, R31, UR7, PT ;  /* 0x000000071f007c0c */ /* 0x000fe4000bf86270 */
[----:B------:R-:W-:-:S02]  /*58d0*/  IADD3 R20, P5, PT, R26, UR4, RZ ;  /* 0x000000041a147c10 */ /* 0x000fc4000ffbe0ff */
[----:B------:R-:W-:Y:S02]  /*58e0*/  SEL R26, R170, RZ, !P4 ;  /* 0x000000ffaa1a7207 */ /* 0x000fe40006000000 */
[----:B------:R-:W-:Y:S02]  /*58f0*/  IADD3.X R21, PT, PT, R27, UR5, RZ, P5, !PT ;  /* 0x000000051b157c10 */ /* 0x000fe4000affe4ff */
[----:B------:R-:W-:Y:S02]  /*5900*/  ISETP.NE.U32.AND P5, PT, R26, RZ, PT ;  /* 0x000000ff1a00720c */ /* 0x000fe40003fa5070 */
[----:B------:R-:W-:Y:S01]  /*5910*/  SEL R26, R171, RZ, !P4 ;  /* 0x000000ffab1a7207 */ /* 0x000fe20006000000 */
[----:B------:R-:W-:-:S03]  /*5920*/  VIADD R30, R172, 0x20 ;  /* 0x00000020ac1e7836 */ /* 0x000fc60000000000 */
[----:B------:R-:W-:Y:S01]  /*5930*/  ISETP.NE.U32.AND P4, PT, R26, RZ, PT ;  /* 0x000000ff1a00720c */ /* 0x000fe20003f85070 */
[-C--:B--2---:R-:W-:Y:S01]  /*5940*/  FFMA R35, R8, R165.reuse, R144 ;  /* 0x000000a508237223 */ /* 0x084fe20000000090 */
        /* <DEDUP_REMOVED lines=8> */
[----:B------:R-:W-:Y:S01]  /*59d0*/  IADD3 R26, P3, PT, R2, R28, RZ ;  /* 0x0000001c021a7210 */ /* 0x000fe20007f7e0ff */
[-C--:B---3--:R-:W-:Y:S01]  /*59e0*/  FFMA R31, R4, R165.reuse, R140 ;  /* 0x000000a5041f7223 */ /* 0x088fe2000000008c */
[-C--:B------:R-:W-:Y:S01]  /*59f0*/  FFMA R5, R5, R165.reuse, R141 ;  /* 0x000000a505057223 */ /* 0x080fe2000000008d */
[-C--:B------:R-:W-:Y:S01]  /*5a00*/  FFMA R27, R6, R165.reuse, R142 ;  /* 0x000000a5061b7223 */ /* 0x080fe2000000008e */
[----:B------:R-:W-:Y:S02]  /*5a10*/  FFMA R7, R7, R165, R143 ;  /* 0x000000a507077223 */ /* 0x000fe4000000008f */
[-C--:B------:R-:W-:Y:S02]  /*5a20*/  FMNMX.NAN R4, R31, R164.reuse, !PT ;  /* 0x000000a41f047209 */ /* 0x080fe40007820000 */
[-C--:B------:R-:W-:Y:S02]  /*5a30*/  FMNMX.NAN R5, R5, R164.reuse, !PT ;  /* 0x000000a405057209 */ /* 0x080fe40007820000 */
[----:B------:R-:W-:-:S02]  /*5a40*/  FMNMX.NAN R6, R27, R164, !PT ;  /* 0x000000a41b067209 */ /* 0x000fc40007820000 */
[----:B------:R-:W-:Y:S01]  /*5a50*/  FMNMX.NAN R7, R7, R164, !PT ;  /* 0x000000a407077209 */ /* 0x000fe20007820000 */
[----:B--2---:R-:W-:Y:S02]  /*5a60*/  @P2 IMAD.MOV.U32 R8, RZ, RZ, R20 ;  /* 0x000000ffff082224 */ /* 0x004fe400078e0014 */
[----:B------:R-:W-:Y:S02]  /*5a70*/  @P2 IMAD.MOV.U32 R9, RZ, RZ, R21 ;  /* 0x000000ffff092224 */ /* 0x000fe400078e0015 */
[-C--:B----4-:R-:W-:Y:S01]  /*5a80*/  FFMA R31, R17, R165.reuse, R137 ;  /* 0x000000a5111f7223 */ /* 0x090fe20000000089 */
[-C--:B------:R-:W-:Y:S01]  /*5a90*/  FFMA R33, R16, R165.reuse, R136 ;  /* 0x000000a510217223 */ /* 0x080fe20000000088 */
[-C--:B------:R-:W-:Y:S01]  /*5aa0*/  FFMA R17, R18, R165.reuse, R138 ;  /* 0x000000a512117223 */ /* 0x080fe2000000008a */
[----:B------:R-:W-:Y:S01]  /*5ab0*/  FFMA R19, R19, R165, R139 ;  /* 0x000000a513137223 */ /* 0x000fe2000000008b */
[----:B------:R2:W-:Y:S01]  /*5ac0*/  @P2 STG.E.128 desc[UR18][R8.64+0x100], R4 ;  /* 0x0001000408002986 */ /* 0x0005e2000c101d12 */
[----:B------:R-:W-:Y:S01]  /*5ad0*/  IADD3 R22, P2, PT, R22, UR4, RZ ;  /* 0x0000000416167c10 */ /* 0x000fe2000ff5e0ff */
[----:B------:R-:W-:Y:S01]  /*5ae0*/  IMAD.X R27, R3, 0x1, R29, P3 ;  /* 0x00000001031b7824 */ /* 0x000fe200018e061d */
[----:B------:R-:W-:-:S02]  /*5af0*/  ISETP.LT.AND P3, PT, R30, UR7, P0 ;  /* 0x000000071e007c0c */ /* 0x000fc40008761270 */
[----:B------:R-:W-:Y:S02]  /*5b00*/  IADD3.X R23, PT, PT, R23, UR5, RZ, P2, !PT ;  /* 0x0000000517177c10 */ /* 0x000fe400097fe4ff */
[-C--:B------:R-:W-:Y:S02]  /*5b10*/  FMNMX.NAN R10, R17, R164.reuse, !PT ;  /* 0x000000a4110a7209 */ /* 0x080fe40007820000 */
[-C--:B------:R-:W-:Y:S01]  /*5b20*/  FMNMX.NAN R11, R19, R164.reuse, !PT ;  /* 0x000000a4130b7209 */ /* 0x080fe20007820000 */
[-C--:B-1----:R-:W-:Y:S01]  /*5b30*/  FFMA R35, R13, R165.reuse, R133 ;  /* 0x000000a50d237223 */ /* 0x082fe20000000085 */
[-C--:B------:R-:W-:Y:S01]  /*5b40*/  FFMA R37, R12, R165.reuse, R132 ;  /* 0x000000a50c257223 */ /* 0x080fe20000000084 */
[-C--:B------:R-:W-:Y:S01]  /*5b50*/  FFMA R13, R14, R165.reuse, R134 ;  /* 0x000000a50e0d7223 */ /* 0x080fe20000000086 */
[----:B------:R-:W-:Y:S01]  /*5b60*/  ISETP.LT.AND P2, PT, R30, UR7, P1 ;  /* 0x000000071e007c0c */ /* 0x000fe20008f41270 */
[----:B------:R-:W-:Y:S01]  /*5b70*/  VIADD R12, R172, 0x22 ;  /* 0x00000022ac0c7836 */ /* 0x000fe20000000000 */
[-C--:B--2---:R-:W-:Y:S01]  /*5b80*/  FMNMX.NAN R8, R33, R164.reuse, !PT ;  /* 0x000000a421087209 */ /* 0x084fe20007820000 */
[----:B------:R-:W-:Y:S01]  /*5b90*/  FFMA R7, R15, R165, R135 ;  /* 0x000000a50f077223 */ /* 0x000fe20000000087 */
[----:B------:R-:W-:-:S02]  /*5ba0*/  FMNMX.NAN R9, R31, R164, !PT ;  /* 0x000000a41f097209 */ /* 0x000fc40007820000 */
[-C--:B------:R-:W-:Y:S02]  /*5bb0*/  FMNMX.NAN R4, R37, R164.reuse, !PT ;  /* 0x000000a425047209 */ /* 0x080fe40007820000 */
[-C--:B------:R-:W-:Y:S01]  /*5bc0*/  FMNMX.NAN R5, R35, R164.reuse, !PT ;  /* 0x000000a423057209 */ /* 0x080fe20007820000 */
[----:B------:R1:W-:Y:S01]  /*5bd0*/  @P5 STG.E.128 desc[UR18][R22.64], R8 ;  /* 0x0000000816005986 */ /* 0x0003e2000c101d12 */
[-C--:B------:R-:W-:Y:S02]  /*5be0*/  FMNMX.NAN R6, R13, R164.reuse, !PT ;  /* 0x000000a40d067209 */ /* 0x080fe40007820000 */
[----:B------:R-:W-:Y:S01]  /*5bf0*/  FMNMX.NAN R7, R7, R164, !PT ;  /* 0x000000a407077209 */ /* 0x000fe20007820000 */
[----:B-1----:R-:W-:Y:S02]  /*5c00*/  @P4 IMAD.MOV.U32 R8, RZ, RZ, R22 ;  /* 0x000000ffff084224 */ /* 0x002fe400078e0016 */
[----:B------:R-:W-:-:S05]  /*5c10*/  @P4 IMAD.MOV.U32 R9, RZ, RZ, R23 ;  /* 0x000000ffff094224 */ /* 0x000fca00078e0017 */
[----:B------:R1:W-:Y:S01]  /*5c20*/  @P4 STG.E.128 desc[UR18][R8.64+0x100], R4 ;  /* 0x0001000408004986 */ /* 0x0003e2000c101d12 */
[----:B------:R-:W-:-:S03]  /*5c30*/  ISETP.LT.AND P4, PT, R12, UR7, P1 ;  /* 0x000000070c007c0c */ /* 0x000fc60008f81270 */
[----:B------:R-:W2:Y:S01]  /*5c40*/  @P2 LDG.E.LTC128B.128 R144, desc[UR18][R26.64] ;  /* 0x000000121a902981 */ /* 0x000ea2000c1e1d20 */
[----:B------:R-:W-:-:S05]  /*5c50*/  IADD3 R24, P2, PT, R2, R24, RZ ;  /* 0x0000001802187210 */ /* 0x000fca0007f5e0ff */
[----:B------:R-:W-:-:S05]  /*5c60*/  IMAD.X R25, R3, 0x1, R25, P2 ;  /* 0x0000000103197824 */ /* 0x000fca00010e0619 */
        /* <DEDUP_REMOVED lines=18> */
[----:B------:R-:W-:-:S05]  /*5d90*/  ISETP.GE.AND P3, PT, R12, UR7, PT ;  /* 0x000000070c007c0c */ /* 0x000fca000bf66270 */
[----:B------:R-:W2:Y:S04]  /*5da0*/  LDS.128 R8, [R168+UR6] ;  /* 0x00000006a8087984 */ /* 0x000ea80008000c00 */
[----:B-1----:R-:W-:Y:S04]  /*5db0*/  LDS.128 R4, [R168+UR6+0x100] ;  /* 0x00010006a8047984 */ /* 0x002fe80008000c00 */
[----:B------:R-:W3:Y:S04]  /*5dc0*/  LDS.128 R16, [R168+UR6+0x440] ;  /* 0x00044006a8107984 */ /* 0x000ee80008000c00 */
[----:B------:R-:W1:Y:S01]  /*5dd0*/  LDS.128 R12, [R168+UR6+0x540] ;  /* 0x00054006a80c7984 */ /* 0x000e620008000c00 */
[----:B------:R-:W-:-:S04]  /*5de0*/  ISETP.GE.AND P2, PT, R30, UR7, PT ;  /* 0x000000071e007c0c */ /* 0x000fc8000bf46270 */
[----:B------:R-:W-:Y:S02]  /*5df0*/  SEL R30, R170, RZ, !P2 ;  /* 0x000000ffaa1e7207 */ /* 0x000fe40005000000 */
[----:B------:R-:W-:Y:S02]  /*5e00*/  SEL R29, R171, RZ, !P2 ;  /* 0x000000ffab1d7207 */ /* 0x000fe40005000000 */
[----:B------:R-:W-:Y:S02]  /*5e10*/  ISETP.NE.U32.AND P5, PT, R30, RZ, PT ;  /* 0x000000ff1e00720c */ /* 0x000fe40003fa5070 */
[----:B------:R-:W-:Y:S02]  /*5e20*/  ISETP.NE.U32.AND P2, PT, R29, RZ, PT ;  /* 0x000000ff1d00720c */ /* 0x000fe40003f45070 */
[----:B------:R-:W-:Y:S02]  /*5e30*/  IADD3 R20, P4, PT, R20, UR4, RZ ;  /* 0x0000000414147c10 */ /* 0x000fe4000ff9e0ff */
[----:B------:R-:W-:-:S02]  /*5e40*/  SEL R28, R170, RZ, !P3 ;  /* 0x000000ffaa1c7207 */ /* 0x000fc40005800000 */
        /* <DEDUP_REMOVED lines=14> */
[-C--:B---3--:R-:W-:Y:S01]  /*5f30*/  FFMA R33, R16, R165.reuse, R136 ;  /* 0x000000a510217223 */ /* 0x088fe20000000088 */
[-C--:B------:R-:W-:Y:S01]  /*5f40*/  FFMA R19, R19, R165.reuse, R139 ;  /* 0x000000a513137223 */ /* 0x080fe2000000008b */
[----:B------:R-:W-:Y:S01]  /*5f50*/  ISETP.LT.AND P5, PT, R30, UR7, P1 ;  /* 0x000000071e007c0c */ /* 0x000fe20008fa1270 */
[-C--:B----4-:R-:W-:Y:S01]  /*5f60*/  FFMA R31, R4, R165.reuse, R140 ;  /* 0x000000a5041f7223 */ /* 0x090fe2000000008c */
[-C--:B------:R-:W-:Y:S01]  /*5f70*/  FFMA R5, R5, R165.reuse, R141 ;  /* 0x000000a505057223 */ /* 0x080fe2000000008d */
[-C--:B------:R-:W-:Y:S01]  /*5f80*/  FFMA R29, R6, R165.reuse, R142 ;  /* 0x000000a5061d7223 */ /* 0x080fe2000000008e */
[----:B------:R-:W-:Y:S02]  /*5f90*/  FFMA R7, R7, R165, R143 ;  /* 0x000000a507077223 */ /* 0x000fe4000000008f */
[-C--:B------:R-:W-:Y:S02]  /*5fa0*/  FMNMX.NAN R4, R31, R164.reuse, !PT ;  /* 0x000000a41f047209 */ /* 0x080fe40007820000 */
[----:B------:R-:W-:-:S02]  /*5fb0*/  FMNMX.NAN R5, R5, R164, !PT ;  /* 0x000000a405057209 */ /* 0x000fc40007820000 */
[-C--:B------:R-:W-:Y:S02]  /*5fc0*/  FMNMX.NAN R6, R29, R164.reuse, !PT ;  /* 0x000000a41d067209 */ /* 0x080fe40007820000 */
[----:B------:R-:W-:Y:S01]  /*5fd0*/  FMNMX.NAN R7, R7, R164, !PT ;  /* 0x000000a407077209 */ /* 0x000fe20007820000 */
[----:B--2---:R-:W-:Y:S02]  /*5fe0*/  @P2 IMAD.MOV.U32 R8, RZ, RZ, R20 ;  /* 0x000000ffff082224 */ /* 0x004fe400078e0014 */
[----:B------:R-:W-:Y:S02]  /*5ff0*/  @P2 IMAD.MOV.U32 R9, RZ, RZ, R21 ;  /* 0x000000ffff092224 */ /* 0x000fe400078e0015 */
[-C--:B------:R-:W-:Y:S01]  /*6000*/  FFMA R31, R17, R165.reuse, R137 ;  /* 0x000000a5111f7223 */ /* 0x080fe20000000089 */
[----:B------:R-:W-:Y:S02]  /*6010*/  FFMA R17, R18, R165, R138 ;  /* 0x000000a512117223 */ /* 0x000fe4000000008a */
[----:B------:R2:W-:Y:S01]  /*6020*/  @P2 STG.E.128 desc[UR18][R8.64+0x100], R4 ;  /* 0x0001000408002986 */ /* 0x0005e2000c101d12 */
[----:B------:R-:W-:-:S02]  /*6030*/  IADD3 R28, P2, PT, R22, UR4, RZ ;  /* 0x00000004161c7c10 */ /* 0x000fc4000ff5e0ff */
[-C--:B------:R-:W-:Y:S02]  /*6040*/  FMNMX.NAN R10, R17, R164.reuse, !PT ;  /* 0x000000a4110a7209 */ /* 0x080fe40007820000 */
[----:B------:R-:W-:Y:S02]  /*6050*/  IADD3.X R29, PT, PT, R23, UR5, RZ, P2, !PT ;  /* 0x00000005171d7c10 */ /* 0x000fe400097fe4ff */
[----:B------:R-:W-:Y:S02]  /*6060*/  FMNMX.NAN R11, R19, R164, !PT ;  /* 0x000000a4130b7209 */ /* 0x000fe40007820000 */
[----:B------:R-:W-:Y:S01]  /*6070*/  IADD3 R22, P2, PT, R2, R26, RZ ;  /* 0x0000001a02167210 */ /* 0x000fe20007f5e0ff */
[----:B-1----:R-:W-:Y:S01]  /*6080*/  FFMA R35, R12, R165, R132 ;  /* 0x000000a50c237223 */ /* 0x002fe20000000084 */
[----:B------:R-:W-:-:S03]  /*6090*/  VIADD R26, R172, 0x2a ;  /* 0x0000002aac1a7836 */ /* 0x000fc60000000000 */
[----:B------:R-:W-:Y:S01]  /*60a0*/  IMAD.X R23, R3, 0x1, R27, P2 ;  /* 0x0000000103177824 */ /* 0x000fe200010e061b */
[----:B------:R-:W-:Y:S01]  /*60b0*/  IADD3 R24, P2, PT, R2, R24, RZ ;  /* 0x0000001802187210 */ /* 0x000fe20007f5e0ff */
[-C--:B--2---:R-:W-:Y:S01]  /*60c0*/  FFMA R5, R13, R165.reuse, R133 ;  /* 0x000000a50d057223 */ /* 0x084fe20000000085 */
[-C--:B------:R-:W-:Y:S01]  /*60d0*/  FMNMX.NAN R8, R33, R164.reuse, !PT ;  /* 0x000000a421087209 */ /* 0x080fe20007820000 */
[-C--:B------:R-:W-:Y:S01]  /*60e0*/  FFMA R13, R14, R165.reuse, R134 ;  /* 0x000000a50e0d7223 */ /* 0x080fe20000000086 */
[-C--:B------:R-:W-:Y:S01]  /*60f0*/  FMNMX.NAN R9, R31, R164.reuse, !PT ;  /* 0x000000a41f097209 */ /* 0x080fe20007820000 */
[----:B------:R-:W-:Y:S01]  /*6100*/  FFMA R7, R15, R165, R135 ;  /* 0x000000a50f077223 */ /* 0x000fe20000000087 */
[-C--:B------:R-:W-:Y:S02]  /*6110*/  FMNMX.NAN R4, R35, R164.reuse, !PT ;  /* 0x000000a423047209 */ /* 0x080fe40007820000 */
[-C--:B------:R-:W-:Y:S01]  /*6120*/  FMNMX.NAN R5, R5, R164.reuse, !PT ;  /* 0x000000a405057209 */ /* 0x080fe20007820000 */
[----:B------:R1:W-:Y:S01]  /*6130*/  @P4 STG.E.128 desc[UR18][R28.64], R8 ;  /* 0x000000081c004986 */ /* 0x0003e2000c101d12 */
[----:B------:R-:W-:-:S02]  /*6140*/  FMNMX.NAN R6, R13, R164, !PT ;  /* 0x000000a40d067209 */ /* 0x000fc40007820000 */
[----:B------:R-:W-:Y:S02]  /*6150*/  FMNMX.NAN R7, R7, R164, !PT ;  /* 0x000000a407077209 */ /* 0x000fe40007820000 */
[----:B------:R-:W-:Y:S01]  /*6160*/  ISETP.LT.AND P4, PT, R30, UR7, P0 ;  /* 0x000000071e007c0c */ /* 0x000fe20008781270 */
[----:B------:R-:W-:Y:S01]  /*6170*/  IMAD.X R25, R3, 0x1, R25, P2 ;  /* 0x0000000103197824 */ /* 0x000fe200010e0619 */
[----:B------:R-:W-:Y:S01]  /*6180*/  ISETP.LT.AND P2, PT, R26, UR7, P0 ;  /* 0x000000071a007c0c */ /* 0x000fe20008741270 */
[----:B-1----:R-:W-:Y:S02]  /*6190*/  @P3 IMAD.MOV.U32 R8, RZ, RZ, R28 ;  /* 0x000000ffff083224 */ /* 0x002fe400078e001c */
[----:B------:R-:W-:-:S05]  /*61a0*/  @P3 IMAD.MOV.U32 R9, RZ, RZ, R29 ;  /* 0x000000ffff093224 */ /* 0x000fca00078e001d */
[----:B------:R1:W-:Y:S01]  /*61b0*/  @P3 STG.E.128 desc[UR18][R8.64+0x100], R4 ;  /* 0x0001000408003986 */ /* 0x0003e2000c101d12 */
[----:B------:R-:W-:-:S03]  /*61c0*/  ISETP.LT.AND P3, PT, R26, UR7, P1 ;  /* 0x000000071a007c0c */ /* 0x000fc60008f61270 */
[----:B------:R-:W2:Y:S10]  /*61d0*/  @P5 LDG.E.LTC128B.128 R144, desc[UR18][R22.64] ;  /* 0x0000001216905981 */ /* 0x000eb4000c1e1d20 */
[----:B------:R-:W3:Y:S01]  /*61e0*/  @P3 LDG.E.LTC128B.128 R136, desc[UR18][R24.64] ;  /* 0x0000001218883981 */ /* 0x000ee2000c1e1d20 */
[----:B-1----:R-:W-:-:S02]  /*61f0*/  @P4 IMAD.MOV.U32 R4, RZ, RZ, R22 ;  /* 0x000000ffff044224 */ /* 0x002fc400078e0016 */
        /* <DEDUP_REMOVED lines=25> */
[----:B------:R-:W-:Y:S02]  /*6390*/  SEL R26, R170, RZ, !P5 ;  /* 0x000000ffaa1a7207 */ /* 0x000fe40006800000 */
[----:B------:R-:W-:Y:S02]  /*63a0*/  IADD3.X R21, PT, PT, R21, UR5, RZ, P3, !PT ;  /* 0x0000000515157c10 */ /* 0x000fe40009ffe4ff */
[----:B------:R-:W-:-:S02]  /*63b0*/  ISETP.NE.U32.AND P4, PT, R27, RZ, PT ;  /* 0x000000ff1b00720c */ /* 0x000fc40003f85070 */
        /* <DEDUP_REMOVED lines=8> */
[----:B------:R-:W-:Y:S01]  /*6440*/  FMNMX.NAN R7, R7, R164, !PT ;  /* 0x000000a407077209 */ /* 0x000fe20007820000 */
[-C--:B---3--:R-:W-:Y:S01]  /*6450*/  FFMA R33, R12, R165.reuse, R136 ;  /* 0x000000a50c217223 */ /* 0x088fe20000000088 */
[----:B------:R-:W-:-:S03]  /*6460*/  FFMA R31, R13, R165, R137 ;  /* 0x000000a50d1f7223 */ /* 0x000fc60000000089 */
[----:B------:R2:W-:Y:S01]  /*6470*/  @P2 STG.E.128 desc[UR18][R20.64], R4 ;  /* 0x0000000414002986 */ /* 0x0005e2000c101d12 */
[----:B------:R-:W-:Y:S01]  /*6480*/  IADD3 R26, P2, PT, R28, UR4, RZ ;  /* 0x000000041c1a7c10 */ /* 0x000fe2000ff5e0ff */
[----:B------:R-:W-:-:S03]  /*6490*/  VIADD R28, R172, 0x30 ;  /* 0x00000030ac1c7836 */ /* 0x000fc60000000000 */
[----:B------:R-:W-:Y:S01]  /*64a0*/  IADD3.X R27, PT, PT, R29, UR5, RZ, P2, !PT ;  /* 0x000000051d1b7c10 */ /* 0x000fe200097fe4ff */
[-C--:B----4-:R-:W-:Y:S01]  /*64b0*/  FFMA R41, R16, R165.reuse, R140 ;  /* 0x000000a510297223 */ /* 0x090fe2000000008c */
[-C--:B------:R-:W-:Y:S01]  /*64c0*/  FFMA R39, R17, R165.reuse, R141 ;  /* 0x000000a511277223 */ /* 0x080fe2000000008d */
[-C--:B------:R-:W-:Y:S01]  /*64d0*/  FFMA R37, R18, R165.reuse, R142 ;  /* 0x000000a512257223 */ /* 0x080fe2000000008e */
[-C--:B------:R-:W-:Y:S01]  /*64e0*/  FFMA R35, R19, R165.reuse, R143 ;  /* 0x000000a513237223 */ /* 0x080fe2000000008f */
[-C--:B------:R-:W-:Y:S01]  /*64f0*/  FFMA R19, R14, R165.reuse, R138 ;  /* 0x000000a50e137223 */ /* 0x080fe2000000008a */
[----:B------:R-:W-:Y:S01]  /*6500*/  FFMA R17, R15, R165, R139 ;  /* 0x000000a50f117223 */ /* 0x000fe2000000008b */
[----:B------:R-:W-:Y:S02]  /*6510*/  SEL R16, R171, RZ, !P5 ;  /* 0x000000ffab107207 */ /* 0x000fe40006800000 */
[-C--:B------:R-:W-:Y:S02]  /*6520*/  FMNMX.NAN R12, R41, R164.reuse, !PT ;  /* 0x000000a4290c7209 */ /* 0x080fe40007820000 */
[----:B------:R-:W-:-:S02]  /*6530*/  FMNMX.NAN R13, R39, R164, !PT ;  /* 0x000000a4270d7209 */ /* 0x000fc40007820000 */
[-C--:B------:R-:W-:Y:S02]  /*6540*/  FMNMX.NAN R14, R37, R164.reuse, !PT ;  /* 0x000000a4250e7209 */ /* 0x080fe40007820000 */
[-C--:B------:R-:W-:Y:S02]  /*6550*/  FMNMX.NAN R15, R35, R164.reuse, !PT ;  /* 0x000000a4230f7209 */ /* 0x080fe40007820000 */
[-C--:B--2---:R-:W-:Y:S02]  /*6560*/  FMNMX.NAN R4, R33, R164.reuse, !PT ;  /* 0x000000a421047209 */ /* 0x084fe40007820000 */
[-C--:B------:R-:W-:Y:S02]  /*6570*/  FMNMX.NAN R5, R31, R164.reuse, !PT ;  /* 0x000000a41f057209 */ /* 0x080fe40007820000 */
[-C--:B------:R-:W-:Y:S02]  /*6580*/  FMNMX.NAN R6, R19, R164.reuse, !PT ;  /* 0x000000a413067209 */ /* 0x080fe40007820000 */
[----:B------:R-:W-:-:S02]  /*6590*/  FMNMX.NAN R7, R17, R164, !PT ;  /* 0x000000a411077209 */ /* 0x000fc40007820000 */
[----:B------:R-:W-:Y:S01]  /*65a0*/  ISETP.NE.U32.AND P2, PT, R16, RZ, PT ;  /* 0x000000ff1000720c */ /* 0x000fe20003f45070 */
[----:B------:R-:W-:Y:S01]  /*65b0*/  @P4 STG.E.128 desc[UR18][R20.64+0x100], R12 ;  /* 0x0001000c14004986 */ /* 0x000fe2000c101d12 */
[----:B------:R-:W-:-:S03]  /*65c0*/  ISETP.LT.AND P4, PT, R28, UR7, P1 ;  /* 0x000000071c007c0c */ /* 0x000fc60008f81270 */
[----:B------:R2:W-:Y:S01]  /*65d0*/  @P3 STG.E.128 desc[UR18][R26.64], R4 ;  /* 0x000000041a003986 */ /* 0x0005e2000c101d12 */
[----:B------:R-:W-:Y:S01]  /*65e0*/  IADD3 R22, P3, PT, R2, R22, RZ ;  /* 0x0000001602167210 */ /* 0x000fe20007f7e0ff */
[-C--:B-1----:R-:W-:Y:S01]  /*65f0*/  FFMA R17, R9, R165.reuse, R133 ;  /* 0x000000a509117223 */ /* 0x082fe20000000085 */
[-C--:B------:R-:W-:Y:S01]  /*6600*/  FFMA R11, R11, R165.reuse, R135 ;  /* 0x000000a50b0b7223 */ /* 0x080fe20000000087 */
[-C--:B------:R-:W-:Y:S01]  /*6610*/  FFMA R19, R8, R165.reuse, R132 ;  /* 0x000000a508137223 */ /* 0x080fe20000000084 */
[----:B------:R-:W-:Y:S01]  /*6620*/  FFMA R9, R10, R165, R134 ;  /* 0x000000a50a097223 */ /* 0x000fe20000000086 */
[----:B------:R-:W-:Y:S01]  /*6630*/  IMAD.X R23, R3, 0x1, R23, P3 ;  /* 0x0000000103177824 */ /* 0x000fe200018e0617 */
[----:B------:R-:W-:Y:S01]  /*6640*/  ISETP.LT.AND P3, PT, R28, UR7, P0 ;  /* 0x000000071c007c0c */ /* 0x000fe20008761270 */
[----:B------:R-:W-:Y:S02]  /*6650*/  @P2 IMAD.MOV.U32 R10, RZ, RZ, R26 ;  /* 0x000000ffff0a2224 */ /* 0x000fe400078e001a */
[----:B------:R-:W-:Y:S01]  /*6660*/  VIADD R8, R172, 0x32 ;  /* 0x00000032ac087836 */ /* 0x000fe20000000000 */
[-C--:B--2---:R-:W-:Y:S01]  /*6670*/  FMNMX.NAN R7, R11, R164.reuse, !PT ;  /* 0x000000a40b077209 */ /* 0x084fe20007820000 */
[----:B------:R-:W-:Y:S01]  /*6680*/  @P2 IMAD.MOV.U32 R11, RZ, RZ, R27 ;  /* 0x000000ffff0b2224 */ /* 0x000fe200078e001b */
[----:B------:R-:W-:-:S02]  /*6690*/  FMNMX.NAN R4, R19, R164, !PT ;  /* 0x000000a413047209 */ /* 0x000fc40007820000 */
[-C--:B------:R-:W-:Y:S02]  /*66a0*/  FMNMX.NAN R5, R17, R164.reuse, !PT ;  /* 0x000000a411057209 */ /* 0x080fe40007820000 */
[----:B------:R-:W-:-:S05]  /*66b0*/  FMNMX.NAN R6, R9, R164, !PT ;  /* 0x000000a409067209 */ /* 0x000fca0007820000 */
[----:B------:R1:W-:Y:S01]  /*66c0*/  @P2 STG.E.128 desc[UR18][R10.64+0x100], R4 ;  /* 0x000100040a002986 */ /* 0x0003e2000c101d12 */
[----:B------:R-:W-:-:S03]  /*66d0*/  IADD3 R24, P2, PT, R2, R24, RZ ;  /* 0x0000001802187210 */ /* 0x000fc60007f5e0ff */
[----:B------:R-:W2:Y:S01]  /*66e0*/  @P4 LDG.E.LTC128B.128 R144, desc[UR18][R22.64] ;  /* 0x0000001216904981 */ /* 0x000ea2000c1e1d20 */
[C---:B------:R-:W-:Y:S01]  /*66f0*/  ISETP.LT.AND P4, PT, R8.reuse, UR7, P1 ;  /* 0x0000000708007c0c */ /* 0x040fe20008f81270 */
[----:B------:R-:W-:Y:S01]  /*6700*/  IMAD.X R25, R3, 0x1, R25, P2 ;  /* 0x0000000103197824 */ /* 0x000fe200010e0619 */
[----:B------:R-:W-:-:S11]  /*6710*/  ISETP.LT.AND P2, PT, R8, UR7, P0 ;  /* 0x0000000708007c0c */ /* 0x000fd60008741270 */
[----:B------:R-:W3:Y:S01]  /*6720*/  @P4 LDG.E.LTC128B.128 R136, desc[UR18][R24.64] ;  /* 0x0000001218884981 */ /* 0x000ee2000c1e1d20 */
        /* <DEDUP_REMOVED lines=21> */
[----:B------:R-:W-:-:S02]  /*6880*/  ISETP.GE.AND P5, PT, R8, UR7, PT ;  /* 0x0000000708007c0c */ /* 0x000fc4000bfa6270 */
[----:B------:R-:W-:Y:S02]  /*6890*/  ISETP.NE.U32.AND P2, PT, R9, RZ, PT ;  /* 0x000000ff0900720c */ /* 0x000fe40003f45070 */
[----:B------:R-:W1:Y:S01]  /*68a0*/  LDS.128 R8, [R168+UR6+0x540] ;  /* 0x00054006a8087984 */ /* 0x000e620008000c00 */
[----:B------:R-:W-:-:S04]  /*68b0*/  IADD3 R20, P3, PT, R20, UR4, RZ ;  /* 0x0000000414147c10 */ /* 0x000fc8000ff7e0ff */
[----:B------:R-:W-:Y:S02]  /*68c0*/  IADD3.X R21, PT, PT, R21, UR5, RZ, P3, !PT ;  /* 0x0000000515157c10 */ /* 0x000fe40009ffe4ff */
[----:B------:R-:W-:Y:S02]  /*68d0*/  SEL R29, R171, RZ, !P4 ;  /* 0x000000ffab1d7207 */ /* 0x000fe40006000000 */
[----:B------:R-:W-:Y:S02]  /*68e0*/  SEL R28, R170, RZ, !P5 ;  /* 0x000000ffaa1c7207 */ /* 0x000fe40006800000 */
[----:B------:R-:W-:Y:S02]  /*68f0*/  ISETP.NE.U32.AND P4, PT, R29, RZ, PT ;  /* 0x000000ff1d00720c */ /* 0x000fe40003f85070 */
[----:B------:R-:W-:Y:S01]  /*6900*/  ISETP.NE.U32.AND P3, PT, R28, RZ, PT ;  /* 0x000000ff1c00720c */ /* 0x000fe20003f65070 */
[C---:B------:R-:W-:Y:S02]  /*6910*/  VIADD R28, R172.reuse, 0x38 ;  /* 0x00000038ac1c7836 */ /* 0x040fe40000000000 */
[----:B------:R-:W-:-:S02]  /*6920*/  VIADD R172, R172, 0x3a ;  /* 0x0000003aacac7836 */ /* 0x000fc40000000000 */
[-C--:B--2---:R-:W-:Y:S01]  /*6930*/  FFMA R33, R4, R165.reuse, R144 ;  /* 0x000000a504217223 */ /* 0x084fe20000000090 */
[-C--:B------:R-:W-:Y:S01]  /*6940*/  FFMA R5, R5, R165.reuse, R145 ;  /* 0x000000a505057223 */ /* 0x080fe20000000091 */
[-C--:B------:R-:W-:Y:S01]  /*6950*/  FFMA R31, R6, R165.reuse, R146 ;  /* 0x000000a5061f7223 */ /* 0x080fe20000000092 */
[----:B------:R-:W-:Y:S02]  /*6960*/  FFMA R7, R7, R165, R147 ;  /* 0x000000a507077223 */ /* 0x000fe40000000093 */
[-C--:B------:R-:W-:Y:S02]  /*6970*/  FMNMX.NAN R4, R33, R164.reuse, !PT ;  /* 0x000000a421047209 */ /* 0x080fe40007820000 */
[-C--:B------:R-:W-:Y:S02]  /*6980*/  FMNMX.NAN R5, R5, R164.reuse, !PT ;  /* 0x000000a405057209 */ /* 0x080fe40007820000 */
[-C--:B------:R-:W-:Y:S02]  /*6990*/  FMNMX.NAN R6, R31, R164.reuse, !PT ;  /* 0x000000a41f067209 */ /* 0x080fe40007820000 */
[----:B------:R-:W-:-:S05]  /*69a0*/  FMNMX.NAN R7, R7, R164, !PT ;  /* 0x000000a407077209 */ /* 0x000fca0007820000 */
[----:B------:R2:W-:Y:S01]  /*69b0*/  @P2 STG.E.128 desc[UR18][R20.64], R4 ;  /* 0x0000000414002986 */ /* 0x0005e2000c101d12 */
[----:B------:R-:W-:Y:S01]  /*69c0*/  IADD3 R26, P2, PT, R26, UR4, RZ ;  /* 0x000000041a1a7c10 */ /* 0x000fe2000ff5e0ff */
[----:B---3--:R-:W-:-:S03]  /*69d0*/  FFMA R31, R12, R165, R136 ;  /* 0x000000a50c1f7223 */ /* 0x008fc60000000088 */
[----:B------:R-:W-:Y:S01]  /*69e0*/  IADD3.X R27, PT, PT, R27, UR5, RZ, P2, !PT ;  /* 0x000000051b1b7c10 */ /* 0x000fe200097fe4ff */
[-C--:B------:R-:W-:Y:S01]  /*69f0*/  FFMA R29, R13, R165.reuse, R137 ;  /* 0x000000a50d1d7223 */ /* 0x080fe20000000089 */
[-C--:B----4-:R-:W-:Y:S01]  /*6a00*/  FFMA R39, R16, R165.reuse, R140 ;  /* 0x000000a510277223 */ /* 0x090fe2000000008c */
[----:B------:R-:W-:Y:S01]  /*6a10*/  SEL R16, R171, RZ, !P5 ;  /* 0x000000ffab107207 */ /* 0x000fe20006800000 */
[-C--:B------:R-:W-:Y:S01]  /*6a20*/  FFMA R37, R17, R165.reuse, R141 ;  /* 0x000000a511257223 */ /* 0x080fe2000000008d */
[-C--:B------:R-:W-:Y:S01]  /*6a30*/  FFMA R35, R18, R165.reuse, R142 ;  /* 0x000000a512237223 */ /* 0x080fe2000000008e */
[-C--:B------:R-:W-:Y:S01]  /*6a40*/  FFMA R33, R19, R165.reuse, R143 ;  /* 0x000000a513217223 */ /* 0x080fe2000000008f */
[----:B------:R-:W-:Y:S01]  /*6a50*/  ISETP.NE.U32.AND P2, PT, R16, RZ, PT ;  /* 0x000000ff1000720c */ /* 0x000fe20003f45070 */
        /* <DEDUP_REMOVED lines=11> */
[----:B------:R-:W-:-:S03]  /*6b10*/  ISETP.LT.AND P5, PT, R28, UR7, P1 ;  /* 0x000000071c007c0c */ /* 0x000fc60008fa1270 */
[----:B------:R2:W-:Y:S01]  /*6b20*/  @P3 STG.E.128 desc[UR18][R26.64], R4 ;  /* 0x000000041a003986 */ /* 0x0005e2000c101d12 */
[-C--:B-1----:R-:W-:Y:S01]  /*6b30*/  FFMA R19, R8, R165.reuse, R132 ;  /* 0x000000a508137223 */ /* 0x082fe20000000084 */
[-C--:B------:R-:W-:Y:S01]  /*6b40*/  FFMA R9, R9, R165.reuse, R133 ;  /* 0x000000a509097223 */ /* 0x080fe20000000085 */
[-C--:B------:R-:W-:Y:S01]  /*6b50*/  FFMA R17, R10, R165.reuse, R134 ;  /* 0x000000a50a117223 */ /* 0x080fe20000000086 */
[----:B------:R-:W-:Y:S02]  /*6b60*/  FFMA R11, R11, R165, R135 ;  /* 0x000000a50b0b7223 */ /* 0x000fe40000000087 */
[-C--:B------:R-:W-:Y:S02]  /*6b70*/  FMNMX.NAN R8, R19, R164.reuse, !PT ;  /* 0x000000a413087209 */ /* 0x080fe40007820000 */
[-C--:B------:R-:W-:Y:S02]  /*6b80*/  FMNMX.NAN R9, R9, R164.reuse, !PT ;  /* 0x000000a409097209 */ /* 0x080fe40007820000 */
[----:B------:R-:W-:-:S02]  /*6b90*/  FMNMX.NAN R10, R17, R164, !PT ;  /* 0x000000a4110a7209 */ /* 0x000fc40007820000 */
[----:B------:R-:W-:Y:S02]  /*6ba0*/  FMNMX.NAN R11, R11, R164, !PT ;  /* 0x000000a40b0b7209 */ /* 0x000fe40007820000 */
[----:B------:R-:W-:Y:S02]  /*6bb0*/  ISETP.LT.AND P4, PT, R28, UR7, P0 ;  /* 0x000000071c007c0c */ /* 0x000fe40008781270 */
[C---:B------:R-:W-:Y:S02]  /*6bc0*/  ISETP.LT.AND P1, PT, R172.reuse, UR7, P1 ;  /* 0x00000007ac007c0c */ /* 0x040fe40008f21270 */
[----:B------:R-:W-:Y:S02]  /*6bd0*/  ISETP.LT.AND P0, PT, R172, UR7, P0 ;  /* 0x00000007ac007c0c */ /* 0x000fe40008701270 */
[----:B------:R-:W-:Y:S01]  /*6be0*/  IADD3 R16, P3, PT, R2, R22, RZ ;  /* 0x0000001602107210 */ /* 0x000fe20007f7e0ff */
[----:B--2---:R-:W-:Y:S02]  /*6bf0*/  @P2 IMAD.MOV.U32 R4, RZ, RZ, R26 ;  /* 0x000000ffff042224 */ /* 0x004fe400078e001a */
[----:B------:R-:W-:-:S05]  /*6c00*/  @P2 IMAD.MOV.U32 R5, RZ, RZ, R27 ;  /* 0x000000ffff052224 */ /* 0x000fca00078e001b */
[----:B------:R-:W-:Y:S01]  /*6c10*/  @P2 STG.E.128 desc[UR18][R4.64+0x100], R8 ;  /* 0x0001000804002986 */ /* 0x000fe2000c101d12 */
[----:B------:R-:W-:Y:S01]  /*6c20*/  IADD3 R2, P2, PT, R2, R24, RZ ;  /* 0x0000001802027210 */ /* 0x000fe20007f5e0ff */
[----:B------:R-:W-:-:S04]  /*6c30*/  IMAD.X R17, R3, 0x1, R23, P3 ;  /* 0x0000000103117824 */ /* 0x000fc800018e0617 */
[----:B------:R-:W-:Y:S01]  /*6c40*/  IMAD.X R3, R3, 0x1, R25, P2 ;  /* 0x0000000103037824 */ /* 0x000fe200010e0619 */
[----:B------:R-:W2:Y:S04]  /*6c50*/  @P5 LDG.E.LTC128B.128 R144, desc[UR18][R16.64] ;  /* 0x0000001210905981 */ /* 0x000ea8000c1e1d20 */
[----:B------:R1:W3:Y:S04]  /*6c60*/  @P4 LDG.E.LTC128B.128 R140, desc[UR18][R16.64+0x100] ;  /* 0x00010012108c4981 */ /* 0x0002e8000c1e1d20 */
[----:B------:R-:W4:Y:S04]  /*6c70*/  @P1 LDG.E.LTC128B.128 R136, desc[UR18][R2.64] ;  /* 0x0000001202881981 */ /* 0x000f28000c1e1d20 */
        /* <DEDUP_REMOVED lines=12> */
[----:B------:R-:W3:Y:S04]  /*6d40*/  LDS.128 R8, [R168+UR6+0x100] ;  /* 0x00010006a8087984 */ /* 0x000ee80008000c00 */
[----:B------:R-:W4:Y:S04]  /*6d50*/  LDS.128 R4, [R168+UR6+0x440] ;  /* 0x00044006a8047984 */ /* 0x000f280008000c00 */
[----:B-1----:R-:W1:Y:S01]  /*6d60*/  LDS.128 R16, [R168+UR6+0x540] ;  /* 0x00054006a8107984 */ /* 0x002e620008000c00 */
[----:B------:R-:W-:-:S02]  /*6d70*/  ISETP.GE.AND P1, PT, R28, UR7, PT ;  /* 0x000000071c007c0c */ /* 0x000fc4000bf26270 */
[----:B------:R-:W-:Y:S02]  /*6d80*/  ISETP.GE.AND P0, PT, R172, UR7, PT ;  /* 0x00000007ac007c0c */ /* 0x000fe4000bf06270 */
[C---:B------:R-:W-:Y:S02]  /*6d90*/  SEL R3, R170.reuse, RZ, !P1 ;  /* 0x000000ffaa037207 */ /* 0x040fe40004800000 */
[C---:B------:R-:W-:Y:S02]  /*6da0*/  SEL R2, R171.reuse, RZ, !P1 ;  /* 0x000000ffab027207 */ /* 0x040fe40004800000 */
[----:B------:R-:W-:Y:S02]  /*6db0*/  SEL R170, R170, RZ, !P0 ;  /* 0x000000ffaaaa7207 */ /* 0x000fe40004000000 */
[----:B------:R-:W-:Y:S02]  /*6dc0*/  SEL R171, R171, RZ, !P0 ;  /* 0x000000ffabab7207 */ /* 0x000fe40004000000 */
[----:B------:R-:W-:-:S02]  /*6dd0*/  ISETP.NE.U32.AND P5, PT, R3, RZ, PT ;  /* 0x000000ff0300720c */ /* 0x000fc40003fa5070 */
[----:B------:R-:W-:Y:S02]  /*6de0*/  ISETP.NE.U32.AND P4, PT, R2, RZ, PT ;  /* 0x000000ff0200720c */ /* 0x000fe40003f85070 */
[----:B------:R-:W-:Y:S02]  /*6df0*/  ISETP.NE.U32.AND P3, PT, R170, RZ, PT ;  /* 0x000000ffaa00720c */ /* 0x000fe40003f65070 */
[----:B------:R-:W-:Y:S02]  /*6e00*/  ISETP.NE.U32.AND P2, PT, R171, RZ, PT ;  /* 0x000000ffab00720c */ /* 0x000fe40003f45070 */
[----:B------:R-:W-:Y:S02]  /*6e10*/  IADD3 R20, P1, PT, R20, UR4, RZ ;  /* 0x0000000414147c10 */ /* 0x000fe4000ff3e0ff */
[----:B------:R-:W-:Y:S02]  /*6e20*/  IADD3 R26, P0, PT, R26, UR4, RZ ;  /* 0x000000041a1a7c10 */ /* 0x000fe4000ff1e0ff */
[----:B------:R-:W-:-:S02]  /*6e30*/  IADD3.X R21, PT, PT, R21, UR5, RZ, P1, !PT ;  /* 0x0000000515157c10 */ /* 0x000fc40008ffe4ff */
[----:B------:R-:W-:Y:S01]  /*6e40*/  IADD3.X R27, PT, PT, R27, UR5, RZ, P0, !PT ;  /* 0x000000051b1b7c10 */ /* 0x000fe200087fe4ff */
[-C--:B--2---:R-:W-:Y:S01]  /*6e50*/  FFMA R3, R12, R165.reuse, R144 ;  /* 0x000000a50c037223 */ /* 0x084fe20000000090 */
[-C--:B------:R-:W-:Y:S01]  /*6e60*/  FFMA R13, R13, R165.reuse, R145 ;  /* 0x000000a50d0d7223 */ /* 0x080fe20000000091 */
[-C--:B------:R-:W-:Y:S01]  /*6e70*/  FFMA R23, R14, R165.reuse, R146 ;  /* 0x000000a50e177223 */ /* 0x080fe20000000092 */
[-C--:B------:R-:W-:Y:S01]  /*6e80*/  FFMA R15, R15, R165.reuse, R147 ;  /* 0x000000a50f0f7223 */ /* 0x080fe20000000093 */
[-C--:B---3--:R-:W-:Y:S01]  /*6e90*/  FFMA R25, R8, R165.reuse, R140 ;  /* 0x000000a508197223 */ /* 0x088fe2000000008c */
[-C--:B------:R-:W-:Y:S01]  /*6ea0*/  FFMA R9, R9, R165.reuse, R141 ;  /* 0x000000a509097223 */ /* 0x080fe2000000008d */
[-C--:B------:R-:W-:Y:S01]  /*6eb0*/  FFMA R29, R10, R165.reuse, R142 ;  /* 0x000000a50a1d7223 */ /* 0x080fe2000000008e */
[-C--:B------:R-:W-:Y:S01]  /*6ec0*/  FFMA R11, R11, R165.reuse, R143 ;  /* 0x000000a50b0b7223 */ /* 0x080fe2000000008f */
[-C--:B----4-:R-:W-:Y:S01]  /*6ed0*/  FFMA R31, R4, R165.reuse, R136 ;  /* 0x000000a5041f7223 */ /* 0x090fe20000000088 */
[-C--:B------:R-:W-:Y:S01]  /*6ee0*/  FFMA R5, R5, R165.reuse, R137 ;  /* 0x000000a505057223 */ /* 0x080fe20000000089 */
[-C--:B------:R-:W-:Y:S01]  /*6ef0*/  FFMA R33, R6, R165.reuse, R138 ;  /* 0x000000a506217223 */ /* 0x080fe2000000008a */
[-C--:B------:R-:W-:Y:S01]  /*6f00*/  FFMA R7, R7, R165.reuse, R139 ;  /* 0x000000a507077223 */ /* 0x080fe2000000008b */
[-C--:B-1----:R-:W-:Y:S01]  /*6f10*/  FFMA R35, R16, R165.reuse, R132 ;  /* 0x000000a510237223 */ /* 0x082fe20000000084 */
[-C--:B------:R-:W-:Y:S01]  /*6f20*/  FFMA R17, R17, R165.reuse, R133 ;  /* 0x000000a511117223 */ /* 0x080fe20000000085 */
[-C--:B------:R-:W-:Y:S01]  /*6f30*/  FFMA R37, R18, R165.reuse, R134 ;  /* 0x000000a512257223 */ /* 0x080fe20000000086 */
[----:B------:R-:W-:Y:S01]  /*6f40*/  FFMA R19, R19, R165, R135 ;  /* 0x000000a513137223 */ /* 0x000fe20000000087 */
[----:B------:R-:W-:-:S02]  /*6f50*/  FMNMX.NAN R12, R3, R164, !PT ;  /* 0x000000a4030c7209 */ /* 0x000fc40007820000 */
[-C--:B------:R-:W-:Y:S02]  /*6f60*/  FMNMX.NAN R13, R13, R164.reuse, !PT ;  /* 0x000000a40d0d7209 */ /* 0x080fe40007820000 */
[-C--:B------:R-:W-:Y:S02]  /*6f70*/  FMNMX.NAN R14, R23, R164.reuse, !PT ;  /* 0x000000a4170e7209 */ /* 0x080fe40007820000 */
[-C--:B------:R-:W-:Y:S02]  /*6f80*/  FMNMX.NAN R15, R15, R164.reuse, !PT ;  /* 0x000000a40f0f7209 */ /* 0x080fe40007820000 */
[-C--:B------:R-:W-:Y:S02]  /*6f90*/  FMNMX.NAN R8, R25, R164.reuse, !PT ;  /* 0x000000a419087209 */ /* 0x080fe40007820000 */
[-C--:B------:R-:W-:Y:S02]  /*6fa0*/  FMNMX.NAN R9, R9, R164.reuse, !PT ;  /* 0x000000a409097209 */ /* 0x080fe40007820000 */
        /* <DEDUP_REMOVED lines=9> */
[----:B------:R-:W-:Y:S01]  /*7040*/  FMNMX.NAN R19, R19, R164, !PT ;  /* 0x000000a413137209 */ /* 0x000fe20007820000 */
[----:B------:R1:W-:Y:S04]  /*7050*/  @P5 STG.E.128 desc[UR18][R20.64], R12 ;  /* 0x0000000c14005986 */ /* 0x0003e8000c101d12 */
[----:B------:R1:W-:Y:S04]  /*7060*/  @P4 STG.E.128 desc[UR18][R20.64+0x100], R8 ;  /* 0x0001000814004986 */ /* 0x0003e8000c101d12 */
[----:B------:R1:W-:Y:S04]  /*7070*/  @P3 STG.E.128 desc[UR18][R26.64], R4 ;  /* 0x000000041a003986 */ /* 0x0003e8000c101d12 */
[----:B------:R1:W-:Y:S01]  /*7080*/  @P2 STG.E.128 desc[UR18][R26.64+0x100], R16 ;  /* 0x000100101a002986 */ /* 0x0003e2000c101d12 */
[----:B------:R-:W-:Y:S05]  /*7090*/  @!P6 EXIT ;  /* 0x000000000000e94d */ /* 0x000fea0003800000 */
[----:B------:R-:W2:Y:S08]  /*70a0*/  LDC R2, c[0x0][0x3d0] ;  /* 0x0000f400ff027b82 */ /* 0x000eb00000000800 */
[----:B------:R-:W-:Y:S01]  /*70b0*/  BAR.SYNC.DEFER_BLOCKING 0x0 ;  /* 0x0000000000007b1d */ /* 0x000fe20000010000 */
[----:B------:R-:W-:Y:S01]  /*70c0*/  ISETP.NE.AND P0, PT, R197, RZ, PT ;  /* 0x000000ffc500720c */ /* 0x000fe20003f05270 */
[----:B------:R-:W-:-:S05]  /*70d0*/  VIADD R3, R0, 0x1 ;  /* 0x0000000100037836 */ /* 0x000fca0000000000 */
[----:B--2---:R-:W-:-:S04]  /*70e0*/  ISETP.NE.AND P1, PT, R3, R2, PT ;  /* 0x000000020300720c */ /* 0x004fc80003f25270 */
[----:B------:R-:W-:-:S03]  /*70f0*/  SEL R3, R3, RZ, P1 ;  /* 0x000000ff03037207 */ /* 0x000fc60000800000 */
[----:B------:R-:W-:Y:S06]  /*7100*/  @P0 EXIT ;  /* 0x000000000000094d */ /* 0x000fec0003800000 */
[----:B------:R-:W-:Y:S01]  /*7110*/  @!PT LDS RZ, [RZ] ;  /* 0x00000000fffff984 */ /* 0x000fe20000000800 */
[----:B------:R-:W-:Y:S01]  /*7120*/  @!PT LDS RZ, [RZ] ;  /* 0x00000000fffff984 */ /* 0x000fe20000000800 */
[----:B------:R-:W-:Y:S01]  /*7130*/  @!PT LDS RZ, [RZ] ;  /* 0x00000000fffff984 */ /* 0x000fe20000000800 */
[----:B------:R-:W-:Y:S01]  /*7140*/  @!PT LDS RZ, [RZ] ;  /* 0x00000000fffff984 */ /* 0x000fe20000000800 */
[----:B------:R-:W-:Y:S06]  /*7150*/  MEMBAR.ALL.GPU ;  /* 0x0000000000007992 */ /* 0x000fec000000a000 */
[----:B------:R-:W-:-:S00]  /*7160*/  ERRBAR ;  /* 0x00000000000079ab */ /* 0x000fc00000000000 */
[----:B------:R-:W-:Y:S06]  /*7170*/  CGAERRBAR ;  /* 0x00000000000075ab */ /* 0x000fec0000000000 */
[----:B------:R-:W-:Y:S01]  /*7180*/  STG.E.STRONG.GPU desc[UR18][R166.64], R3 ;  /* 0x00000003a6007986 */ /* 0x000fe2000c10f912 */
[----:B------:R-:W-:Y:S05]  /*7190*/  EXIT ;  /* 0x000000000000794d */ /* 0x000fea0003800000 */
.L_x_186:
        /* <DEDUP_REMOVED lines=14> */
.L_x_190:


//--------------------- .nv.shared._ZN7cutlass9reference6device6kernel11Conv2dWgradINS_6half_tENS_6layout10TensorNHWCES4_S6_fS6_ffNS_16NumericConverterIffLNS_15FloatRoundStyleE2EEENS_12multiply_addIfffEELi2ELi4ELi8ELi16EEEvNS_4conv17Conv2dProblemSizeENS_9TensorRefIT_T0_EENSE_IT1_T2_EENSE_IT3_T4_EESN_T5_SO_ --------------------------
	.section	.nv.shared._ZN7cutlass9reference6device6kernel11Conv2dWgradINS_6half_tENS_6layout10TensorNHWCES4_S6_fS6_ffNS_16NumericConverterIffLNS_15FloatRoundStyleE2EEENS_12multiply_addIfffEELi2ELi4ELi8ELi16EEEvNS_4conv17Conv2dProblemSizeENS_9TensorRefIT_T0_EENSE_IT1_T2_EENSE_IT3_T4_EESN_T5_SO_,"aw",@nobits
	.sectionflags	@""
	.align	16
	.zero		1024


//--------------------- .nv.shared.reserved.0     --------------------------
	.section	.nv.shared.reserved.0,"aw",@nobits
	.weak		__nv_reservedSMEM_offset_0_alias
	.size		__nv_reservedSMEM_offset_0_alias, 0, 64
	.other		__nv_reservedSMEM_offset_0_alias,@"STO_CUDA_RESERVED_SHARED STV_DEFAULT"
__nv_reservedSMEM_offset_0_alias:
	.zero		0
	.zero		64


//--------------------- .nv.global                --------------------------
	.section	.nv.global,"aw",@nobits
.nv.global:
	.type		_ZN33_INTERNAL_ad02a1d1_4_k_cu__Z3runv4cute1_E,@object
	.size		_ZN33_INTERNAL_ad02a1d1_4_k_cu__Z3runv4cute1_E,(_ZN33_INTERNAL_ad02a1d1_4_k_cu__Z3runv4cuda3std3__45__cpo6cbeginE - _ZN33_INTERNAL_ad02a1d1_4_k_cu__Z3runv4cute1_E)
_ZN33_INTERNAL_ad02a1d1_4_k_cu__Z3runv4cute1_E:
	.zero		1
	.type		_ZN33_INTERNAL_ad02a1d1_4_k_cu__Z3runv4cuda3std3__45__cpo6cbeginE,@object
	.size		_ZN33_INTERNAL_ad02a1d1_4_k_cu__Z3runv4cuda3std3__45__cpo6cbeginE,(_ZN33_INTERNAL_ad02a1d1_4_k_cu__Z3runv4cuda3std3__48in_placeE - _ZN33_INTERNAL_ad02a1d1_4_k_cu__Z3runv4cuda3std3__45__cpo6cbeginE)
_ZN33_INTERNAL_ad02a1d1_4_k_cu__Z3runv4cuda3std3__45__cpo6cbeginE:
	.zero		1
	.type		_ZN33_INTERNAL_ad02a1d1_4_k_cu__Z3runv4cuda3std3__48in_placeE,@object
	.size		_ZN33_INTERNAL_ad02a1d1_4_k_cu__Z3runv4cuda3std3__48in_placeE,(_ZN33_INTERNAL_ad02a1d1_4_k_cu__Z3runv4cuda3std6ranges3__45__cpo9iter_moveE - _ZN33_INTERNAL_ad02a1d1_4_k_cu__Z3runv4cuda3std3__48in_placeE)
_ZN33_INTERNAL_ad02a1d1_4_k_cu__Z3runv4cuda3std3__48in_placeE:
	.zero		1
	.type		_ZN33_INTERNAL_ad02a1d1_4_k_cu__Z3runv4cuda3std6ranges3__45__cpo9iter_moveE,@object
	.size		_ZN33_INTERNAL_ad02a1d1_4_k_cu__Z3runv4cuda3std6ranges3__45__cpo9iter_moveE,(_ZN33_INTERNAL_ad02a1d1_4_k_cu__Z3runv4cuda3std3__45__cpo5beginE - _ZN33_INTERNAL_ad02a1d1_4_k_cu__Z3runv4cuda3std6ranges3__45__cpo9iter_moveE)
_ZN33_INTERNAL_ad02a1d1_4_k_cu__Z3runv4cuda3std6ranges3__45__cpo9iter_moveE:
	.zero		1
	.type		_ZN33_INTERNAL_ad02a1d1_4_k_cu__Z3runv4cuda3std3__45__cpo5beginE,@object
	.size		_ZN33_INTERNAL_ad02a1d1_4_k_cu__Z3runv4cuda3std3__45__cpo5beginE,(_ZN33_INTERNAL_ad02a1d1_4_k_cu__Z3runv4cuda3std3__435_GLOBAL__N__ad02a1d1_4_k_cu__Z3runv6ignoreE - _ZN33_INTERNAL_ad02a1d1_4_k_cu__Z3runv4cuda3std3__45__cpo5beginE)
_ZN33_INTERNAL_ad02a1d1_4_k_cu__Z3runv4cuda3std3__45__cpo5beginE:
	.zero		1
	.type		_ZN33_INTERNAL_ad02a1d1_4_k_cu__Z3runv4cuda3std3__435_GLOBAL__N__ad02a1d1_4_k_cu__Z3runv6ignoreE,@object
	.size		_ZN33_INTERNAL_ad02a1d1_4_k_cu__Z3runv4cuda3std3__435_GLOBAL__N__ad02a1d1_4_k_cu__Z3runv6ignoreE,(_ZN33_INTERNAL_ad02a1d1_4_k_cu__Z3runv4cute7productE - _ZN33_INTERNAL_ad02a1d1_4_k_cu__Z3runv4cuda3std3__435_GLOBAL__N__ad02a1d1_4_k_cu__Z3runv6ignoreE)
_ZN33_INTERNAL_ad02a1d1_4_k_cu__Z3runv4cuda3std3__435_GLOBAL__N__ad02a1d1_4_k_cu__Z3runv6ignoreE:
	.zero		1
	.type		_ZN33_INTERNAL_ad02a1d1_4_k_cu__Z3runv4cute7productE,@object
	.size		_ZN33_INTERNAL_ad02a1d1_4_k_cu__Z3runv4cute7productE,(_ZN33_INTERNAL_ad02a1d1_4_k_cu__Z3runv4cuda3std3__45__cpo3endE - _ZN33_INTERNAL_ad02a1d1_4_k_cu__Z3runv4cute7productE)
_ZN33_INTERNAL_ad02a1d1_4_k_cu__Z3runv4cute7productE:
	.zero		1
	.type		_ZN33_INTERNAL_ad02a1d1_4_k_cu__Z3runv4cuda3std3__45__cpo3endE,@object
	.size		_ZN33_INTERNAL_ad02a1d1_4_k_cu__Z3runv4cuda3std3__45__cpo3endE,(_ZN33_INTERNAL_ad02a1d1_4_k_cu__Z3runv4cuda3std3__419piecewise_constructE - _ZN33_INTERNAL_ad02a1d1_4_k_cu__Z3runv4cuda3std3__45__cpo3endE)
_ZN33_INTERNAL_ad02a1d1_4_k_cu__Z3runv4cuda3std3__45__cpo3endE:
	.zero		1
	.type		_ZN33_INTERNAL_ad02a1d1_4_k_cu__Z3runv4cuda3std3__419piecewise_constructE,@object
	.size		_ZN33_INTERNAL_ad02a1d1_4_k_cu__Z3runv4cuda3std3__419piecewise_constructE,(_ZN33_INTERNAL_ad02a1d1_4_k_cu__Z3runv4cuda3std3__45__cpo4cendE - _ZN33_INTERNAL_ad02a1d1_4_k_cu__Z3runv4cuda3std3__419piecewise_constructE)
_ZN33_INTERNAL_ad02a1d1_4_k_cu__Z3runv4cuda3std3__419piecewise_constructE:
	.zero		1
	.type		_ZN33_INTERNAL_ad02a1d1_4_k_cu__Z3runv4cuda3std3__45__cpo4cendE,@object
	.size		_ZN33_INTERNAL_ad02a1d1_4_k_cu__Z3runv4cuda3std3__45__cpo4cendE,(_ZN33_INTERNAL_ad02a1d1_4_k_cu__Z3runv4cuda3std6ranges3__45__cpo4swapE - _ZN33_INTERNAL_ad02a1d1_4_k_cu__Z3runv4cuda3std3__45__cpo4cendE)
_ZN33_INTERNAL_ad02a1d1_4_k_cu__Z3runv4cuda3std3__45__cpo4cendE:
	.zero		1
	.type		_ZN33_INTERNAL_ad02a1d1_4_k_cu__Z3runv4cuda3std6ranges3__45__cpo4swapE,@object
	.size		_ZN33_INTERNAL_ad02a1d1_4_k_cu__Z3runv4cuda3std6ranges3__45__cpo4swapE,(.L_7 - _ZN33_INTERNAL_ad02a1d1_4_k_cu__Z3runv4cuda3std6ranges3__45__cpo4swapE)
_ZN33_INTERNAL_ad02a1d1_4_k_cu__Z3runv4cuda3std6ranges3__45__cpo4swapE:
	.zero		1
.L_7:


//--------------------- .nv.shared._ZN7cutlass9reference6device6kernel11Conv2dDgradINS_6half_tENS_6layout10TensorNHWCES4_S6_fS6_ffNS_16NumericConverterIffLNS_15FloatRoundStyleE2EEENS_12multiply_addIfffEELi2ELi4ELi16ELi8EEEvNS_4conv17Conv2dProblemSizeENS_9TensorRefIT_T0_EENSE_IT1_T2_EENSE_IT3_T4_EESN_T5_SO_ --------------------------
	.section	.nv.shared._ZN7cutlass9reference6device6kernel11Conv2dDgradINS_6half_tENS_6layout10TensorNHWCES4_S6_fS6_ffNS_16NumericConverterIffLNS_15FloatRoundStyleE2EEENS_12multiply_addIfffEELi2ELi4ELi16ELi8EEEvNS_4conv17Conv2dProblemSizeENS_9TensorRefIT_T0_EENSE_IT1_T2_EENSE_IT3_T4_EESN_T5_SO_,"aw",@nobits
	.sectionflags	@""
	.align	16
	.zero		1024


//--------------------- .nv.shared._ZN7cutlass9reference6device6kernel11Conv2dFpropINS_6half_tENS_6layout10TensorNHWCES4_S6_fS6_ffNS_16NumericConverterIffLNS_15FloatRoundStyleE2EEENS_12multiply_addIfffEELi4ELi4ELi16ELi8EEEvNS_4conv17Conv2dProblemSizeENS_9TensorRefIT_T0_EENSE_IT1_T2_EENSE_IT3_T4_EESN_T5_SO_ --------------------------
	.section	.nv.shared._ZN7cutlass9reference6device6kernel11Conv2dFpropINS_6half_tENS_6layout10TensorNHWCES4_S6_fS6_ffNS_16NumericConverterIffLNS_15FloatRoundStyleE2EEENS_12multiply_addIfffEELi4ELi4ELi16ELi8EEEvNS_4conv17Conv2dProblemSizeENS_9TensorRefIT_T0_EENSE_IT1_T2_EENSE_IT3_T4_EESN_T5_SO_,"aw",@nobits
	.sectionflags	@""
	.align	16
	.zero		1024


//--------------------- .nv.shared._ZN7cutlass6KernelINS_4conv6kernel23ImplicitGemmConvolutionINS1_11threadblock22ImplicitGemmMultistageINS_4gemm9GemmShapeILi128ELi128ELi32EEENS4_48Conv2dFpropActivationTileAccessIteratorOptimizedINS_11MatrixShapeILi128ELi32EEENS_6half_tENS_6layout10TensorNHWCENS_9transform29PitchLinearWarpRakedThreadMapINS_16PitchLinearShapeILi32ELi128EEELi128ENSH_ILi4ELi8EEELi8EEENS_12AlignedArrayISC_Li8ELi16EEEEENSF_11threadblock25RegularTileAccessIteratorISB_SC_NSD_37RowMajorTensorOpMultiplicandCrosswiseILi16ELi32EEELi0ESK_Li16EEELNS_4arch14CacheOperation4KindE0ENS4_44Conv2dFpropFilterTileAccessIteratorOptimizedINSA_ILi32ELi128EEESC_SE_SK_SM_Lb0EEENSP_ISX_SC_NSD_40ColumnMajorTensorOpMultiplicandCrosswiseILi16ELi32EEELi1ESK_Li16EEELSV_1ENS6_11threadblock9MmaPolicyINS6_4warp11MmaTensorOpINS7_ILi64ELi64ELi32EEESC_SR_SC_S10_fNSD_8RowMajorENS14_17MmaTensorOpPolicyINST_3MmaINS7_ILi16ELi8ELi16EEELi32ESC_S17_SC_NSD_11ColumnMajorEfS17_NST_13OpMultiplyAddEEENSA_ILi1ELi1EEEEELi1ELb0EbEENSA_ILi0ELi0EEES1H_Li1EEELi4EbEENS_8epilogue11threadblock8EpilogueIS8_S1G_Li1ENS1L_22PredicatedTileIteratorINS1L_26OutputTileOptimalThreadMapINS1L_15OutputTileShapeILi128ELi8ELi2ELi1ELi1EEENS1P_ILi1ELi8ELi1ELi1ELi8EEELi128ELi4ELi32EEEfLb0ENSD_9NoPermuteELb0EEENS1K_4warp24FragmentIteratorTensorOpIS16_S1A_fNS_5ArrayIfLi4ELb1EEES17_EENS1V_20TileIteratorTensorOpIS16_S1A_fS17_EENS1L_18SharedLoadIteratorINS1S_18CompactedThreadMapEfLi16EEENS1K_6thread21LinearCombinationReluIfLi4EffLNS25_9ScaleType4KindE1ELNS_15FloatRoundStyleE2EEENSA_ILi0ELi8EEELi2ELi1EEENS12_30GemmIdentityThreadblockSwizzleILi1EEELNS1_8OperatorE0ENS1_17Conv2dProblemSizeELNS1_9GroupModeE0EEEEEvNT_6ParamsE --------------------------
	.section	.nv.shared._ZN7cutlass6KernelINS_4conv6kernel23ImplicitGemmConvolutionINS1_11threadblock22ImplicitGemmMultistageINS_4gemm9GemmShapeILi128ELi128ELi32EEENS4_48Conv2dFpropActivationTileAccessIteratorOptimizedINS_11MatrixShapeILi128ELi32EEENS_6half_tENS_6layout10TensorNHWCENS_9transform29PitchLinearWarpRakedThreadMapINS_16PitchLinearShapeILi32ELi128EEELi128ENSH_ILi4ELi8EEELi8EEENS_12AlignedArrayISC_Li8ELi16EEEEENSF_11threadblock25RegularTileAccessIteratorISB_SC_NSD_37RowMajorTensorOpMultiplicandCrosswiseILi16ELi32EEELi0ESK_Li16EEELNS_4arch14CacheOperation4KindE0ENS4_44Conv2dFpropFilterTileAccessIteratorOptimizedINSA_ILi32ELi128EEESC_SE_SK_SM_Lb0EEENSP_ISX_SC_NSD_40ColumnMajorTensorOpMultiplicandCrosswiseILi16ELi32EEELi1ESK_Li16EEELSV_1ENS6_11threadblock9MmaPolicyINS6_4warp11MmaTensorOpINS7_ILi64ELi64ELi32EEESC_SR_SC_S10_fNSD_8RowMajorENS14_17MmaTensorOpPolicyINST_3MmaINS7_ILi16ELi8ELi16EEELi32ESC_S17_SC_NSD_11ColumnMajorEfS17_NST_13OpMultiplyAddEEENSA_ILi1ELi1EEEEELi1ELb0EbEENSA_ILi0ELi0EEES1H_Li1EEELi4EbEENS_8epilogue11threadblock8EpilogueIS8_S1G_Li1ENS1L_22PredicatedTileIteratorINS1L_26OutputTileOptimalThreadMapINS1L_15OutputTileShapeILi128ELi8ELi2ELi1ELi1EEENS1P_ILi1ELi8ELi1ELi1ELi8EEELi128ELi4ELi32EEEfLb0ENSD_9NoPermuteELb0EEENS1K_4warp24FragmentIteratorTensorOpIS16_S1A_fNS_5ArrayIfLi4ELb1EEES17_EENS1V_20TileIteratorTensorOpIS16_S1A_fS17_EENS1L_18SharedLoadIteratorINS1S_18CompactedThreadMapEfLi16EEENS1K_6thread21LinearCombinationReluIfLi4EffLNS25_9ScaleType4KindE1ELNS_15FloatRoundStyleE2EEENSA_ILi0ELi8EEELi2ELi1EEENS12_30GemmIdentityThreadblockSwizzleILi1EEELNS1_8OperatorE0ENS1_17Conv2dProblemSizeELNS1_9GroupModeE0EEEEEvNT_6ParamsE,"aw",@nobits
	.sectionflags	@""
	.align	16
	.zero		1024


//--------------------- .nv.constant0._ZN7cutlass9reference6device6kernel11Conv2dWgradINS_6half_tENS_6layout10TensorNHWCES4_S6_fS6_ffNS_16NumericConverterIffLNS_15FloatRoundStyleE2EEENS_12multiply_addIfffEELi2ELi4ELi8ELi16EEEvNS_4conv17Conv2dProblemSizeENS_9TensorRefIT_T0_EENSE_IT1_T2_EENSE_IT3_T4_EESN_T5_SO_ --------------------------
	.section	.nv.constant0._ZN7cutlass9reference6device6kernel11Conv2dWgradINS_6half_tENS_6layout10TensorNHWCES4_S6_fS6_ffNS_16NumericConverterIffLNS_15FloatRoundStyleE2EEENS_12multiply_addIfffEELi2ELi4ELi8ELi16EEEvNS_4conv17Conv2dProblemSizeENS_9TensorRefIT_T0_EENSE_IT1_T2_EENSE_IT3_T4_EESN_T5_SO_,"a",@progbits
	.sectionflags	@""
	.align	4
.nv.constant0._ZN7cutlass9reference6device6kernel11Conv2dWgradINS_6half_tENS_6layout10TensorNHWCES4_S6_fS6_ffNS_16NumericConverterIffLNS_15FloatRoundStyleE2EEENS_12multiply_addIfffEELi2ELi4ELi8ELi16EEEvNS_4conv17Conv2dProblemSizeENS_9TensorRefIT_T0_EENSE_IT1_T2_EENSE_IT3_T4_EESN_T5_SO_:
	.zero		1072


//--------------------- .nv.constant0._ZN7cutlass9reference6device6kernel11Conv2dDgradINS_6half_tENS_6layout10TensorNHWCES4_S6_fS6_ffNS_16NumericConverterIffLNS_15FloatRoundStyleE2EEENS_12multiply_addIfffEELi2ELi4ELi16ELi8EEEvNS_4conv17Conv2dProblemSizeENS_9TensorRefIT_T0_EENSE_IT1_T2_EENSE_IT3_T4_EESN_T5_SO_ --------------------------
	.section	.nv.constant0._ZN7cutlass9reference6device6kernel11Conv2dDgradINS_6half_tENS_6layout10TensorNHWCES4_S6_fS6_ffNS_16NumericConverterIffLNS_15FloatRoundStyleE2EEENS_12multiply_addIfffEELi2ELi4ELi16ELi8EEEvNS_4conv17Conv2dProblemSizeENS_9TensorRefIT_T0_EENSE_IT1_T2_EENSE_IT3_T4_EESN_T5_SO_,"a",@progbits
	.sectionflags	@""
	.align	4
.nv.constant0._ZN7cutlass9reference6device6kernel11Conv2dDgradINS_6half_tENS_6layout10TensorNHWCES4_S6_fS6_ffNS_16NumericConverterIffLNS_15FloatRoundStyleE2EEENS_12multiply_addIfffEELi2ELi4ELi16ELi8EEEvNS_4conv17Conv2dProblemSizeENS_9TensorRefIT_T0_EENSE_IT1_T2_EENSE_IT3_T4_EESN_T5_SO_:
	.zero		1072


//--------------------- .nv.constant0._ZN7cutlass9reference6device6kernel11Conv2dFpropINS_6half_tENS_6layout10TensorNHWCES4_S6_fS6_ffNS_16NumericConverterIffLNS_15FloatRoundStyleE2EEENS_12multiply_addIfffEELi4ELi4ELi16ELi8EEEvNS_4conv17Conv2dProblemSizeENS_9TensorRefIT_T0_EENSE_IT1_T2_EENSE_IT3_T4_EESN_T5_SO_ --------------------------
	.section	.nv.constant0._ZN7cutlass9reference6device6kernel11Conv2dFpropINS_6half_tENS_6layout10TensorNHWCES4_S6_fS6_ffNS_16NumericConverterIffLNS_15FloatRoundStyleE2EEENS_12multiply_addIfffEELi4ELi4ELi16ELi8EEEvNS_4conv17Conv2dProblemSizeENS_9TensorRefIT_T0_EENSE_IT1_T2_EENSE_IT3_T4_EESN_T5_SO_,"a",@progbits
	.sectionflags	@""
	.align	4
.nv.constant0._ZN7cutlass9reference6device6kernel11Conv2dFpropINS_6half_tENS_6layout10TensorNHWCES4_S6_fS6_ffNS_16NumericConverterIffLNS_15FloatRoundStyleE2EEENS_12multiply_addIfffEELi4ELi4ELi16ELi8EEEvNS_4conv17Conv2dProblemSizeENS_9TensorRefIT_T0_EENSE_IT1_T2_EENSE_IT3_T4_EESN_T5_SO_:
	.zero		1072


//--------------------- .nv.constant0._ZN7cutlass6KernelINS_4conv6kernel23ImplicitGemmConvolutionINS1_11threadblock22ImplicitGemmMultistageINS_4gemm9GemmShapeILi128ELi128ELi32EEENS4_48Conv2dFpropActivationTileAccessIteratorOptimizedINS_11MatrixShapeILi128ELi32EEENS_6half_tENS_6layout10TensorNHWCENS_9transform29PitchLinearWarpRakedThreadMapINS_16PitchLinearShapeILi32ELi128EEELi128ENSH_ILi4ELi8EEELi8EEENS_12AlignedArrayISC_Li8ELi16EEEEENSF_11threadblock25RegularTileAccessIteratorISB_SC_NSD_37RowMajorTensorOpMultiplicandCrosswiseILi16ELi32EEELi0ESK_Li16EEELNS_4arch14CacheOperation4KindE0ENS4_44Conv2dFpropFilterTileAccessIteratorOptimizedINSA_ILi32ELi128EEESC_SE_SK_SM_Lb0EEENSP_ISX_SC_NSD_40ColumnMajorTensorOpMultiplicandCrosswiseILi16ELi32EEELi1ESK_Li16EEELSV_1ENS6_11threadblock9MmaPolicyINS6_4warp11MmaTensorOpINS7_ILi64ELi64ELi32EEESC_SR_SC_S10_fNSD_8RowMajorENS14_17MmaTensorOpPolicyINST_3MmaINS7_ILi16ELi8ELi16EEELi32ESC_S17_SC_NSD_11ColumnMajorEfS17_NST_13OpMultiplyAddEEENSA_ILi1ELi1EEEEELi1ELb0EbEENSA_ILi0ELi0EEES1H_Li1EEELi4EbEENS_8epilogue11threadblock8EpilogueIS8_S1G_Li1ENS1L_22PredicatedTileIteratorINS1L_26OutputTileOptimalThreadMapINS1L_15OutputTileShapeILi128ELi8ELi2ELi1ELi1EEENS1P_ILi1ELi8ELi1ELi1ELi8EEELi128ELi4ELi32EEEfLb0ENSD_9NoPermuteELb0EEENS1K_4warp24FragmentIteratorTensorOpIS16_S1A_fNS_5ArrayIfLi4ELb1EEES17_EENS1V_20TileIteratorTensorOpIS16_S1A_fS17_EENS1L_18SharedLoadIteratorINS1S_18CompactedThreadMapEfLi16EEENS1K_6thread21LinearCombinationReluIfLi4EffLNS25_9ScaleType4KindE1ELNS_15FloatRoundStyleE2EEENSA_ILi0ELi8EEELi2ELi1EEENS12_30GemmIdentityThreadblockSwizzleILi1EEELNS1_8OperatorE0ENS1_17Conv2dProblemSizeELNS1_9GroupModeE0EEEEEvNT_6ParamsE --------------------------
	.section	.nv.constant0._ZN7cutlass6KernelINS_4conv6kernel23ImplicitGemmConvolutionINS1_11threadblock22ImplicitGemmMultistageINS_4gemm9GemmShapeILi128ELi128ELi32EEENS4_48Conv2dFpropActivationTileAccessIteratorOptimizedINS_11MatrixShapeILi128ELi32EEENS_6half_tENS_6layout10TensorNHWCENS_9transform29PitchLinearWarpRakedThreadMapINS_16PitchLinearShapeILi32ELi128EEELi128ENSH_ILi4ELi8EEELi8EEENS_12AlignedArrayISC_Li8ELi16EEEEENSF_11threadblock25RegularTileAccessIteratorISB_SC_NSD_37RowMajorTensorOpMultiplicandCrosswiseILi16ELi32EEELi0ESK_Li16EEELNS_4arch14CacheOperation4KindE0ENS4_44Conv2dFpropFilterTileAccessIteratorOptimizedINSA_ILi32ELi128EEESC_SE_SK_SM_Lb0EEENSP_ISX_SC_NSD_40ColumnMajorTensorOpMultiplicandCrosswiseILi16ELi32EEELi1ESK_Li16EEELSV_1ENS6_11threadblock9MmaPolicyINS6_4warp11MmaTensorOpINS7_ILi64ELi64ELi32EEESC_SR_SC_S10_fNSD_8RowMajorENS14_17MmaTensorOpPolicyINST_3MmaINS7_ILi16ELi8ELi16EEELi32ESC_S17_SC_NSD_11ColumnMajorEfS17_NST_13OpMultiplyAddEEENSA_ILi1ELi1EEEEELi1ELb0EbEENSA_ILi0ELi0EEES1H_Li1EEELi4EbEENS_8epilogue11threadblock8EpilogueIS8_S1G_Li1ENS1L_22PredicatedTileIteratorINS1L_26OutputTileOptimalThreadMapINS1L_15OutputTileShapeILi128ELi8ELi2ELi1ELi1EEENS1P_ILi1ELi8ELi1ELi1ELi8EEELi128ELi4ELi32EEEfLb0ENSD_9NoPermuteELb0EEENS1K_4warp24FragmentIteratorTensorOpIS16_S1A_fNS_5ArrayIfLi4ELb1EEES17_EENS1V_20TileIteratorTensorOpIS16_S1A_fS17_EENS1L_18SharedLoadIteratorINS1S_18CompactedThreadMapEfLi16EEENS1K_6thread21LinearCombinationReluIfLi4EffLNS25_9ScaleType4KindE1ELNS_15FloatRoundStyleE2EEENSA_ILi0ELi8EEELi2ELi1EEENS12_30GemmIdentityThreadblockSwizzleILi1EEELNS1_8OperatorE0ENS1_17Conv2dProblemSizeELNS1_9GroupModeE0EEEEEvNT_6ParamsE,"a",@progbits
	.sectionflags	@""
	.align	4
.nv.constant0._ZN7cutlass6KernelINS_4conv6kernel23ImplicitGemmConvolutionINS1_11threadblock22ImplicitGemmMultistageINS_4gemm9GemmShapeILi128ELi128ELi32EEENS4_48Conv2dFpropActivationTileAccessIteratorOptimizedINS_11MatrixShapeILi128ELi32EEENS_6half_tENS_6layout10TensorNHWCENS_9transform29PitchLinearWarpRakedThreadMapINS_16PitchLinearShapeILi32ELi128EEELi128ENSH_ILi4ELi8EEELi8EEENS_12AlignedArrayISC_Li8ELi16EEEEENSF_11threadblock25RegularTileAccessIteratorISB_SC_NSD_37RowMajorTensorOpMultiplicandCrosswiseILi16ELi32EEELi0ESK_Li16EEELNS_4arch14CacheOperation4KindE0ENS4_44Conv2dFpropFilterTileAccessIteratorOptimizedINSA_ILi32ELi128EEESC_SE_SK_SM_Lb0EEENSP_ISX_SC_NSD_40ColumnMajorTensorOpMultiplicandCrosswiseILi16ELi32EEELi1ESK_Li16EEELSV_1ENS6_11threadblock9MmaPolicyINS6_4warp11MmaTensorOpINS7_ILi64ELi64ELi32EEESC_SR_SC_S10_fNSD_8RowMajorENS14_17MmaTensorOpPolicyINST_3MmaINS7_ILi16ELi8ELi16EEELi32ESC_S17_SC_NSD_11ColumnMajorEfS17_NST_13OpMultiplyAddEEENSA_ILi1ELi1EEEEELi1ELb0EbEENSA_ILi0ELi0EEES1H_Li1EEELi4EbEENS_8epilogue11threadblock8EpilogueIS8_S1G_Li1ENS1L_22PredicatedTileIteratorINS1L_26OutputTileOptimalThreadMapINS1L_15OutputTileShapeILi128ELi8ELi2ELi1ELi1EEENS1P_ILi1ELi8ELi1ELi1ELi8EEELi128ELi4ELi32EEEfLb0ENSD_9NoPermuteELb0EEENS1K_4warp24FragmentIteratorTensorOpIS16_S1A_fNS_5ArrayIfLi4ELb1EEES17_EENS1V_20TileIteratorTensorOpIS16_S1A_fS17_EENS1L_18SharedLoadIteratorINS1S_18CompactedThreadMapEfLi16EEENS1K_6thread21LinearCombinationReluIfLi4EffLNS25_9ScaleType4KindE1ELNS_15FloatRoundStyleE2EEENSA_ILi0ELi8EEELi2ELi1EEENS12_30GemmIdentityThreadblockSwizzleILi1EEELNS1_8OperatorE0ENS1_17Conv2dProblemSizeELNS1_9GroupModeE0EEEEEvNT_6ParamsE:
	.zero		1336


//--------------------- SYMBOLS --------------------------

	.type		.nv.reservedSmem.offset0,@object
	.size		.nv.reservedSmem.offset0,0x4
	.type		.nv.reservedSmem.cap,@object
	.size		.nv.reservedSmem.cap,0x4
